def matmul_kernel(
    a_ptr,
    b_ptr,
    c_ptr,
    M,
    N,
    K,
    stride_am,
    stride_ak,
    stride_bk,
    stride_bn,
    stride_cm,
    stride_cn,
    BLOCK_M: tl.constexpr,
    BLOCK_N: tl.constexpr,
    BLOCK_K: tl.constexpr,
    GROUP_M: tl.constexpr,
):
    pid = tl.program_id(axis=0)
    num_pid_m = tl.cdiv(M, BLOCK_M)
    num_pid_n = tl.cdiv(N, BLOCK_N)
    num_pid_in_group = GROUP_M * num_pid_n
    group_id = pid // num_pid_in_group
    first_pid_m = group_id * GROUP_M
    group_size_m = min(num_pid_m - first_pid_m, GROUP_M)
    pid_m = first_pid_m + ((pid % num_pid_in_group) % group_size_m)
    pid_n = (pid % num_pid_in_group) // group_size_m

    offs_am = (pid_m * BLOCK_M + tl.arange(0, BLOCK_M)) % M
    offs_bn = (pid_n * BLOCK_N + tl.arange(0, BLOCK_N)) % N
    offs_k = tl.arange(0, BLOCK_K)
    a_ptrs = a_ptr + offs_am[:, None] * stride_am + offs_k[None, :] * stride_ak
    b_ptrs = b_ptr + offs_k[:, None] * stride_bk + offs_bn[None, :] * stride_bn

    acc = tl.zeros((BLOCK_M, BLOCK_N), dtype=tl.float32)
    for kk in range(0, tl.cdiv(K, BLOCK_K)):
        a = tl.load(a_ptrs, mask=offs_k[None, :] < K - kk * BLOCK_K, other=0.0)
        b = tl.load(b_ptrs, mask=offs_k[:, None] < K - kk * BLOCK_K, other=0.0)
        acc = tl.dot(a, b, acc)
        a_ptrs += BLOCK_K * stride_ak
        b_ptrs += BLOCK_K * stride_bk

    c = acc.to(c_ptr.dtype.element_ty)
    offs_cm = pid_m * BLOCK_M + tl.arange(0, BLOCK_M)
    offs_cn = pid_n * BLOCK_N + tl.arange(0, BLOCK_N)
    c_ptrs = c_ptr + offs_cm[:, None] * stride_cm + offs_cn[None, :] * stride_cn
    mask = (offs_cm[:, None] < M) & (offs_cn[None, :] < N)
    tl.store(c_ptrs, c, mask=mask)

# config = {"BLOCK_K": 64, "BLOCK_M": 128, "BLOCK_N": 128, "GROUP_M": 1, "arch": "sm_100", "dtype": "fp8e5m2", "num_ctas": 1, "num_stages": 3, "num_warps": 4}
# arch = sm_100


// ===== COMPILED SASS (sm_100a) =====

	.target	sm_100a

	.elftype	@"ET_EXEC"


//--------------------- .note.nv.tkinfo           --------------------------
	.section	.note.nv.tkinfo,"",@"SHT_NOTE"
	.sectionflags	@"SHF_NOTE_NV_TKINFO"
	.tkinfo
        /*0018*/ 	.word	0x00000081
        /*0030*/ 	.string	""
        /*0030*/ 	.string	"ptxas-blackwell"
        /*0030*/ 	.string	"Cuda compilation tools, release 12.9, V12.9.86"
        /*0030*/ 	.string	"Build cuda_12.9.r12.9/compiler.36037853_0"
        /*0030*/ 	.string	"-v  -suppress-debug-info  -lineinfo  -arch sm_100a "



//--------------------- .note.nv.cuver            --------------------------
	.section	.note.nv.cuver,"",@"SHT_NOTE"
	.sectionflags	@"SHF_NOTE_NV_CUVER"
        /*0018*/ 	.short	0x0001
        /*001a*/ 	.short	0x0064
        /*001c*/ 	.short	0x0001
        /*001e*/ 	.short	0x0000
        /*0020*/ 	.short	0x0001
        /*0022*/ 	.short	0x0000


//--------------------- .nv.info                  --------------------------
	.section	.nv.info,"",@"SHT_CUDA_INFO"
	.align	4


	//----- nvinfo : EIATTR_REGCOUNT
	.align		4
        /*0000*/ 	.byte	0x04, 0x2f
        /*0002*/ 	.short	(.L_4 - .L_3)
	.align		4
.L_3:
        /*0004*/ 	.word	index@(matmul_kernel)
        /*0008*/ 	.word	0x000000ff


	//----- nvinfo : EIATTR_FRAME_SIZE
	.align		4
.L_4:
        /*000c*/ 	.byte	0x04, 0x11
        /*000e*/ 	.short	(.L_6 - .L_5)
	.align		4
.L_5:
        /*0010*/ 	.word	index@($__internal_2_$__cuda_sm10x_tcgen05_guardrail_trap_unallocated_columns_being_dealloced)
        /*0014*/ 	.word	0x00000258


	//----- nvinfo : EIATTR_FRAME_SIZE
	.align		4
.L_6:
        /*0018*/ 	.byte	0x04, 0x11
        /*001a*/ 	.short	(.L_8 - .L_7)
	.align		4
.L_7:
        /*001c*/ 	.word	index@($__internal_1_$__cuda_sm10x_tcgen05_guardrail_trap_phase_invalid_during_alloc)
        /*0020*/ 	.word	0x00000258


	//----- nvinfo : EIATTR_FRAME_SIZE
	.align		4
.L_8:
        /*0024*/ 	.byte	0x04, 0x11
        /*0026*/ 	.short	(.L_10 - .L_9)
	.align		4
.L_9:
        /*0028*/ 	.word	index@($__internal_0_$__cuda_sm10x_tcgen05_guardrail_trap_col_being_dealloced_not_returned_by_alloc)
        /*002c*/ 	.word	0x00000258


	//----- nvinfo : EIATTR_FRAME_SIZE
	.align		4
.L_10:
        /*0030*/ 	.byte	0x04, 0x11
        /*0032*/ 	.short	(.L_12 - .L_11)
	.align		4
.L_11:
        /*0034*/ 	.word	index@(matmul_kernel)
        /*0038*/ 	.word	0x00000258


	//----- nvinfo : EIATTR_MIN_STACK_SIZE
	.align		4
.L_12:
        /*003c*/ 	.byte	0x04, 0x12
        /*003e*/ 	.short	(.L_14 - .L_13)
	.align		4
.L_13:
        /*0040*/ 	.word	index@(matmul_kernel)
        /*0044*/ 	.word	0x00000258
.L_14:


//--------------------- .nv.info.matmul_kernel    --------------------------
	.section	.nv.info.matmul_kernel,"",@"SHT_CUDA_INFO"
	.sectionflags	@""
	.align	4


	//----- nvinfo : EIATTR_CUDA_API_VERSION
	.align		4
        /*0000*/ 	.byte	0x04, 0x37
        /*0002*/ 	.short	(.L_16 - .L_15)
.L_15:
        /*0004*/ 	.word	0x00000081


	//----- nvinfo : EIATTR_KPARAM_INFO
	.align		4
.L_16:
        /*0008*/ 	.byte	0x04, 0x17
        /*000a*/ 	.short	(.L_18 - .L_17)
.L_17:
        /*000c*/ 	.word	0x00000000
        /*0010*/ 	.short	0x000d
        /*0012*/ 	.short	0x0048
        /*0014*/ 	.byte	0x00, 0xf4, 0x21, 0x00


	//----- nvinfo : EIATTR_KPARAM_INFO
	.align		4
.L_18:
        /*0018*/ 	.byte	0x04, 0x17
        /*001a*/ 	.short	(.L_20 - .L_19)
.L_19:
        /*001c*/ 	.word	0x00000000
        /*0020*/ 	.short	0x000c
        /*0022*/ 	.short	0x0040
        /*0024*/ 	.byte	0x00, 0xf4, 0x21, 0x00


	//----- nvinfo : EIATTR_KPARAM_INFO
	.align		4
.L_20:
        /*0028*/ 	.byte	0x04, 0x17
        /*002a*/ 	.short	(.L_22 - .L_21)
.L_21:
        /*002c*/ 	.word	0x00000000
        /*0030*/ 	.short	0x000b
        /*0032*/ 	.short	0x0038
        /*0034*/ 	.byte	0x00, 0xf0, 0x11, 0x00


	//----- nvinfo : EIATTR_KPARAM_INFO
	.align		4
.L_22:
        /*0038*/ 	.byte	0x04, 0x17
        /*003a*/ 	.short	(.L_24 - .L_23)
.L_23:
        /*003c*/ 	.word	0x00000000
        /*0040*/ 	.short	0x000a
        /*0042*/ 	.short	0x0034
        /*0044*/ 	.byte	0x00, 0xf0, 0x11, 0x00


	//----- nvinfo : EIATTR_KPARAM_INFO
	.align		4
.L_24:
        /*0048*/ 	.byte	0x04, 0x17
        /*004a*/ 	.short	(.L_26 - .L_25)
.L_25:
        /*004c*/ 	.word	0x00000000
        /*0050*/ 	.short	0x0009
        /*0052*/ 	.short	0x0030
        /*0054*/ 	.byte	0x00, 0xf0, 0x11, 0x00


	//----- nvinfo : EIATTR_KPARAM_INFO
	.align		4
.L_26:
        /*0058*/ 	.byte	0x04, 0x17
        /*005a*/ 	.short	(.L_28 - .L_27)
.L_27:
        /*005c*/ 	.word	0x00000000
        /*0060*/ 	.short	0x0008
        /*0062*/ 	.short	0x002c
        /*0064*/ 	.byte	0x00, 0xf0, 0x11, 0x00


	//----- nvinfo : EIATTR_KPARAM_INFO
	.align		4
.L_28:
        /*0068*/ 	.byte	0x04, 0x17
        /*006a*/ 	.short	(.L_30 - .L_29)
.L_29:
        /*006c*/ 	.word	0x00000000
        /*0070*/ 	.short	0x0007
        /*0072*/ 	.short	0x0028
        /*0074*/ 	.byte	0x00, 0xf0, 0x11, 0x00


	//----- nvinfo : EIATTR_KPARAM_INFO
	.align		4
.L_30:
        /*0078*/ 	.byte	0x04, 0x17
        /*007a*/ 	.short	(.L_32 - .L_31)
.L_31:
        /*007c*/ 	.word	0x00000000
        /*0080*/ 	.short	0x0006
        /*0082*/ 	.short	0x0024
        /*0084*/ 	.byte	0x00, 0xf0, 0x11, 0x00


	//----- nvinfo : EIATTR_KPARAM_INFO
	.align		4
.L_32:
        /*0088*/ 	.byte	0x04, 0x17
        /*008a*/ 	.short	(.L_34 - .L_33)
.L_33:
        /*008c*/ 	.word	0x00000000
        /*0090*/ 	.short	0x0005
        /*0092*/ 	.short	0x0020
        /*0094*/ 	.byte	0x00, 0xf0, 0x11, 0x00


	//----- nvinfo : EIATTR_KPARAM_INFO
	.align		4
.L_34:
        /*0098*/ 	.byte	0x04, 0x17
        /*009a*/ 	.short	(.L_36 - .L_35)
.L_35:
        /*009c*/ 	.word	0x00000000
        /*00a0*/ 	.short	0x0004
        /*00a2*/ 	.short	0x001c
        /*00a4*/ 	.byte	0x00, 0xf0, 0x11, 0x00


	//----- nvinfo : EIATTR_KPARAM_INFO
	.align		4
.L_36:
        /*00a8*/ 	.byte	0x04, 0x17
        /*00aa*/ 	.short	(.L_38 - .L_37)
.L_37:
        /*00ac*/ 	.word	0x00000000
        /*00b0*/ 	.short	0x0003
        /*00b2*/ 	.short	0x0018
        /*00b4*/ 	.byte	0x00, 0xf0, 0x11, 0x00


	//----- nvinfo : EIATTR_KPARAM_INFO
	.align		4
.L_38:
        /*00b8*/ 	.byte	0x04, 0x17
        /*00ba*/ 	.short	(.L_40 - .L_39)
.L_39:
        /*00bc*/ 	.word	0x00000000
        /*00c0*/ 	.short	0x0002
        /*00c2*/ 	.short	0x0010
        /*00c4*/ 	.byte	0x00, 0xf4, 0x21, 0x00


	//----- nvinfo : EIATTR_KPARAM_INFO
	.align		4
.L_40:
        /*00c8*/ 	.byte	0x04, 0x17
        /*00ca*/ 	.short	(.L_42 - .L_41)
.L_41:
        /*00cc*/ 	.word	0x00000000
        /*00d0*/ 	.short	0x0001
        /*00d2*/ 	.short	0x0008
        /*00d4*/ 	.byte	0x00, 0xf4, 0x21, 0x00


	//----- nvinfo : EIATTR_KPARAM_INFO
	.align		4
.L_42:
        /*00d8*/ 	.byte	0x04, 0x17
        /*00da*/ 	.short	(.L_44 - .L_43)
.L_43:
        /*00dc*/ 	.word	0x00000000
        /*00e0*/ 	.short	0x0000
        /*00e2*/ 	.short	0x0000
        /*00e4*/ 	.byte	0x00, 0xf4, 0x21, 0x00


	//----- nvinfo : EIATTR_AT_ENTRY_FRAGMENTS
	.align		4
.L_44:
        /*00e8*/ 	.byte	0x04, 0x4f
        /*00ea*/ 	.short	(.L_46 - .L_45)


	//   ....[0]....
.L_45:
        /*00ec*/ 	.word	0x00000004


	//----- nvinfo : EIATTR_RESERVED_SMEM_USED
	.align		4
.L_46:
        /*00f0*/ 	.byte	0x01, 0x41
	.zero		2


	//----- nvinfo : EIATTR_SPARSE_MMA_MASK
	.align		4
        /*00f4*/ 	.byte	0x03, 0x50
        /*00f6*/ 	.short	0x0000


	//----- nvinfo : EIATTR_TCGEN05_1CTA_USED
	.align		4
        /*00f8*/ 	.byte	0x01, 0x51
	.zero		2


	//----- nvinfo : EIATTR_MAXREG_COUNT
	.align		4
        /*00fc*/ 	.byte	0x03, 0x1b
        /*00fe*/ 	.short	0x00ff


	//----- nvinfo : EIATTR_NUM_BARRIERS
	.align		4
        /*0100*/ 	.byte	0x02, 0x4c
        /*0102*/ 	.byte	0x01
	.zero		1


	//----- nvinfo : EIATTR_ANNOTATIONS
	.align		4
        /*0104*/ 	.byte	0x04, 0x55
        /*0106*/ 	.short	(.L_48 - .L_47)


	//   ....[0]....
.L_47:
        /*0108*/ 	.word	0x00000001
        /*010c*/ 	.byte	0xb0, 0x15, 0x00, 0x00, 0x01, 0x00, 0x00, 0x00, 0x40, 0x1d, 0x00, 0x00, 0x01, 0x00, 0x00, 0x00
        /* <DEDUP_REMOVED lines=149> */
        /*0a6c*/ 	.byte	0xe0, 0xdf, 0x00, 0x00, 0x01, 0x00, 0x00, 0x00, 0x90, 0xe1, 0x00, 0x00


	//----- nvinfo : EIATTR_INT_WARP_WIDE_INSTR_OFFSETS
	.align		4
.L_48:
        /*0a78*/ 	.byte	0x04, 0x31
        /*0a7a*/ 	.short	(.L_50 - .L_49)


	//   ....[0]....
.L_49:
        /*0a7c*/ 	.word	0x00001c30


	//   ....[1]....
        /*0a80*/ 	.word	0x00001c60


	//   ....[2]....
        /*0a84*/ 	.word	0x00006f00


	//   ....[3]....
        /*0a88*/ 	.word	0x000127f0


	//   ....[4]....
        /*0a8c*/ 	.word	0x00012840


	//----- nvinfo : EIATTR_COOP_GROUP_MASK_REGIDS
	.align		4
.L_50:
        /*0a90*/ 	.byte	0x04, 0x29
        /*0a92*/ 	.short	(.L_52 - .L_51)


	//   ....[0]....
.L_51:
        /*0a94*/ 	.word	0xffffffff


	//   ....[1]....
        /*0a98*/ 	.word	0xffffffff


	//   ....[2]....
        /*0a9c*/ 	.word	0xffffffff


	//   ....[3]....
        /*0aa0*/ 	.word	0xffffffff


	//----- nvinfo : EIATTR_COOP_GROUP_INSTR_OFFSETS
	.align		4
.L_52:
        /*0aa4*/ 	.byte	0x04, 0x28
        /*0aa6*/ 	.short	(.L_54 - .L_53)


	//   ....[0]....
.L_53:
        /*0aa8*/ 	.word	0x00000080


	//   ....[1]....
        /*0aac*/ 	.word	0x00000340


	//   ....[2]....
        /*0ab0*/ 	.word	0x00012680


	//   ....[3]....
        /*0ab4*/ 	.word	0x000128f0


	//----- nvinfo : EIATTR_VRC_CTA_INIT_COUNT
	.align		4
.L_54:
        /*0ab8*/ 	.byte	0x02, 0x4a
        /*0aba*/ 	.byte	0x80
	.zero		1


	//----- nvinfo : EIATTR_MBARRIER_INSTR_OFFSETS
	.align		4
        /*0abc*/ 	.byte	0x04, 0x39
        /*0abe*/ 	.short	(.L_56 - .L_55)


	//   ....[0]....
.L_55:
        /*0ac0*/ 	.word	0x00001e00
        /*0ac4*/ 	.word	0x000000ff
        /*0ac8*/ 	.word	0x00000000
        /*0acc*/ 	.short	0x0100
        /*0ace*/ 	.byte	0x0a
	.zero		1


	//   ....[1]....
        /*0ad0*/ 	.word	0x00006f70
        /*0ad4*/ 	.word	0x000000ff
        /*0ad8*/ 	.word	0x00008008
        /*0adc*/ 	.short	0x0100
        /*0ade*/ 	.byte	0x0d
	.zero		1


	//   ....[2]....
        /*0ae0*/ 	.word	0x00009ea0
        /*0ae4*/ 	.word	0x000000ff
        /*0ae8*/ 	.word	0x00000000
        /*0aec*/ 	.short	0x010a
        /*0aee*/ 	.byte	0x0a
	.zero		1


	//   ....[3]....
        /*0af0*/ 	.word	0x0000e170
        /*0af4*/ 	.word	0x000000ff
        /*0af8*/ 	.word	0x00000000
        /*0afc*/ 	.short	0x010a
        /*0afe*/ 	.byte	0x0a
	.zero		1


	//   ....[4]....
        /*0b00*/ 	.word	0x0000e280
        /*0b04*/ 	.word	0x000000ff
        /*0b08*/ 	.word	0x00008000
        /*0b0c*/ 	.short	0x0108
        /*0b0e*/ 	.byte	0x0d
	.zero		1


	//   ....[5]....
        /*0b10*/ 	.word	0x0000e310
        /*0b14*/ 	.word	0x000000ff
        /*0b18*/ 	.word	0x00008008
        /*0b1c*/ 	.short	0x0108
        /*0b1e*/ 	.byte	0x0d
	.zero		1


	//   ....[6]....
        /*0b20*/ 	.word	0x00012910
        /*0b24*/ 	.word	0x000000ff
        /*0b28*/ 	.word	0x00000000
        /*0b2c*/ 	.short	0x010a
        /*0b2e*/ 	.byte	0x0a
	.zero		1


	//   ....[7]....
        /*0b30*/ 	.word	0x00012940
        /*0b34*/ 	.word	0x000000ff
        /*0b38*/ 	.word	0x00000000
        /*0b3c*/ 	.short	0x010a
        /*0b3e*/ 	.byte	0x0a
	.zero		1


	//----- nvinfo : EIATTR_NUM_MBARRIERS
	.align		4
.L_56:
        /*0b40*/ 	.byte	0x03, 0x38
        /*0b42*/ 	.short	0x0002


	//----- nvinfo : EIATTR_EXIT_INSTR_OFFSETS
	.align		4
        /*0b44*/ 	.byte	0x04, 0x1c
        /*0b46*/ 	.short	(.L_58 - .L_57)


	//   ....[0]....
.L_57:
        /*0b48*/ 	.word	0x00012900


	//----- nvinfo : EIATTR_REQNTID
	.align		4
.L_58:
        /*0b4c*/ 	.byte	0x04, 0x10
        /*0b4e*/ 	.short	(.L_60 - .L_59)
.L_59:
        /*0b50*/ 	.word	0x00000080
        /*0b54*/ 	.word	0x00000001
        /*0b58*/ 	.word	0x00000001


	//----- nvinfo : EIATTR_CRS_STACK_SIZE
	.align		4
.L_60:
        /*0b5c*/ 	.byte	0x04, 0x1e
        /*0b5e*/ 	.short	(.L_62 - .L_61)
.L_61:
        /*0b60*/ 	.word	0x00000000


	//----- nvinfo : EIATTR_CBANK_PARAM_SIZE
	.align		4
.L_62:
        /*0b64*/ 	.byte	0x03, 0x19
        /*0b66*/ 	.short	0x0050


	//----- nvinfo : EIATTR_PARAM_CBANK
	.align		4
        /*0b68*/ 	.byte	0x04, 0x0a
        /*0b6a*/ 	.short	(.L_64 - .L_63)
	.align		4
.L_63:
        /*0b6c*/ 	.word	index@(.nv.constant0.matmul_kernel)
        /*0b70*/ 	.short	0x0380
        /*0b72*/ 	.short	0x0050


	//----- nvinfo : EIATTR_SW_WAR
	.align		4
.L_64:
        /*0b74*/ 	.byte	0x04, 0x36
        /*0b76*/ 	.short	(.L_66 - .L_65)
.L_65:
        /*0b78*/ 	.word	0x00000008
.L_66:


//--------------------- .nv.compat                --------------------------
	.section	.nv.compat,"",@"SHT_CUDA_COMPAT_INFO"
	.align	4
        /*0000*/ 	.byte	0x02, 0x02, 0x02, 0x00, 0x02, 0x05, 0x05, 0x00, 0x02, 0x03, 0x00, 0x00, 0x02, 0x06, 0x01, 0x00


//--------------------- .nv.callgraph             --------------------------
	.section	.nv.callgraph,"",@"SHT_CUDA_CALLGRAPH"
	.align	4
	.sectionentsize	8
	.align		4
        /*0000*/ 	.word	0x00000000
	.align		4
        /*0004*/ 	.word	0xffffffff
	.align		4
        /*0008*/ 	.word	0x00000000
	.align		4
        /*000c*/ 	.word	0xfffffffe
	.align		4
        /*0010*/ 	.word	0x00000000
	.align		4
        /*0014*/ 	.word	0xfffffffd
	.align		4
        /*0018*/ 	.word	0x00000000
	.align		4
        /*001c*/ 	.word	0xfffffffc


//--------------------- .text.matmul_kernel       --------------------------
	.section	.text.matmul_kernel,"ax",@progbits
	.align	128
        .global         matmul_kernel
        .type           matmul_kernel,@function
        .size           matmul_kernel,(.L_x_20 - matmul_kernel)
        .other          matmul_kernel,@"STO_CUDA_ENTRY STV_DEFAULT"
matmul_kernel:
.text.matmul_kernel:
[----:B------:R-:W0:Y:S01]  /*0000*/  LDC R1, c[0x0][0x37c] ;  /* 0x0000df00ff017b82 */ /* 0x000e220000000800 */
[----:B------:R-:W1:Y:S01]  /*0010*/  S2R R187, SR_TID.X ;  /* 0x0000000000bb7919 */ /* 0x000e620000002100 */
[----:B0-----:R-:W-:Y:S01]  /*0020*/  VIADD R1, R1, 0xfffffda8 ;  /* 0xfffffda801017836 */ /* 0x001fe20000000000 */
[----:B------:R-:W0:Y:S01]  /*0030*/  LDCU.64 UR26, c[0x0][0x358] ;  /* 0x00006b00ff1a77ac */ /* 0x000e220008000a00 */
[----:B-1----:R-:W-:-:S13]  /*0040*/  ISETP.GE.U32.AND P0, PT, R187, 0x20, PT ;  /* 0x00000020bb00780c */ /* 0x002fda0003f06070 */
[----:B------:R-:W-:Y:S02]  /*0050*/  VOTEU.ANY UP0, P0 ;  /* 0x0000000000ff7886 */ /* 0x000fe40000000100 */
[----:B------:R-:W-:Y:S05]  /*0060*/  BRA.U UP0, `(.L_x_0) ;  /* 0x0000000100b87547 */ /* 0x000fea000b800000 */
[----:B------:R-:W1:Y:S01]  /*0070*/  S2UR UR6, SR_CgaCtaId ;  /* 0x00000000000679c3 */ /* 0x000e620000008800 */
[----:B------:R-:W-:Y:S01]  /*0080*/  NOP ;  /* 0x0000000000007918 */ /* 0x000fe20000000000 */
[----:B------:R-:W-:Y:S02]  /*0090*/  UMOV UR4, 0x40 ;  /* 0x0000004000047882 */ /* 0x000fe40000000000 */
[----:B-1----:R-:W-:-:S09]  /*00a0*/  ULEA UR4, UR6, UR4, 0x18 ;  /* 0x0000000406047291 */ /* 0x002fd2000f8ec0ff */
[----:B------:R-:W1:Y:S01]  /*00b0*/  LDS.U8 R0, [UR4] ;  /* 0x00000004ff007984 */ /* 0x000e620008000000 */
[----:B------:R-:W-:Y:S02]  /*00c0*/  UMOV UR4, 0x400 ;  /* 0x0000040000047882 */ /* 0x000fe40000000000 */
[----:B------:R-:W-:Y:S01]  /*00d0*/  ULEA UR4, UR6, UR4, 0x18 ;  /* 0x0000000406047291 */ /* 0x000fe2000f8ec0ff */
[----:B-1----:R-:W-:-:S13]  /*00e0*/  ISETP.NE.AND P0, PT, R0, RZ, PT ;  /* 0x000000ff0000720c */ /* 0x002fda0003f05270 */
[----:B------:R-:W-:Y:S05]  /*00f0*/  @P0 BRA `(.L_x_1) ;  /* 0x00000000007c0947 */ /* 0x000fea0003800000 */
[----:B------:R-:W-:-:S13]  /*0100*/  ELECT P0, URZ, PT ;  /* 0x0000000000ff782f */ /* 0x000fda0003800000 */
[----:B------:R-:W-:Y:S05]  /*0110*/  @!P0 BRA `(.L_x_2) ;  /* 0x0000000000848947 */ /* 0x000fea0003800000 */
[----:B------:R-:W-:Y:S01]  /*0120*/  UMOV UR5, 0x4 ;  /* 0x0000000400057882 */ /* 0x000fe20000000000 */
[----:B------:R-:W-:Y:S02]  /*0130*/  IMAD.MOV.U32 R4, RZ, RZ, 0x1 ;  /* 0x00000001ff047424 */ /* 0x000fe400078e00ff */
[----:B------:R-:W-:Y:S02]  /*0140*/  IMAD.MOV.U32 R5, RZ, RZ, 0xf ;  /* 0x0000000fff057424 */ /* 0x000fe400078e00ff */
[----:B------:R-:W-:Y:S04]  /*0150*/  DEPBAR.LE SB1, 0x36 ;  /* 0x00009d800000791a */ /* 0x000fe80000000000 */
[----:B------:R-:W1:Y:S02]  /*0160*/  UTCATOMSWS.FIND_AND_SET.ALIGN UP1, UR5, UR5 ;  /* 0x00000005000575e3 */ /* 0x000e640008020800 */
[----:B-1----:R-:W-:-:S04]  /*0170*/  PLOP3.LUT P0, PT, PT, PT, UP1, 0x80, 0x8 ;  /* 0x000000000008781c */ /* 0x002fc80003f0f018 */
[----:B------:R-:W-:-:S04]  /*0180*/  SEL R0, RZ, 0xffffffff, !P0 ;  /* 0xffffffffff007807 */ /* 0x000fc80004000000 */
[----:B------:R-:W-:Y:S01]  /*0190*/  ISETP.NE.AND P0, PT, R0, RZ, PT ;  /* 0x000000ff0000720c */ /* 0x000fe20003f05270 */
[----:B------:R-:W-:-:S12]  /*01a0*/  IMAD.U32 R0, RZ, RZ, UR5 ;  /* 0x00000005ff007e24 */ /* 0x000fd8000f8e00ff */
[----:B------:R-:W-:Y:S05]  /*01b0*/  @P0 BRA `(.L_x_3) ;  /* 0x0000000000240947 */ /* 0x000fea0003800000 */
.L_x_4:
[----:B------:R-:W-:Y:S05]  /*01c0*/  NANOSLEEP 0x64 ;  /* 0x000000640000795d */ /* 0x000fea0003800000 */
[----:B------:R-:W-:-:S05]  /*01d0*/  UMOV UR5, 0x4 ;  /* 0x0000000400057882 */ /* 0x000fca0000000000 */
[----:B------:R-:W-:Y:S04]  /*01e0*/  DEPBAR.LE SB1, 0x36 ;  /* 0x00009d800000791a */ /* 0x000fe80000000000 */
[----:B------:R-:W1:Y:S02]  /*01f0*/  UTCATOMSWS.FIND_AND_SET.ALIGN UP1, UR5, UR5 ;  /* 0x00000005000575e3 */ /* 0x000e640008020800 */
[----:B-1----:R-:W-:-:S04]  /*0200*/  PLOP3.LUT P0, PT, PT, PT, UP1, 0x80, 0x8 ;  /* 0x000000000008781c */ /* 0x002fc80003f0f018 */
[----:B------:R-:W-:-:S04]  /*0210*/  SEL R0, RZ, 0xffffffff, !P0 ;  /* 0xffffffffff007807 */ /* 0x000fc80004000000 */
[----:B------:R-:W-:Y:S01]  /*0220*/  ISETP.NE.AND P0, PT, R0, RZ, PT ;  /* 0x000000ff0000720c */ /* 0x000fe20003f05270 */
[----:B------:R-:W-:-:S12]  /*0230*/  IMAD.U32 R0, RZ, RZ, UR5 ;  /* 0x00000005ff007e24 */ /* 0x000fd8000f8e00ff */
[----:B------:R-:W-:Y:S05]  /*0240*/  @!P0 BRA `(.L_x_4) ;  /* 0xfffffffc00dc8947 */ /* 0x000fea000383ffff */
.L_x_3:
[C---:B------:R-:W-:Y:S01]  /*0250*/  VIADD R3, R0.reuse, 0x10 ;  /* 0x0000001000037836 */ /* 0x040fe20000000000 */
[----:B------:R-:W-:Y:S01]  /*0260*/  UMOV UR5, 0x50 ;  /* 0x0000005000057882 */ /* 0x000fe20000000000 */
[----:B------:R-:W-:Y:S01]  /*0270*/  SHF.L.U32 R2, R5, R0, RZ ;  /* 0x0000000005027219 */ /* 0x000fe200000006ff */
[----:B------:R-:W-:Y:S01]  /*0280*/  ULEA UR5, UR6, UR5, 0x18 ;  /* 0x0000000506057291 */ /* 0x000fe2000f8ec0ff */
[----:B------:R-:W-:Y:S01]  /*0290*/  IMAD.SHL.U32 R0, R0, 0x20, RZ ;  /* 0x0000002000007824 */ /* 0x000fe200078e00ff */
[----:B------:R-:W-:-:S04]  /*02a0*/  SHF.L.U32 R3, R4, R3, RZ ;  /* 0x0000000304037219 */ /* 0x000fc800000006ff */
[----:B------:R-:W-:-:S05]  /*02b0*/  LOP3.LUT R2, R3, R2, RZ, 0xfc, !PT ;  /* 0x0000000203027212 */ /* 0x000fca00078efcff */
[----:B------:R1:W-:Y:S04]  /*02c0*/  ATOMS.OR RZ, [UR5], R2 ;  /* 0x00000002ffff798c */ /* 0x0003e8000b000005 */
[----:B------:R1:W-:Y:S01]  /*02d0*/  STS [UR4], R0 ;  /* 0x00000000ff007988 */ /* 0x0003e20008000804 */
[----:B------:R-:W-:Y:S05]  /*02e0*/  BRA `(.L_x_2) ;  /* 0x0000000000107947 */ /* 0x000fea0003800000 */
.L_x_1:
[----:B------:R-:W-:Y:S01]  /*02f0*/  IMAD.MOV.U32 R0, RZ, RZ, -0x1 ;  /* 0xffffffffff007424 */ /* 0x000fe200078e00ff */
[----:B------:R-:W-:-:S04]  /*0300*/  MOV R2, 0x330 ;  /* 0x0000033000027802 */ /* 0x000fc80000000f00 */
[----:B------:R1:W-:Y:S03]  /*0310*/  STS [UR4], R0 ;  /* 0x00000000ff007988 */ /* 0x0003e60008000804 */
[----:B01----:R-:W-:Y:S05]  /*0320*/  CALL.REL.NOINC `($__internal_1_$__cuda_sm10x_tcgen05_guardrail_trap_phase_invalid_during_alloc) ;  /* 0x00000124009c7944 */ /* 0x003fea0003c00000 */
.L_x_2:
[----:B------:R-:W-:Y:S05]  /*0330*/  WARPSYNC.ALL ;  /* 0x0000000000007948 */ /* 0x000fea0003800000 */
[----:B------:R-:W-:Y:S01]  /*0340*/  NOP ;  /* 0x0000000000007918 */ /* 0x000fe20000000000 */
.L_x_0:
[----:B------:R-:W2:Y:S01]  /*0350*/  LDC.64 R18, c[0x0][0x398] ;  /* 0x0000e600ff127b82 */ /* 0x000ea20000000a00 */
[----:B------:R-:W3:Y:S01]  /*0360*/  S2R R5, SR_CTAID.X ;  /* 0x0000000000057919 */ /* 0x000ee20000002500 */
[----:B------:R-:W-:Y:S01]  /*0370*/  LOP3.LUT R188, R187, 0x7f, RZ, 0xc0, !PT ;  /* 0x0000007fbbbc7812 */ /* 0x000fe200078ec0ff */
[----:B------:R-:W-:Y:S01]  /*0380*/  UMOV UR13, 0x400 ;  /* 0x00000400000d7882 */ /* 0x000fe20000000000 */
[----:B------:R-:W4:Y:S02]  /*0390*/  LDCU UR9, c[0x0][0x3a4] ;  /* 0x00007480ff0977ac */ /* 0x000f240008000800 */
[----:B------:R-:W-:Y:S02]  /*03a0*/  ISETP.NE.U32.AND P3, PT, R188, RZ, PT ;  /* 0x000000ffbc00720c */ /* 0x000fe40003f65070 */
[----:B------:R-:W5:Y:S01]  /*03b0*/  S2UR UR5, SR_CgaCtaId ;  /* 0x00000000000579c3 */ /* 0x000f620000008800 */
[----:B------:R-:W1:Y:S01]  /*03c0*/  LDCU.128 UR20, c[0x0][0x380] ;  /* 0x00007000ff1477ac */ /* 0x000e620008000c00 */
[----:B------:R-:W-:-:S06]  /*03d0*/  UMOV UR7, 0x1 ;  /* 0x0000000100077882 */ /* 0x000fcc0000000000 */
[----:B------:R-:W0:Y:S01]  /*03e0*/  LDC R185, c[0x0][0x3a0] ;  /* 0x0000e800ffb97b82 */ /* 0x000e220000000800 */
[----:B-12---:R-:W-:Y:S01]  /*03f0*/  VIADD R0, R19, 0x7f ;  /* 0x0000007f13007836 */ /* 0x006fe20000000000 */
[----:B------:R-:W-:-:S06]  /*0400*/  IABS R128, R19 ;  /* 0x0000001300807213 */ /* 0x000fcc0000000000 */
[----:B------:R-:W1:Y:S01]  /*0410*/  LDC.64 R122, c[0x0][0x3a8] ;  /* 0x0000ea00ff7a7b82 */ /* 0x000e620000000a00 */
[----:B------:R-:W-:Y:S01]  /*0420*/  SHF.R.S32.HI R3, RZ, 0x1f, R0 ;  /* 0x0000001fff037819 */ /* 0x000fe20000011400 */
[----:B-----5:R-:W-:-:S03]  /*0430*/  ULEA UR13, UR5, UR13, 0x18 ;  /* 0x0000000d050d7291 */ /* 0x020fc6000f8ec0ff */
[----:B------:R-:W-:Y:S02]  /*0440*/  LEA.HI R3, R3, R0, RZ, 0x7 ;  /* 0x0000000003037211 */ /* 0x000fe400078f38ff */
[----:B---3--:R-:W-:Y:S02]  /*0450*/  IABS R8, R5 ;  /* 0x0000000500087213 */ /* 0x008fe40000000000 */
[----:B------:R-:W-:-:S04]  /*0460*/  SHF.R.S32.HI R4, RZ, 0x7, R3 ;  /* 0x00000007ff047819 */ /* 0x000fc80000011403 */
[-C--:B------:R-:W-:Y:S02]  /*0470*/  IABS R7, R4.reuse ;  /* 0x0000000400077213 */ /* 0x080fe40000000000 */
[----:B------:R-:W-:Y:S02]  /*0480*/  IABS R10, R4 ;  /* 0x00000004000a7213 */ /* 0x000fe40000000000 */
[----:B------:R-:W2:Y:S08]  /*0490*/  I2F.RP R0, R7 ;  /* 0x0000000700007306 */ /* 0x000eb00000209400 */
[----:B--2---:R-:W2:Y:S02]  /*04a0*/  MUFU.RCP R0, R0 ;  /* 0x0000000000007308 */ /* 0x004ea40000001000 */
[----:B--2---:R-:W-:-:S02]  /*04b0*/  VIADD R2, R0, 0xffffffe ;  /* 0x0ffffffe00027836 */ /* 0x004fc40000000000 */
[----:B------:R-:W-:-:S04]  /*04c0*/  IMAD.MOV R0, RZ, RZ, -R10 ;  /* 0x000000ffff007224 */ /* 0x000fc800078e0a0a */
[----:B------:R2:W3:Y:S02]  /*04d0*/  F2I.FTZ.U32.TRUNC.NTZ R3, R2 ;  /* 0x0000000200037305 */ /* 0x0004e4000021f000 */
[----:B--2---:R-:W-:Y:S02]  /*04e0*/  IMAD.MOV.U32 R2, RZ, RZ, RZ ;  /* 0x000000ffff027224 */ /* 0x004fe400078e00ff */
[----:B---3--:R-:W-:-:S04]  /*04f0*/  IMAD.MOV R6, RZ, RZ, -R3 ;  /* 0x000000ffff067224 */ /* 0x008fc800078e0a03 */
[----:B------:R-:W-:Y:S02]  /*0500*/  IMAD R9, R6, R7, RZ ;  /* 0x0000000706097224 */ /* 0x000fe400078e02ff */
[----:B------:R-:W-:Y:S02]  /*0510*/  IMAD.MOV.U32 R6, RZ, RZ, R8 ;  /* 0x000000ffff067224 */ /* 0x000fe400078e0008 */
[----:B------:R-:W-:-:S06]  /*0520*/  IMAD.HI.U32 R3, R3, R9, R2 ;  /* 0x0000000903037227 */ /* 0x000fcc00078e0002 */
[----:B------:R-:W-:-:S04]  /*0530*/  IMAD.HI.U32 R3, R3, R6, RZ ;  /* 0x0000000603037227 */ /* 0x000fc800078e00ff */
[----:B------:R-:W-:Y:S01]  /*0540*/  IMAD R0, R3, R0, R6 ;  /* 0x0000000003007224 */ /* 0x000fe200078e0206 */
[----:B------:R-:W-:Y:S04]  /*0550*/  BAR.SYNC.DEFER_BLOCKING 0x0 ;  /* 0x0000000000007b1d */ /* 0x000fe80000010000 */
[----:B------:R-:W-:-:S13]  /*0560*/  ISETP.GT.U32.AND P1, PT, R7, R0, PT ;  /* 0x000000000700720c */ /* 0x000fda0003f24070 */
[----:B------:R-:W-:Y:S02]  /*0570*/  @!P1 IMAD.IADD R0, R0, 0x1, -R7 ;  /* 0x0000000100009824 */ /* 0x000fe400078e0a07 */
[----:B------:R-:W-:Y:S01]  /*0580*/  @!P1 VIADD R3, R3, 0x1 ;  /* 0x0000000103039836 */ /* 0x000fe20000000000 */
[----:B------:R-:W-:Y:S02]  /*0590*/  ISETP.NE.AND P1, PT, R4, RZ, PT ;  /* 0x000000ff0400720c */ /* 0x000fe40003f25270 */
[----:B------:R-:W-:Y:S02]  /*05a0*/  ISETP.GE.U32.AND P0, PT, R0, R7, PT ;  /* 0x000000070000720c */ /* 0x000fe40003f06070 */
[----:B------:R-:W-:-:S04]  /*05b0*/  LOP3.LUT R0, R5, R4, RZ, 0x3c, !PT ;  /* 0x0000000405007212 */ /* 0x000fc800078e3cff */
[----:B------:R-:W-:Y:S01]  /*05c0*/  ISETP.GE.AND P2, PT, R0, RZ, PT ;  /* 0x000000ff0000720c */ /* 0x000fe20003f46270 */
[----:B------:R-:W-:-:S06]  /*05d0*/  VIADD R0, R18, 0x7f ;  /* 0x0000007f12007836 */ /* 0x000fcc0000000000 */
[----:B------:R-:W-:-:S04]  /*05e0*/  @P0 VIADD R3, R3, 0x1 ;  /* 0x0000000103030836 */ /* 0x000fc80000000000 */
[----:B------:R-:W-:Y:S01]  /*05f0*/  IMAD.MOV.U32 R8, RZ, RZ, R3 ;  /* 0x000000ffff087224 */ /* 0x000fe200078e0003 */
[----:B------:R-:W-:-:S03]  /*0600*/  SHF.R.S32.HI R3, RZ, 0x1f, R0 ;  /* 0x0000001fff037819 */ /* 0x000fc60000011400 */
[----:B------:R-:W-:Y:S01]  /*0610*/  @!P2 IMAD.MOV R8, RZ, RZ, -R8 ;  /* 0x000000ffff08a224 */ /* 0x000fe200078e0a08 */
[----:B------:R-:W-:Y:S02]  /*0620*/  LEA.HI R3, R3, R0, RZ, 0x7 ;  /* 0x0000000003037211 */ /* 0x000fe400078f38ff */
[----:B------:R-:W-:-:S04]  /*0630*/  @!P1 LOP3.LUT R8, RZ, R4, RZ, 0x33, !PT ;  /* 0x00000004ff089212 */ /* 0x000fc800078e33ff */
[----:B------:R-:W-:Y:S01]  /*0640*/  LEA.HI.SX32 R3, R3, -R8, 0x19 ;  /* 0x8000000803037211 */ /* 0x000fe200078fcaff */
[----:B------:R-:W-:-:S03]  /*0650*/  IMAD.MOV R6, RZ, RZ, -R8 ;  /* 0x000000ffff067224 */ /* 0x000fc600078e0a08 */
[----:B------:R-:W-:Y:S01]  /*0660*/  VIMNMX R11, PT, PT, R3, 0x1, PT ;  /* 0x00000001030b7848 */ /* 0x000fe20003fe0100 */
[----:B------:R-:W-:-:S03]  /*0670*/  IMAD R10, R4, R6, R5 ;  /* 0x00000006040a7224 */ /* 0x000fc600078e0205 */
[-C--:B------:R-:W-:Y:S02]  /*0680*/  IABS R7, R11.reuse ;  /* 0x0000000b00077213 */ /* 0x080fe40000000000 */
[----:B------:R-:W-:Y:S02]  /*0690*/  IABS R4, R11 ;  /* 0x0000000b00047213 */ /* 0x000fe40000000000 */
[----:B------:R-:W2:Y:S08]  /*06a0*/  I2F.RP R0, R7 ;  /* 0x0000000700007306 */ /* 0x000eb00000209400 */
[----:B--2---:R-:W2:Y:S02]  /*06b0*/  MUFU.RCP R0, R0 ;  /* 0x0000000000007308 */ /* 0x004ea40000001000 */
[----:B--2---:R-:W-:Y:S01]  /*06c0*/  VIADD R2, R0, 0xffffffe ;  /* 0x0ffffffe00027836 */ /* 0x004fe20000000000 */
[----:B------:R-:W-:-:S05]  /*06d0*/  IABS R0, R10 ;  /* 0x0000000a00007213 */ /* 0x000fca0000000000 */
[----:B------:R2:W3:Y:S02]  /*06e0*/  F2I.FTZ.U32.TRUNC.NTZ R3, R2 ;  /* 0x0000000200037305 */ /* 0x0004e4000021f000 */
[----:B--2---:R-:W-:Y:S02]  /*06f0*/  IMAD.MOV.U32 R2, RZ, RZ, RZ ;  /* 0x000000ffff027224 */ /* 0x004fe400078e00ff */
[----:B---3--:R-:W-:-:S04]  /*0700*/  IMAD.MOV R12, RZ, RZ, -R3 ;  /* 0x000000ffff0c7224 */ /* 0x008fc800078e0a03 */
[----:B------:R-:W-:Y:S02]  /*0710*/  IMAD R5, R12, R7, RZ ;  /* 0x000000070c057224 */ /* 0x000fe400078e02ff */
[----:B------:R-:W2:Y:S02]  /*0720*/  LDS R12, [UR13] ;  /* 0x0000000dff0c7984 */ /* 0x000ea40008000800 */
[----:B------:R-:W-:Y:S02]  /*0730*/  IMAD.HI.U32 R3, R3, R5, R2 ;  /* 0x0000000503037227 */ /* 0x000fe400078e0002 */
[----:B------:R-:W3:Y:S02]  /*0740*/  I2F.RP R5, R128 ;  /* 0x0000008000057306 */ /* 0x000ee40000209400 */
[----:B------:R-:W-:Y:S01]  /*0750*/  IMAD.MOV R2, RZ, RZ, -R4 ;  /* 0x000000ffff027224 */ /* 0x000fe200078e0a04 */
[----:B------:R-:W-:Y:S01]  /*0760*/  IABS R4, R18 ;  /* 0x0000001200047213 */ /* 0x000fe20000000000 */
[----:B------:R-:W-:-:S04]  /*0770*/  IMAD.HI.U32 R3, R3, R0, RZ ;  /* 0x0000000003037227 */ /* 0x000fc800078e00ff */
[----:B------:R-:W-:Y:S02]  /*0780*/  IMAD R0, R3, R2, R0 ;  /* 0x0000000203007224 */ /* 0x000fe400078e0200 */
[----:B------:R-:W-:Y:S01]  /*0790*/  IMAD.MOV.U32 R2, RZ, RZ, R4 ;  /* 0x000000ffff027224 */ /* 0x000fe200078e0004 */
[----:B------:R-:W-:Y:S02]  /*07a0*/  BAR.SYNC.DEFER_BLOCKING 0x0 ;  /* 0x0000000000007b1d */ /* 0x000fe40000010000 */
[----:B------:R-:W-:-:S04]  /*07b0*/  ISETP.GT.U32.AND P1, PT, R7, R0, PT ;  /* 0x000000000700720c */ /* 0x000fc80003f24070 */
[----:B------:R-:W5:Y:S08]  /*07c0*/  I2F.RP R4, R2 ;  /* 0x0000000200047306 */ /* 0x000f700000209400 */
[----:B---3--:R-:W3:Y:S01]  /*07d0*/  MUFU.RCP R5, R5 ;  /* 0x0000000500057308 */ /* 0x008ee20000001000 */
[----:B------:R-:W-:Y:S02]  /*07e0*/  @!P1 IMAD.IADD R0, R0, 0x1, -R7 ;  /* 0x0000000100009824 */ /* 0x000fe400078e0a07 */
[----:B------:R-:W-:Y:S01]  /*07f0*/  @!P1 VIADD R3, R3, 0x1 ;  /* 0x0000000103039836 */ /* 0x000fe20000000000 */
[----:B------:R-:W-:-:S02]  /*0800*/  ISETP.NE.AND P1, PT, R11, RZ, PT ;  /* 0x000000ff0b00720c */ /* 0x000fc40003f25270 */
[----:B------:R-:W-:Y:S02]  /*0810*/  ISETP.GE.U32.AND P0, PT, R0, R7, PT ;  /* 0x000000070000720c */ /* 0x000fe40003f06070 */
[----:B------:R-:W-:Y:S01]  /*0820*/  LOP3.LUT R0, R10, R11, RZ, 0x3c, !PT ;  /* 0x0000000b0a007212 */ /* 0x000fe200078e3cff */
[----:B-----5:R-:W5:Y:S01]  /*0830*/  MUFU.RCP R4, R4 ;  /* 0x0000000400047308 */ /* 0x020f620000001000 */
[----:B--2---:R-:W-:Y:S02]  /*0840*/  R2UR UR12, R12 ;  /* 0x000000000c0c72ca */ /* 0x004fe400000e0000 */
[----:B------:R-:W-:Y:S01]  /*0850*/  ISETP.GE.AND P2, PT, R0, RZ, PT ;  /* 0x000000ff0000720c */ /* 0x000fe20003f46270 */
[----:B---3--:R-:W-:-:S06]  /*0860*/  VIADD R132, R5, 0xffffffe ;  /* 0x0ffffffe05847836 */ /* 0x008fcc0000000000 */
[----:B------:R-:W-:Y:S01]  /*0870*/  @P0 VIADD R3, R3, 0x1 ;  /* 0x0000000103030836 */ /* 0x000fe20000000000 */
[----:B------:R2:W3:Y:S03]  /*0880*/  F2I.FTZ.U32.TRUNC.NTZ R133, R132 ;  /* 0x0000008400857305 */ /* 0x0004e6000021f000 */
[----:B------:R-:W-:Y:S01]  /*0890*/  IMAD.MOV.U32 R6, RZ, RZ, R3 ;  /* 0x000000ffff067224 */ /* 0x000fe200078e0003 */
[--C-:B------:R-:W-:Y:S01]  /*08a0*/  SHF.R.U32.HI R3, RZ, 0x6, R187.reuse ;  /* 0x00000006ff037819 */ /* 0x100fe200000116bb */
[----:B-----5:R-:W-:Y:S01]  /*08b0*/  VIADD R5, R4, 0xffffffe ;  /* 0x0ffffffe04057836 */ /* 0x020fe20000000000 */
[----:B------:R-:W-:Y:S01]  /*08c0*/  SHF.R.U32.HI R4, RZ, 0x5, R187 ;  /* 0x00000005ff047819 */ /* 0x000fe200000116bb */
[----:B------:R-:W-:Y:S01]  /*08d0*/  @!P2 IMAD.MOV R6, RZ, RZ, -R6 ;  /* 0x000000ffff06a224 */ /* 0x000fe200078e0a06 */
[----:B------:R-:W-:Y:S01]  /*08e0*/  @!P1 LOP3.LUT R6, RZ, R11, RZ, 0x33, !PT ;  /* 0x0000000bff069212 */ /* 0x000fe200078e33ff */
[----:B--2---:R-:W-:Y:S01]  /*08f0*/  IMAD.MOV.U32 R132, RZ, RZ, RZ ;  /* 0x000000ffff847224 */ /* 0x004fe200078e00ff */
[----:B------:R-:W-:Y:S01]  /*0900*/  SGXT.U32 R3, R3, 0x1 ;  /* 0x000000010303781a */ /* 0x000fe20000000000 */
[----:B------:R-:W2:Y:S01]  /*0910*/  F2I.FTZ.U32.TRUNC.NTZ R5, R5 ;  /* 0x0000000500057305 */ /* 0x000ea2000021f000 */
[----:B------:R-:W-:Y:S01]  /*0920*/  R2UR UR8, R4 ;  /* 0x00000000040872ca */ /* 0x000fe200000e0000 */
[----:B------:R-:W-:Y:S01]  /*0930*/  IMAD.SHL.U32 R0, R6, 0x80, RZ ;  /* 0x0000008006007824 */ /* 0x000fe200078e00ff */
[----:B------:R-:W-:Y:S01]  /*0940*/  ISETP.NE.AND P2, PT, R18, RZ, PT ;  /* 0x000000ff1200720c */ /* 0x000fe20003f45270 */
[----:B---3--:R-:W-:-:S02]  /*0950*/  IMAD.MOV R7, RZ, RZ, -R133 ;  /* 0x000000ffff077224 */ /* 0x008fc400078e0a85 */
[----:B------:R-:W-:Y:S01]  /*0960*/  IMAD.MOV R6, RZ, RZ, -R6 ;  /* 0x000000ffff067224 */ /* 0x000fe200078e0a06 */
[----:B------:R-:W-:Y:S01]  /*0970*/  LOP3.LUT R130, R0, R3, RZ, 0xfc, !PT ;  /* 0x0000000300827212 */ /* 0x000fe200078efcff */
[----:B------:R-:W-:Y:S01]  /*0980*/  IMAD R3, R7, R128, RZ ;  /* 0x0000008007037224 */ /* 0x000fe200078e02ff */
[----:B------:R-:W-:Y:S01]  /*0990*/  LEA.HI R131, R187, R0, RZ, 0x1a ;  /* 0x00000000bb837211 */ /* 0x000fe200078fd0ff */
[----:B------:R-:W-:Y:S01]  /*09a0*/  IMAD R6, R11, R6, R10 ;  /* 0x000000060b067224 */ /* 0x000fe200078e020a */
[----:B------:R-:W-:Y:S01]  /*09b0*/  IABS R9, R130 ;  /* 0x0000008200097213 */ /* 0x000fe20000000000 */
[----:B------:R-:W-:Y:S01]  /*09c0*/  IMAD.HI.U32 R132, R133, R3, R132 ;  /* 0x0000000385847227 */ /* 0x000fe200078e0084 */
[C---:B------:R-:W-:Y:S01]  /*09d0*/  LOP3.LUT R127, R130.reuse, 0x4, RZ, 0xfc, !PT ;  /* 0x00000004827f7812 */ /* 0x040fe200078efcff */
[----:B------:R-:W-:Y:S01]  /*09e0*/  USHF.L.U32 UR4, UR8, 0x15, URZ ;  /* 0x0000001508047899 */ /* 0x000fe200080006ff */
[----:B------:R-:W-:Y:S01]  /*09f0*/  LOP3.LUT R129, R130, 0x2, RZ, 0xfc, !PT ;  /* 0x0000000282817812 */ /* 0x000fe200078efcff */
[----:B--2---:R-:W-:Y:S01]  /*0a00*/  IMAD.MOV R7, RZ, RZ, -R5 ;  /* 0x000000ffff077224 */ /* 0x004fe200078e0a05 */
[----:B------:R-:W-:Y:S01]  /*0a10*/  IABS R11, R127 ;  /* 0x0000007f000b7213 */ /* 0x000fe20000000000 */
[----:B------:R-:W-:Y:S01]  /*0a20*/  IMAD.HI.U32 R3, R132, R9, RZ ;  /* 0x0000000984037227 */ /* 0x000fe200078e00ff */
[C---:B------:R-:W-:Y:S01]  /*0a30*/  LOP3.LUT R125, R130.reuse, 0x6, RZ, 0xfc, !PT ;  /* 0x00000006827d7812 */ /* 0x040fe200078efcff */
[----:B------:R-:W-:Y:S01]  /*0a40*/  ULOP3.LUT UR4, UR4, 0x600000, URZ, 0xc0, !UPT ;  /* 0x0060000004047892 */ /* 0x000fe2000f8ec0ff */
[C---:B------:R-:W-:Y:S01]  /*0a50*/  LOP3.LUT R121, R130.reuse, 0xa, RZ, 0xfc, !PT ;  /* 0x0000000a82797812 */ /* 0x040fe200078efcff */
[----:B------:R-:W-:Y:S01]  /*0a60*/  IMAD R7, R7, R2, RZ ;  /* 0x0000000207077224 */ /* 0x000fe200078e02ff */
[----:B------:R-:W-:Y:S01]  /*0a70*/  IABS R115, R125 ;  /* 0x0000007d00737213 */ /* 0x000fe20000000000 */
[----:B------:R-:W-:Y:S01]  /*0a80*/  IMAD.MOV.U32 R4, RZ, RZ, RZ ;  /* 0x000000ffff047224 */ /* 0x000fe200078e00ff */
[----:B------:R-:W-:Y:S01]  /*0a90*/  LOP3.LUT R124, R130, 0x8, RZ, 0xfc, !PT ;  /* 0x00000008827c7812 */ /* 0x000fe200078efcff */
[----:B------:R-:W-:Y:S01]  /*0aa0*/  IMAD.MOV R126, RZ, RZ, -R3 ;  /* 0x000000ffff7e7224 */ /* 0x000fe200078e0a03 */
[----:B------:R-:W-:Y:S01]  /*0ab0*/  IABS R13, R121 ;  /* 0x00000079000d7213 */ /* 0x000fe20000000000 */
[----:B------:R-:W-:Y:S01]  /*0ac0*/  IMAD.HI.U32 R3, R5, R7, R4 ;  /* 0x0000000705037227 */ /* 0x000fe200078e0004 */
[----:B------:R-:W-:-:S02]  /*0ad0*/  IABS R111, R124 ;  /* 0x0000007c006f7213 */ /* 0x000fc40000000000 */
[----:B------:R-:W-:Y:S01]  /*0ae0*/  LOP3.LUT R113, R130, 0x10, RZ, 0xfc, !PT ;  /* 0x0000001082717812 */ /* 0x000fe200078efcff */
[----:B------:R-:W-:Y:S01]  /*0af0*/  IMAD.IADD R4, R8, 0x1, R6 ;  /* 0x0000000108047824 */ /* 0x000fe200078e0206 */
[----:B------:R-:W-:Y:S01]  /*0b00*/  LOP3.LUT R112, R130, 0x14, RZ, 0xfc, !PT ;  /* 0x0000001482707812 */ /* 0x000fe200078efcff */
[----:B------:R-:W-:Y:S01]  /*0b10*/  IMAD R126, R128, R126, R9 ;  /* 0x0000007e807e7224 */ /* 0x000fe200078e0209 */
[----:B------:R-:W-:Y:S01]  /*0b20*/  IABS R9, R129 ;  /* 0x0000008100097213 */ /* 0x000fe20000000000 */
[----:B------:R-:W-:Y:S01]  /*0b30*/  IMAD.HI.U32 R6, R132, R11, RZ ;  /* 0x0000000b84067227 */ /* 0x000fe200078e00ff */
[----:B------:R-:W-:Y:S02]  /*0b40*/  IABS R99, R112 ;  /* 0x0000007000637213 */ /* 0x000fe40000000000 */
[C---:B------:R-:W-:Y:S01]  /*0b50*/  LOP3.LUT R120, R130.reuse, 0xc, RZ, 0xfc, !PT ;  /* 0x0000000c82787812 */ /* 0x040fe200078efcff */
[----:B------:R-:W-:Y:S01]  /*0b60*/  IMAD.MOV R6, RZ, RZ, -R6 ;  /* 0x000000ffff067224 */ /* 0x000fe200078e0a06 */
[----:B------:R-:W-:Y:S01]  /*0b70*/  LOP3.LUT R107, R130, 0x16, RZ, 0xfc, !PT ;  /* 0x00000016826b7812 */ /* 0x000fe200078efcff */
[----:B------:R-:W-:Y:S01]  /*0b80*/  IMAD.HI.U32 R5, R132, R9, RZ ;  /* 0x0000000984057227 */ /* 0x000fe200078e00ff */
[----:B------:R-:W-:-:S02]  /*0b90*/  IABS R109, R120 ;  /* 0x00000078006d7213 */ /* 0x000fc40000000000 */
[----:B------:R-:W-:Y:S01]  /*0ba0*/  LOP3.LUT R114, R130, 0x12, RZ, 0xfc, !PT ;  /* 0x0000001282727812 */ /* 0x000fe200078efcff */
[----:B------:R-:W-:Y:S01]  /*0bb0*/  IMAD.HI.U32 R7, R132, R115, RZ ;  /* 0x0000007384077227 */ /* 0x000fe200078e00ff */
[----:B------:R-:W-:Y:S02]  /*0bc0*/  LOP3.LUT R108, R130, 0x18, RZ, 0xfc, !PT ;  /* 0x00000018826c7812 */ /* 0x000fe400078efcff */
[----:B------:R-:W-:Y:S01]  /*0bd0*/  IABS R103, R114 ;  /* 0x0000007200677213 */ /* 0x000fe20000000000 */
[----:B------:R-:W-:Y:S01]  /*0be0*/  IMAD R116, R128, R6, R11 ;  /* 0x0000000680747224 */ /* 0x000fe200078e020b */
[----:B------:R-:W-:Y:S01]  /*0bf0*/  IABS R11, R113 ;  /* 0x00000071000b7213 */ /* 0x000fe20000000000 */
[----:B------:R-:W-:Y:S01]  /*0c00*/  IMAD.MOV R118, RZ, RZ, -R5 ;  /* 0x000000ffff767224 */ /* 0x000fe200078e0a05 */
[----:B------:R-:W-:Y:S01]  /*0c10*/  IABS R97, R108 ;  /* 0x0000006c00617213 */ /* 0x000fe20000000000 */
[----:B------:R-:W-:Y:S01]  /*0c20*/  IMAD.HI.U32 R8, R132, R13, RZ ;  /* 0x0000000d84087227 */ /* 0x000fe200078e00ff */
[----:B------:R-:W-:-:S02]  /*0c30*/  LOP3.LUT R84, R130, 0x28, RZ, 0xfc, !PT ;  /* 0x0000002882547812 */ /* 0x000fc400078efcff */
[C---:B------:R-:W-:Y:S01]  /*0c40*/  LOP3.LUT R101, R130.reuse, 0x1c, RZ, 0xfc, !PT ;  /* 0x0000001c82657812 */ /* 0x040fe200078efcff */
[----:B------:R-:W-:Y:S01]  /*0c50*/  IMAD.MOV R7, RZ, RZ, -R7 ;  /* 0x000000ffff077224 */ /* 0x000fe200078e0a07 */
[----:B------:R-:W-:Y:S01]  /*0c60*/  LOP3.LUT R91, R130, 0x22, RZ, 0xfc, !PT ;  /* 0x00000022825b7812 */ /* 0x000fe200078efcff */
[----:B------:R-:W-:Y:S01]  /*0c70*/  IMAD.HI.U32 R5, R132, R111, RZ ;  /* 0x0000006f84057227 */ /* 0x000fe200078e00ff */
[----:B------:R-:W-:Y:S02]  /*0c80*/  IABS R95, R101 ;  /* 0x00000065005f7213 */ /* 0x000fe40000000000 */
[----:B------:R-:W-:Y:S01]  /*0c90*/  LOP3.LUT R94, R130, 0x26, RZ, 0xfc, !PT ;  /* 0x00000026825e7812 */ /* 0x000fe200078efcff */
[----:B------:R-:W-:Y:S01]  /*0ca0*/  IMAD R118, R128, R118, R9 ;  /* 0x0000007680767224 */ /* 0x000fe200078e0209 */
[----:B------:R-:W-:Y:S01]  /*0cb0*/  LOP3.LUT R85, R130, 0x2c, RZ, 0xfc, !PT ;  /* 0x0000002c82557812 */ /* 0x000fe200078efcff */
[----:B------:R-:W-:Y:S01]  /*0cc0*/  IMAD.MOV R8, RZ, RZ, -R8 ;  /* 0x000000ffff087224 */ /* 0x000fe200078e0a08 */
[----:B------:R-:W-:Y:S01]  /*0cd0*/  IABS R77, R94 ;  /* 0x0000005e004d7213 */ /* 0x000fe20000000000 */
[----:B------:R-:W-:Y:S01]  /*0ce0*/  IMAD R115, R128, R7, R115 ;  /* 0x0000000780737224 */ /* 0x000fe200078e0273 */
[C---:B------:R-:W-:Y:S01]  /*0cf0*/  LOP3.LUT R80, R130.reuse, 0x30, RZ, 0xfc, !PT ;  /* 0x0000003082507812 */ /* 0x040fe200078efcff */
[C---:B------:R-:W-:Y:S01]  /*0d00*/  VIADD R102, R131.reuse, 0x1e ;  /* 0x0000001e83667836 */ /* 0x040fe20000000000 */
[----:B------:R-:W-:Y:S01]  /*0d10*/  LOP3.LUT R106, R130, 0x1a, RZ, 0xfc, !PT ;  /* 0x0000001a826a7812 */ /* 0x000fe200078efcff */
[----:B------:R-:W-:Y:S01]  /*0d20*/  IMAD.MOV R5, RZ, RZ, -R5 ;  /* 0x000000ffff057224 */ /* 0x000fe200078e0a05 */
[----:B------:R-:W-:Y:S01]  /*0d30*/  IABS R71, R80 ;  /* 0x0000005000477213 */ /* 0x000fe20000000000 */
[----:B------:R-:W-:Y:S01]  /*0d40*/  VIADD R119, R131, 0xe ;  /* 0x0000000e83777836 */ /* 0x000fe20000000000 */
[----:B------:R-:W-:Y:S01]  /*0d50*/  IABS R93, R106 ;  /* 0x0000006a005d7213 */ /* 0x000fe20000000000 */
[----:B------:R-:W-:Y:S01]  /*0d60*/  IMAD.HI.U32 R7, R132, R11, RZ ;  /* 0x0000000b84077227 */ /* 0x000fe200078e00ff */
[----:B------:R-:W-:-:S02]  /*0d70*/  LOP3.LUT R100, R130, 0x20, RZ, 0xfc, !PT ;  /* 0x0000002082647812 */ /* 0x000fc400078efcff */
[----:B------:R-:W-:Y:S01]  /*0d80*/  IABS R105, R119 ;  /* 0x0000007700697213 */ /* 0x000fe20000000000 */
[----:B------:R-:W-:Y:S01]  /*0d90*/  IMAD.HI.U32 R9, R132, R99, RZ ;  /* 0x0000006384097227 */ /* 0x000fe200078e00ff */
[----:B------:R-:W-:Y:S02]  /*0da0*/  LOP3.LUT R64, R130, 0x3a, RZ, 0xfc, !PT ;  /* 0x0000003a82407812 */ /* 0x000fe400078efcff */
[----:B------:R-:W-:Y:S01]  /*0db0*/  IABS R89, R100 ;  /* 0x0000006400597213 */ /* 0x000fe20000000000 */
[C---:B------:R-:W-:Y:S01]  /*0dc0*/  IMAD R110, R128.reuse, R8, R13 ;  /* 0x00000008806e7224 */ /* 0x040fe200078e020d */
[----:B------:R-:W-:Y:S01]  /*0dd0*/  IABS R13, R102 ;  /* 0x00000066000d7213 */ /* 0x000fe20000000000 */
[----:B------:R-:W-:Y:S01]  /*0de0*/  IMAD R111, R128, R5, R111 ;  /* 0x00000005806f7224 */ /* 0x000fe200078e026f */
[C---:B------:R-:W-:Y:S01]  /*0df0*/  LOP3.LUT R92, R130.reuse, 0x24, RZ, 0xfc, !PT ;  /* 0x00000024825c7812 */ /* 0x040fe200078efcff */
[----:B------:R-:W-:Y:S01]  /*0e00*/  IMAD.MOV R7, RZ, RZ, -R7 ;  /* 0x000000ffff077224 */ /* 0x000fe200078e0a07 */
[----:B------:R-:W-:Y:S01]  /*0e10*/  LOP3.LUT R90, R130, 0x2a, RZ, 0xfc, !PT ;  /* 0x0000002a825a7812 */ /* 0x000fe200078efcff */
[----:B------:R-:W-:Y:S01]  /*0e20*/  IMAD.MOV R9, RZ, RZ, -R9 ;  /* 0x000000ffff097224 */ /* 0x000fe200078e0a09 */
[----:B------:R-:W-:Y:S01]  /*0e30*/  IABS R83, R92 ;  /* 0x0000005c00537213 */ /* 0x000fe20000000000 */
[----:B------:R-:W-:Y:S01]  /*0e40*/  IMAD.HI.U32 R5, R132, R109, RZ ;  /* 0x0000006d84057227 */ /* 0x000fe200078e00ff */
[----:B------:R-:W-:-:S02]  /*0e50*/  LOP3.LUT R61, R130, 0x44, RZ, 0xfc, !PT ;  /* 0x00000044823d7812 */ /* 0x000fc400078efcff */
[----:B------:R-:W-:Y:S01]  /*0e60*/  LOP3.LUT R81, R130, 0x32, RZ, 0xfc, !PT ;  /* 0x0000003282517812 */ /* 0x000fe200078efcff */
[C---:B------:R-:W-:Y:S01]  /*0e70*/  IMAD R104, R128.reuse, R7, R11 ;  /* 0x0000000780687224 */ /* 0x040fe200078e020b */
[----:B------:R-:W-:Y:S01]  /*0e80*/  IABS R11, R107 ;  /* 0x0000006b000b7213 */ /* 0x000fe20000000000 */
[----:B------:R-:W-:Y:S01]  /*0e90*/  IMAD R99, R128, R9, R99 ;  /* 0x0000000980637224 */ /* 0x000fe200078e0263 */
[----:B------:R-:W-:Y:S01]  /*0ea0*/  IABS R47, R61 ;  /* 0x0000003d002f7213 */ /* 0x000fe20000000000 */
[----:B------:R-:W-:Y:S01]  /*0eb0*/  IMAD.MOV R5, RZ, RZ, -R5 ;  /* 0x000000ffff057224 */ /* 0x000fe200078e0a05 */
[----:B------:R-:W-:Y:S01]  /*0ec0*/  IABS R17, R81 ;  /* 0x0000005100117213 */ /* 0x000fe20000000000 */
[----:B------:R-:W-:Y:S01]  /*0ed0*/  IMAD.HI.U32 R9, R132, R13, RZ ;  /* 0x0000000d84097227 */ /* 0x000fe200078e00ff */
[C---:B------:R-:W-:Y:S02]  /*0ee0*/  LOP3.LUT R75, R130.reuse, 0x38, RZ, 0xfc, !PT ;  /* 0x00000038824b7812 */ /* 0x040fe400078efcff */
[----:B------:R-:W-:Y:S01]  /*0ef0*/  LOP3.LUT R65, R130, 0x3c, RZ, 0xfc, !PT ;  /* 0x0000003c82417812 */ /* 0x000fe200078efcff */
[----:B------:R-:W-:Y:S01]  /*0f00*/  IMAD.HI.U32 R6, R132, R105, RZ ;  /* 0x0000006984067227 */ /* 0x000fe200078e00ff */
[----:B------:R-:W-:-:S02]  /*0f10*/  LOP3.LUT R70, R130, 0x34, RZ, 0xfc, !PT ;  /* 0x0000003482467812 */ /* 0x000fc400078efcff */
[----:B------:R-:W-:Y:S01]  /*0f20*/  IABS R59, R65 ;  /* 0x00000041003b7213 */ /* 0x000fe20000000000 */
[----:B------:R-:W-:Y:S01]  /*0f30*/  IMAD R109, R128, R5, R109 ;  /* 0x00000005806d7224 */ /* 0x000fe200078e026d */
[----:B------:R-:W-:Y:S01]  /*0f40*/  IABS R67, R70 ;  /* 0x0000004600437213 */ /* 0x000fe20000000000 */
[----:B------:R-:W-:Y:S01]  /*0f50*/  IMAD.MOV R9, RZ, RZ, -R9 ;  /* 0x000000ffff097224 */ /* 0x000fe200078e0a09 */
[C---:B------:R-:W-:Y:S01]  /*0f60*/  LOP3.LUT R53, R130.reuse, 0x46, RZ, 0xfc, !PT ;  /* 0x0000004682357812 */ /* 0x040fe200078efcff */
[----:B------:R-:W-:Y:S01]  /*0f70*/  IMAD.MOV R6, RZ, RZ, -R6 ;  /* 0x000000ffff067224 */ /* 0x000fe200078e0a06 */
[----:B------:R-:W-:Y:S01]  /*0f80*/  LOP3.LUT R69, R130, 0x36, RZ, 0xfc, !PT ;  /* 0x0000003682457812 */ /* 0x000fe200078efcff */
[----:B------:R-:W-:Y:S01]  /*0f90*/  IMAD.HI.U32 R5, R132, R11, RZ ;  /* 0x0000000b84057227 */ /* 0x000fe200078e00ff */
[----:B------:R-:W-:Y:S02]  /*0fa0*/  LOP3.LUT R45, R130, 0x50, RZ, 0xfc, !PT ;  /* 0x00000050822d7812 */ /* 0x000fe400078efcff */
[----:B------:R-:W-:Y:S01]  /*0fb0*/  IABS R63, R69 ;  /* 0x00000045003f7213 */ /* 0x000fe20000000000 */
[----:B------:R-:W-:Y:S01]  /*0fc0*/  IMAD.HI.U32 R8, R132, R103, RZ ;  /* 0x0000006784087227 */ /* 0x000fe200078e00ff */
[----:B------:R-:W-:-:S02]  /*0fd0*/  LOP3.LUT R58, R130, 0x42, RZ, 0xfc, !PT ;  /* 0x00000042823a7812 */ /* 0x000fc400078efcff */
[----:B------:R-:W-:Y:S01]  /*0fe0*/  IABS R33, R45 ;  /* 0x0000002d00217213 */ /* 0x000fe20000000000 */
[C---:B------:R-:W-:Y:S01]  /*0ff0*/  IMAD R96, R128.reuse, R9, R13 ;  /* 0x0000000980607224 */ /* 0x040fe200078e020d */
        /* <DEDUP_REMOVED lines=8> */
[----:B------:R-:W-:-:S02]  /*1080*/  IABS R49, R52 ;  /* 0x0000003400317213 */ /* 0x000fc40000000000 */
[----:B------:R-:W-:Y:S01]  /*1090*/  LOP3.LUT R48, R130, 0x4c, RZ, 0xfc, !PT ;  /* 0x0000004c82307812 */ /* 0x000fe200078efcff */
[C---:B------:R-:W-:Y:S01]  /*10a0*/  IMAD R98, R128.reuse, R5, R11 ;  /* 0x0000000580627224 */ /* 0x040fe200078e020b */
[----:B------:R-:W-:Y:S01]  /*10b0*/  IABS R11, R91 ;  /* 0x0000005b000b7213 */ /* 0x000fe20000000000 */
[----:B------:R-:W-:Y:S01]  /*10c0*/  IMAD R103, R128, R8, R103 ;  /* 0x0000000880677224 */ /* 0x000fe200078e0267 */
        /* <DEDUP_REMOVED lines=8> */
[----:B------:R-:W-:Y:S01]  /*1150*/  LOP3.LUT R39, R130, 0x56, RZ, 0xfc, !PT ;  /* 0x0000005682277812 */ /* 0x000fe200078efcff */
[----:B------:R-:W-:Y:S01]  /*1160*/  IMAD R97, R128, R6, R97 ;  /* 0x0000000680617224 */ /* 0x000fe200078e0261 */
[----:B------:R-:W-:Y:S01]  /*1170*/  IABS R35, R42 ;  /* 0x0000002a00237213 */ /* 0x000fe20000000000 */
[----:B------:R-:W-:Y:S01]  /*1180*/  IMAD.MOV R9, RZ, RZ, -R9 ;  /* 0x000000ffff097224 */ /* 0x000fe200078e0a09 */
[----:B------:R-:W-:Y:S01]  /*1190*/  IABS R25, R38 ;  /* 0x0000002600197213 */ /* 0x000fe20000000000 */
[----:B------:R-:W-:Y:S01]  /*11a0*/  IMAD.MOV R8, RZ, RZ, -R8 ;  /* 0x000000ffff087224 */ /* 0x000fe200078e0a08 */
[----:B------:R-:W-:Y:S01]  /*11b0*/  LOP3.LUT R37, R130, 0x5a, RZ, 0xfc, !PT ;  /* 0x0000005a82257812 */ /* 0x000fe200078efcff */
[----:B------:R-:W-:Y:S01]  /*11c0*/  IMAD.HI.U32 R6, R132, R11, RZ ;  /* 0x0000000b84067227 */ /* 0x000fe200078e00ff */
[C---:B------:R-:W-:Y:S02]  /*11d0*/  LOP3.LUT R31, R130.reuse, 0x62, RZ, 0xfc, !PT ;  /* 0x00000062821f7812 */ /* 0x040fe400078efcff */
[----:B------:R-:W-:Y:S01]  /*11e0*/  LOP3.LUT R34, R130, 0x58, RZ, 0xfc, !PT ;  /* 0x0000005882227812 */ /* 0x000fe200078efcff */
[C---:B------:R-:W-:Y:S01]  /*11f0*/  IMAD R78, R128.reuse, R9, R13 ;  /* 0x00000009804e7224 */ /* 0x040fe200078e020d */
[----:B------:R-:W-:Y:S01]  /*1200*/  IABS R13, R85 ;  /* 0x00000055000d7213 */ /* 0x000fe20000000000 */
[----:B------:R-:W-:Y:S01]  /*1210*/  IMAD R95, R128, R8, R95 ;  /* 0x00000008805f7224 */ /* 0x000fe200078e025f */
[----:B------:R-:W-:Y:S01]  /*1220*/  IABS R29, R34 ;  /* 0x00000022001d7213 */ /* 0x000fe20000000000 */
[----:B------:R-:W-:Y:S01]  /*1230*/  IMAD.MOV R6, RZ, RZ, -R6 ;  /* 0x000000ffff067224 */ /* 0x000fe200078e0a06 */
[----:B------:R-:W-:Y:S01]  /*1240*/  LOP3.LUT R162, R130, 0x66, RZ, 0xfc, !PT ;  /* 0x0000006682a27812 */ /* 0x000fe200078efcff */
[----:B------:R-:W-:Y:S01]  /*1250*/  IMAD.HI.U32 R8, R132, R77, RZ ;  /* 0x0000004d84087227 */ /* 0x000fe200078e00ff */
[----:B------:R-:W-:-:S02]  /*1260*/  LOP3.LUT R30, R130, 0x60, RZ, 0xfc, !PT ;  /* 0x00000060821e7812 */ /* 0x000fc400078efcff */
[----:B------:R-:W-:Y:S01]  /*1270*/  LOP3.LUT R164, R130, 0x64, RZ, 0xfc, !PT ;  /* 0x0000006482a47812 */ /* 0x000fe200078efcff */
[----:B------:R-:W-:Y:S01]  /*1280*/  IMAD R88, R128, R6, R11 ;  /* 0x0000000680587224 */ /* 0x000fe200078e020b */
[----:B------:R-:W-:Y:S01]  /*1290*/  IABS R11, R90 ;  /* 0x0000005a000b7213 */ /* 0x000fe20000000000 */
[----:B------:R-:W-:Y:S01]  /*12a0*/  IMAD.MOV R8, RZ, RZ, -R8 ;  /* 0x000000ffff087224 */ /* 0x000fe200078e0a08 */
[----:B------:R-:W-:Y:S01]  /*12b0*/  IABS R27, R30 ;  /* 0x0000001e001b7213 */ /* 0x000fe20000000000 */
[----:B------:R-:W-:Y:S01]  /*12c0*/  IMAD.HI.U32 R6, R132, R13, RZ ;  /* 0x0000000d84067227 */ /* 0x000fe200078e00ff */
[----:B------:R-:W-:-:S03]  /*12d0*/  IABS R23, R164 ;  /* 0x000000a400177213 */ /* 0x000fc60000000000 */
[----:B------:R-:W-:Y:S02]  /*12e0*/  IMAD R77, R128, R8, R77 ;  /* 0x00000008804d7224 */ /* 0x000fe400078e024d */
[----:B------:R-:W-:Y:S02]  /*12f0*/  IMAD.MOV R6, RZ, RZ, -R6 ;  /* 0x000000ffff067224 */ /* 0x000fe400078e0a06 */
[----:B------:R-:W-:-:S04]  /*1300*/  IMAD.HI.U32 R8, R132, R71, RZ ;  /* 0x0000004784087227 */ /* 0x000fc800078e00ff */
[----:B------:R-:W-:-:S04]  /*1310*/  IMAD.HI.U32 R7, R132, R93, RZ ;  /* 0x0000005d84077227 */ /* 0x000fc800078e00ff */
[----:B------:R-:W-:Y:S01]  /*1320*/  IMAD R74, R128, R6, R13 ;  /* 0x00000006804a7224 */ /* 0x000fe200078e020d */
[----:B------:R-:W-:Y:S01]  /*1330*/  IABS R13, R64 ;  /* 0x00000040000d7213 */ /* 0x000fe20000000000 */
[----:B------:R-:W-:Y:S02]  /*1340*/  IMAD.MOV R8, RZ, RZ, -R8 ;  /* 0x000000ffff087224 */ /* 0x000fe400078e0a08 */
[----:B------:R-:W-:Y:S02]  /*1350*/  IMAD.MOV R7, RZ, RZ, -R7 ;  /* 0x000000ffff077224 */ /* 0x000fe400078e0a07 */
[----:B------:R-:W-:-:S04]  /*1360*/  IMAD.HI.U32 R5, R132, R89, RZ ;  /* 0x0000005984057227 */ /* 0x000fc800078e00ff */
[----:B------:R-:W-:Y:S02]  /*1370*/  IMAD R71, R128, R8, R71 ;  /* 0x0000000880477224 */ /* 0x000fe400078e0247 */
[----:B------:R-:W-:-:S04]  /*1380*/  IMAD.HI.U32 R8, R132, R13, RZ ;  /* 0x0000000d84087227 */ /* 0x000fc800078e00ff */
[----:B------:R-:W-:Y:S02]  /*1390*/  IMAD R93, R128, R7, R93 ;  /* 0x00000007805d7224 */ /* 0x000fe400078e025d */
[----:B------:R-:W-:Y:S02]  /*13a0*/  IMAD.MOV R5, RZ, RZ, -R5 ;  /* 0x000000ffff057224 */ /* 0x000fe400078e0a05 */
[----:B------:R-:W-:Y:S02]  /*13b0*/  VIADD R79, R131, 0x2e ;  /* 0x0000002e834f7836 */ /* 0x000fe40000000000 */
[----:B------:R-:W-:-:S03]  /*13c0*/  IMAD.HI.U32 R7, R132, R83, RZ ;  /* 0x0000005384077227 */ /* 0x000fc600078e00ff */
[----:B------:R-:W-:Y:S01]  /*13d0*/  IABS R15, R79 ;  /* 0x0000004f000f7213 */ /* 0x000fe20000000000 */
[----:B------:R-:W-:Y:S02]  /*13e0*/  IMAD.MOV R8, RZ, RZ, -R8 ;  /* 0x000000ffff087224 */ /* 0x000fe400078e0a08 */
[----:B------:R-:W-:Y:S02]  /*13f0*/  IMAD R89, R128, R5, R89 ;  /* 0x0000000580597224 */ /* 0x000fe400078e0259 */
[----:B------:R-:W-:Y:S02]  /*1400*/  IMAD.MOV R7, RZ, RZ, -R7 ;  /* 0x000000ffff077224 */ /* 0x000fe400078e0a07 */
[----:B------:R-:W-:-:S04]  /*1410*/  IMAD.HI.U32 R5, R132, R11, RZ ;  /* 0x0000000b84057227 */ /* 0x000fc800078e00ff */
[----:B------:R-:W-:Y:S01]  /*1420*/  IMAD R62, R128, R8, R13 ;  /* 0x00000008803e7224 */ /* 0x000fe200078e020d */
[----:B------:R-:W-:Y:S01]  /*1430*/  IABS R13, R57 ;  /* 0x00000039000d7213 */ /* 0x000fe20000000000 */
[----:B------:R-:W-:Y:S02]  /*1440*/  VIADD R50, R131, 0x4e ;  /* 0x0000004e83327836 */ /* 0x000fe40000000000 */
[----:B------:R-:W-:-:S03]  /*1450*/  IMAD.HI.U32 R8, R132, R47, RZ ;  /* 0x0000002f84087227 */ /* 0x000fc600078e00ff */
[----:B------:R-:W-:Y:S01]  /*1460*/  IABS R43, R50 ;  /* 0x00000032002b7213 */ /* 0x000fe20000000000 */
[----:B------:R-:W-:Y:S02]  /*1470*/  IMAD R83, R128, R7, R83 ;  /* 0x0000000780537224 */ /* 0x000fe400078e0253 */
[----:B------:R-:W-:Y:S02]  /*1480*/  IMAD.MOV R5, RZ, RZ, -R5 ;  /* 0x000000ffff057224 */ /* 0x000fe400078e0a05 */
[----:B------:R-:W-:-:S04]  /*1490*/  IMAD.HI.U32 R7, R132, R15, RZ ;  /* 0x0000000f84077227 */ /* 0x000fc800078e00ff */
[----:B------:R-:W-:-:S04]  /*14a0*/  IMAD.HI.U32 R9, R132, R17, RZ ;  /* 0x0000001184097227 */ /* 0x000fc800078e00ff */
[----:B------:R-:W-:Y:S02]  /*14b0*/  IMAD.MOV R8, RZ, RZ, -R8 ;  /* 0x000000ffff087224 */ /* 0x000fe400078e0a08 */
[C---:B------:R-:W-:Y:S01]  /*14c0*/  IMAD R82, R128.reuse, R5, R11 ;  /* 0x0000000580527224 */ /* 0x040fe200078e020b */
[----:B------:R-:W-:Y:S01]  /*14d0*/  IABS R11, R75 ;  /* 0x0000004b000b7213 */ /* 0x000fe20000000000 */
[----:B------:R-:W-:Y:S02]  /*14e0*/  IMAD.MOV R7, RZ, RZ, -R7 ;  /* 0x000000ffff077224 */ /* 0x000fe400078e0a07 */
[----:B------:R-:W-:Y:S02]  /*14f0*/  IMAD.MOV R9, RZ, RZ, -R9 ;  /* 0x000000ffff097224 */ /* 0x000fe400078e0a09 */
[----:B------:R-:W-:Y:S02]  /*1500*/  IMAD R47, R128, R8, R47 ;  /* 0x00000008802f7224 */ /* 0x000fe400078e022f */
[----:B------:R-:W-:-:S04]  /*1510*/  IMAD.HI.U32 R8, R132, R43, RZ ;  /* 0x0000002b84087227 */ /* 0x000fc800078e00ff */
[C---:B------:R-:W-:Y:S01]  /*1520*/  IMAD R76, R128.reuse, R7, R15 ;  /* 0x00000007804c7224 */ /* 0x040fe200078e020f */
[----:B------:R-:W-:Y:S01]  /*1530*/  IABS R15, R53 ;  /* 0x00000035000f7213 */ /* 0x000fe20000000000 */
[----:B------:R-:W-:Y:S02]  /*1540*/  IMAD R68, R128, R9, R17 ;  /* 0x0000000980447224 */ /* 0x000fe400078e0211 */
[----:B------:R-:W-:-:S04]  /*1550*/  IMAD.HI.U32 R7, R132, R11, RZ ;  /* 0x0000000b84077227 */ /* 0x000fc800078e00ff */
[----:B------:R-:W-:-:S04]  /*1560*/  IMAD.HI.U32 R9, R132, R59, RZ ;  /* 0x0000003b84097227 */ /* 0x000fc800078e00ff */
[----:B------:R-:W-:Y:S02]  /*1570*/  IMAD.MOV R8, RZ, RZ, -R8 ;  /* 0x000000ffff087224 */ /* 0x000fe400078e0a08 */
[----:B------:R-:W-:Y:S02]  /*1580*/  IMAD R14, R4, 0x80, R188 ;  /* 0x00000080040e7824 */ /* 0x000fe400078e02bc */
[----:B------:R-:W-:Y:S02]  /*1590*/  IMAD.MOV R7, RZ, RZ, -R7 ;  /* 0x000000ffff077224 */ /* 0x000fe400078e0a07 */
[----:B------:R-:W-:Y:S01]  /*15a0*/  IMAD.MOV R9, RZ, RZ, -R9 ;  /* 0x000000ffff097224 */ /* 0x000fe200078e0a09 */
[----:B------:R2:W-:Y:S01]  /*15b0*/  STL [R1+0x124], R14 ;  /* 0x0001240e01007387 */ /* 0x0005e20000100800 */
[----:B------:R-:W-:Y:S01]  /*15c0*/  VIADD R66, R131, 0x3e ;  /* 0x0000003e83427836 */ /* 0x000fe20000000000 */
[----:B------:R-:W-:Y:S01]  /*15d0*/  ISETP.GE.AND P5, PT, R14, RZ, PT ;  /* 0x000000ff0e00720c */ /* 0x000fe20003fa6270 */
[----:B------:R-:W-:-:S04]  /*15e0*/  IMAD.HI.U32 R5, R132, R67, RZ ;  /* 0x0000004384057227 */ /* 0x000fc800078e00ff */
[C---:B------:R-:W-:Y:S01]  /*15f0*/  IMAD R43, R128.reuse, R8, R43 ;  /* 0x00000008802b7224 */ /* 0x040fe200078e022b */
[----:B------:R-:W-:Y:S01]  /*1600*/  IABS R8, R14 ;  /* 0x0000000e00087213 */ /* 0x000fe20000000000 */
[C---:B------:R-:W-:Y:S01]  /*1610*/  IMAD R60, R128.reuse, R7, R11 ;  /* 0x00000007803c7224 */ /* 0x040fe200078e020b */
[----:B------:R-:W-:Y:S01]  /*1620*/  IABS R11, R66 ;  /* 0x00000042000b7213 */ /* 0x000fe20000000000 */
[----:B------:R-:W-:Y:S02]  /*1630*/  IMAD R59, R128, R9, R59 ;  /* 0x00000009803b7224 */ /* 0x000fe400078e023b */
[----:B------:R-:W-:Y:S02]  /*1640*/  IMAD.MOV R5, RZ, RZ, -R5 ;  /* 0x000000ffff057224 */ /* 0x000fe400078e0a05 */
[----:B------:R-:W-:-:S04]  /*1650*/  IMAD.HI.U32 R9, R132, R15, RZ ;  /* 0x0000000f84097227 */ /* 0x000fc800078e00ff */
[----:B------:R-:W-:-:S04]  /*1660*/  IMAD.HI.U32 R3, R3, R8, RZ ;  /* 0x0000000803037227 */ /* 0x000fc800078e00ff */
[----:B------:R-:W-:Y:S02]  /*1670*/  IMAD R67, R128, R5, R67 ;  /* 0x0000000580437224 */ /* 0x000fe400078e0243 */
[----:B------:R-:W-:Y:S02]  /*1680*/  IMAD.MOV R9, RZ, RZ, -R9 ;  /* 0x000000ffff097224 */ /* 0x000fe400078e0a09 */
[----:B------:R-:W-:-:S04]  /*1690*/  IMAD.HI.U32 R5, R132, R11, RZ ;  /* 0x0000000b84057227 */ /* 0x000fc800078e00ff */
[----:B------:R-:W-:-:S04]  /*16a0*/  IMAD.HI.U32 R6, R132, R63, RZ ;  /* 0x0000003f84067227 */ /* 0x000fc800078e00ff */
[----:B------:R-:W-:Y:S02]  /*16b0*/  IMAD.MOV R3, RZ, RZ, -R3 ;  /* 0x000000ffff037224 */ /* 0x000fe400078e0a03 */
[----:B------:R-:W-:Y:S02]  /*16c0*/  IMAD R46, R128, R9, R15 ;  /* 0x00000009802e7224 */ /* 0x000fe400078e020f */
[----:B------:R-:W-:Y:S02]  /*16d0*/  IMAD.MOV R5, RZ, RZ, -R5 ;  /* 0x000000ffff057224 */ /* 0x000fe400078e0a05 */
[----:B------:R-:W-:-:S04]  /*16e0*/  IMAD.HI.U32 R9, R132, R33, RZ ;  /* 0x0000002184097227 */ /* 0x000fc800078e00ff */
[----:B------:R-:W-:Y:S02]  /*16f0*/  IMAD.MOV R6, RZ, RZ, -R6 ;  /* 0x000000ffff067224 */ /* 0x000fe400078e0a06 */
[----:B------:R-:W-:-:S04]  /*1700*/  IMAD.HI.U32 R7, R132, R51, RZ ;  /* 0x0000003384077227 */ /* 0x000fc800078e00ff */
[----:B------:R-:W-:Y:S02]  /*1710*/  IMAD R3, R2, R3, R8 ;  /* 0x0000000302037224 */ /* 0x000fe400078e0208 */
[----:B------:R-:W-:Y:S01]  /*1720*/  IMAD R54, R128, R5, R11 ;  /* 0x0000000580367224 */ /* 0x000fe200078e020b */
[----:B------:R-:W-:Y:S01]  /*1730*/  IABS R11, R48 ;  /* 0x00000030000b7213 */ /* 0x000fe20000000000 */
[----:B------:R-:W-:Y:S01]  /*1740*/  IMAD.MOV R9, RZ, RZ, -R9 ;  /* 0x000000ffff097224 */ /* 0x000fe200078e0a09 */
[----:B------:R-:W-:Y:S01]  /*1750*/  ISETP.GT.U32.AND P0, PT, R2, R3, PT ;  /* 0x000000030200720c */ /* 0x000fe20003f04070 */
[----:B------:R-:W-:Y:S02]  /*1760*/  IMAD R63, R128, R6, R63 ;  /* 0x00000006803f7224 */ /* 0x000fe400078e023f */
[----:B------:R-:W-:Y:S02]  /*1770*/  IMAD.MOV R7, RZ, RZ, -R7 ;  /* 0x000000ffff077224 */ /* 0x000fe400078e0a07 */
[----:B------:R-:W-:-:S04]  /*1780*/  IMAD.HI.U32 R5, R132, R49, RZ ;  /* 0x0000003184057227 */ /* 0x000fc800078e00ff */
[----:B------:R-:W-:-:S04]  /*1790*/  IMAD.HI.U32 R6, R132, R13, RZ ;  /* 0x0000000d84067227 */ /* 0x000fc800078e00ff */
[C---:B------:R-:W-:Y:S01]  /*17a0*/  IMAD R33, R128.reuse, R9, R33 ;  /* 0x0000000980217224 */ /* 0x040fe200078e0221 */
[----:B------:R-:W-:Y:S01]  /*17b0*/  IABS R9, R44 ;  /* 0x0000002c00097213 */ /* 0x000fe20000000000 */
[----:B------:R-:W-:Y:S02]  /*17c0*/  IMAD R51, R128, R7, R51 ;  /* 0x0000000780337224 */ /* 0x000fe400078e0233 */
[----:B------:R-:W-:Y:S02]  /*17d0*/  IMAD.MOV R5, RZ, RZ, -R5 ;  /* 0x000000ffff057224 */ /* 0x000fe400078e0a05 */
[----:B------:R-:W-:Y:S02]  /*17e0*/  IMAD.MOV R6, RZ, RZ, -R6 ;  /* 0x000000ffff067224 */ /* 0x000fe400078e0a06 */
[----:B------:R-:W-:-:S04]  /*17f0*/  IMAD.HI.U32 R7, R132, R11, RZ ;  /* 0x0000000b84077227 */ /* 0x000fc800078e00ff */
[C---:B------:R-:W-:Y:S02]  /*1800*/  IMAD R49, R128.reuse, R5, R49 ;  /* 0x0000000580317224 */ /* 0x040fe400078e0231 */
[----:B------:R-:W-:Y:S01]  /*1810*/  IMAD R56, R128, R6, R13 ;  /* 0x0000000680387224 */ /* 0x000fe200078e020d */
[----:B------:R-:W-:Y:S01]  /*1820*/  IABS R13, R31 ;  /* 0x0000001f000d7213 */ /* 0x000fe20000000000 */
[----:B------:R-:W-:Y:S02]  /*1830*/  IMAD.MOV R7, RZ, RZ, -R7 ;  /* 0x000000ffff077224 */ /* 0x000fe400078e0a07 */
[----:B------:R-:W-:-:S04]  /*1840*/  IMAD.HI.U32 R5, R132, R9, RZ ;  /* 0x0000000984057227 */ /* 0x000fc800078e00ff */
[----:B------:R-:W-:-:S04]  /*1850*/  IMAD.HI.U32 R6, R132, R41, RZ ;  /* 0x0000002984067227 */ /* 0x000fc800078e00ff */
[----:B------:R-:W-:Y:S01]  /*1860*/  IMAD R40, R128, R7, R11 ;  /* 0x0000000780287224 */ /* 0x000fe200078e020b */
[----:B------:R-:W-:Y:S01]  /*1870*/  IABS R11, R39 ;  /* 0x00000027000b7213 */ /* 0x000fe20000000000 */
[----:B------:R-:W-:Y:S02]  /*1880*/  IMAD.MOV R5, RZ, RZ, -R5 ;  /* 0x000000ffff057224 */ /* 0x000fe400078e0a05 */
[----:B------:R-:W-:Y:S02]  /*1890*/  IMAD.MOV R6, RZ, RZ, -R6 ;  /* 0x000000ffff067224 */ /* 0x000fe400078e0a06 */
[----:B------:R-:W-:Y:S02]  /*18a0*/  @!P0 IMAD.IADD R3, R3, 0x1, -R2 ;  /* 0x0000000103038824 */ /* 0x000fe400078e0a02 */
[----:B------:R-:W-:-:S03]  /*18b0*/  IMAD.HI.U32 R4, R132, R35, RZ ;  /* 0x0000002384047227 */ /* 0x000fc600078e00ff */
[----:B------:R-:W-:Y:S01]  /*18c0*/  ISETP.GT.U32.AND P0, PT, R2, R3, PT ;  /* 0x000000030200720c */ /* 0x000fe20003f04070 */
[C---:B------:R-:W-:Y:S01]  /*18d0*/  IMAD R36, R128.reuse, R5, R9 ;  /* 0x0000000580247224 */ /* 0x040fe200078e0209 */
[----:B------:R-:W-:Y:S01]  /*18e0*/  IABS R9, R37 ;  /* 0x0000002500097213 */ /* 0x000fe20000000000 */
[----:B------:R-:W-:Y:S02]  /*18f0*/  IMAD R41, R128, R6, R41 ;  /* 0x0000000680297224 */ /* 0x000fe400078e0229 */
[----:B------:R-:W-:-:S04]  /*1900*/  IMAD.HI.U32 R5, R132, R25, RZ ;  /* 0x0000001984057227 */ /* 0x000fc800078e00ff */
[----:B------:R-:W-:-:S04]  /*1910*/  IMAD.HI.U32 R6, R132, R11, RZ ;  /* 0x0000000b84067227 */ /* 0x000fc800078e00ff */
[----:B------:R-:W-:Y:S02]  /*1920*/  IMAD.MOV R4, RZ, RZ, -R4 ;  /* 0x000000ffff047224 */ /* 0x000fe400078e0a04 */
[----:B------:R-:W-:Y:S02]  /*1930*/  IMAD.MOV R5, RZ, RZ, -R5 ;  /* 0x000000ffff057224 */ /* 0x000fe400078e0a05 */
[----:B------:R-:W-:Y:S02]  /*1940*/  IMAD.MOV R6, RZ, RZ, -R6 ;  /* 0x000000ffff067224 */ /* 0x000fe400078e0a06 */
[----:B------:R-:W-:Y:S02]  /*1950*/  IMAD R35, R128, R4, R35 ;  /* 0x0000000480237224 */ /* 0x000fe400078e0223 */
[----:B------:R-:W-:Y:S02]  /*1960*/  VIADD R161, R131, 0x5e ;  /* 0x0000005e83a17836 */ /* 0x000fe40000000000 */
[----:B------:R-:W-:-:S04]  /*1970*/  IMAD.HI.U32 R4, R132, R9, RZ ;  /* 0x0000000984047227 */ /* 0x000fc800078e00ff */
[C---:B------:R-:W-:Y:S02]  /*1980*/  IMAD R25, R128.reuse, R5, R25 ;  /* 0x0000000580197224 */ /* 0x040fe400078e0219 */
[----:B------:R-:W-:Y:S01]  /*1990*/  IMAD R28, R128, R6, R11 ;  /* 0x00000006801c7224 */ /* 0x000fe200078e020b */
[----:B------:R-:W-:Y:S01]  /*19a0*/  IABS R11, R161 ;  /* 0x000000a1000b7213 */ /* 0x000fe20000000000 */
[----:B0-----:R-:W-:Y:S02]  /*19b0*/  VIADD R5, R185, 0xffffffff ;  /* 0xffffffffb9057836 */ /* 0x001fe40000000000 */
[----:B------:R-:W-:Y:S02]  /*19c0*/  IMAD.MOV R32, RZ, RZ, -R4 ;  /* 0x000000ffff207224 */ /* 0x000fe400078e0a04 */
[C---:B------:R-:W-:Y:S01]  /*19d0*/  IMAD.HI.U32 R4, R132.reuse, R13, RZ ;  /* 0x0000000d84047227 */ /* 0x040fe200078e00ff */
[----:B------:R-:W-:Y:S02]  /*19e0*/  ISETP.GE.U32.AND P1, PT, R5, 0x7fffffc0, PT ;  /* 0x7fffffc00500780c */ /* 0x000fe40003f26070 */
[----:B------:R-:W-:Y:S01]  /*19f0*/  IABS R5, R162 ;  /* 0x000000a200057213 */ /* 0x000fe20000000000 */
[----:B------:R-:W-:-:S04]  /*1a00*/  IMAD.HI.U32 R7, R132, R29, RZ ;  /* 0x0000001d84077227 */ /* 0x000fc800078e00ff */
[----:B------:R-:W-:Y:S02]  /*1a10*/  @!P0 IMAD.IADD R3, R3, 0x1, -R2 ;  /* 0x0000000103038824 */ /* 0x000fe400078e0a02 */
[----:B------:R-:W-:-:S04]  /*1a20*/  IMAD.HI.U32 R6, R132, R11, RZ ;  /* 0x0000000b84067227 */ /* 0x000fc800078e00ff */
[----:B------:R-:W-:Y:S02]  /*1a30*/  IMAD.MOV R4, RZ, RZ, -R4 ;  /* 0x000000ffff047224 */ /* 0x000fe400078e0a04 */
[----:B------:R-:W-:Y:S02]  /*1a40*/  VIADD R2, R185, 0xfffffffe ;  /* 0xfffffffeb9027836 */ /* 0x000fe40000000000 */
[----:B------:R-:W-:Y:S02]  /*1a50*/  IMAD.MOV R7, RZ, RZ, -R7 ;  /* 0x000000ffff077224 */ /* 0x000fe400078e0a07 */
[----:B------:R-:W-:Y:S01]  /*1a60*/  IMAD.MOV R6, RZ, RZ, -R6 ;  /* 0x000000ffff067224 */ /* 0x000fe200078e0a06 */
[----:B------:R-:W-:Y:S01]  /*1a70*/  ISETP.GE.U32.AND P0, PT, R2, 0x7fffffbf, PT ;  /* 0x7fffffbf0200780c */ /* 0x000fe20003f06070 */
[C---:B------:R-:W-:Y:S02]  /*1a80*/  IMAD R22, R128.reuse, R4, R13 ;  /* 0x0000000480167224 */ /* 0x040fe400078e020d */
[----:B------:R-:W-:-:S02]  /*1a90*/  IMAD R29, R128, R7, R29 ;  /* 0x00000007801d7224 */ /* 0x000fc400078e021d */
[----:B------:R-:W-:-:S04]  /*1aa0*/  IMAD.HI.U32 R4, R132, R5, RZ ;  /* 0x0000000584047227 */ /* 0x000fc800078e00ff */
[----:B------:R-:W-:-:S04]  /*1ab0*/  IMAD.HI.U32 R7, R132, R27, RZ ;  /* 0x0000001b84077227 */ /* 0x000fc800078e00ff */
[----:B------:R-:W-:-:S04]  /*1ac0*/  IMAD.HI.U32 R2, R132, R23, RZ ;  /* 0x0000001784027227 */ /* 0x000fc800078e00ff */
[----:B------:R-:W-:Y:S02]  /*1ad0*/  IMAD R26, R128, R6, R11 ;  /* 0x00000006801a7224 */ /* 0x000fe400078e020b */
[----:B------:R-:W-:Y:S02]  /*1ae0*/  VIADD R6, R185, 0xfffffffd ;  /* 0xfffffffdb9067836 */ /* 0x000fe40000000000 */
[----:B------:R-:W-:Y:S02]  /*1af0*/  IMAD.MOV R4, RZ, RZ, -R4 ;  /* 0x000000ffff047224 */ /* 0x000fe400078e0a04 */
[----:B------:R-:W-:Y:S01]  /*1b00*/  IMAD.MOV R7, RZ, RZ, -R7 ;  /* 0x000000ffff077224 */ /* 0x000fe200078e0a07 */
[----:B------:R-:W-:Y:S01]  /*1b10*/  ISETP.GE.U32.AND P4, PT, R6, 0x7fffffbe, PT ;  /* 0x7fffffbe0600780c */ /* 0x000fe20003f86070 */
[----:B------:R-:W-:Y:S02]  /*1b20*/  IMAD.MOV R2, RZ, RZ, -R2 ;  /* 0x000000ffff027224 */ /* 0x000fe400078e0a02 */
[----:B------:R-:W-:Y:S01]  /*1b30*/  @!P5 IMAD.MOV R3, RZ, RZ, -R3 ;  /* 0x000000ffff03d224 */ /* 0x000fe200078e0a03 */
[----:B------:R-:W-:Y:S01]  /*1b40*/  @!P2 LOP3.LUT R3, RZ, R18, RZ, 0x33, !PT ;  /* 0x00000012ff03a212 */ /* 0x000fe200078e33ff */
[----:B------:R-:W-:-:S02]  /*1b50*/  IMAD R24, R128, R4, R5 ;  /* 0x0000000480187224 */ /* 0x000fc400078e0205 */
[C---:B------:R-:W-:Y:S02]  /*1b60*/  IMAD R32, R128.reuse, R32, R9 ;  /* 0x0000002080207224 */ /* 0x040fe400078e0209 */
[C---:B------:R-:W-:Y:S02]  /*1b70*/  IMAD R27, R128.reuse, R7, R27 ;  /* 0x00000007801b7224 */ /* 0x040fe400078e021b */
[----:B------:R-:W-:Y:S02]  /*1b80*/  IMAD R23, R128, R2, R23 ;  /* 0x0000000280177224 */ /* 0x000fe400078e0217 */
[----:B------:R-:W-:Y:S01]  /*1b90*/  VIADD R4, R185, 0xfffffffc ;  /* 0xfffffffcb9047836 */ /* 0x000fe20000000000 */
[----:B-12-4-:R-:W-:Y:S06]  /*1ba0*/  BRA.U UP0, `(.L_x_5) ;  /* 0x0000000100187547 */ /* 0x016fec000b800000 */
[----:B------:R-:W-:Y:S01]  /*1bb0*/  ELECT P2, URZ, PT ;  /* 0x0000000000ff782f */ /* 0x000fe20003840000 */
[----:B------:R-:W-:Y:S01]  /*1bc0*/  IMAD.MOV.U32 R2, RZ, RZ, 0x1 ;  /* 0x00000001ff027424 */ /* 0x000fe200078e00ff */
[----:B------:R-:W-:Y:S01]  /*1bd0*/  UMOV UR6, 0x40 ;  /* 0x0000004000067882 */ /* 0x000fe20000000000 */
[----:B------:R-:W-:Y:S01]  /*1be0*/  UVIRTCOUNT.DEALLOC.SMPOOL 0x80 ;  /* 0x000000800000784c */ /* 0x000fe20000000000 */
[----:B------:R-:W-:-:S09]  /*1bf0*/  ULEA UR6, UR5, UR6, 0x18 ;  /* 0x0000000605067291 */ /* 0x000fd2000f8ec0ff */
[----:B------:R0:W-:Y:S03]  /*1c00*/  @P2 STS.U8 [UR6], R2 ;  /* 0x00000002ff002988 */ /* 0x0001e60008000006 */
.L_x_5:
[----:B------:R-:W-:Y:S01]  /*1c10*/  UIADD3 UR14, UPT, UPT, UR12, UR4, URZ ;  /* 0x000000040c0e7290 */ /* 0x000fe2000fffe0ff */
[----:B------:R-:W-:Y:S01]  /*1c20*/  IMAD R183, R3, UR9, RZ ;  /* 0x0000000903b77c24 */ /* 0x000fe2000f8e02ff */
[----:B------:R-:W-:Y:S01]  /*1c30*/  VOTEU.ALL UP1, P3 ;  /* 0x0000000000ff7886 */ /* 0x000fe20001820000 */
[----:B------:R-:W-:Y:S01]  /*1c40*/  UIADD3 UR10, UPT, UPT, UR13, 0x8000, URZ ;  /* 0x000080000d0a7890 */ /* 0x000fe2000fffe0ff */
[----:B0-----:R-:W-:Y:S01]  /*1c50*/  VIADD R2, R185, 0xfffffffb ;  /* 0xfffffffbb9027836 */ /* 0x001fe20000000000 */
[----:B------:R-:W-:Y:S01]  /*1c60*/  VOTEU.ALL UP2, P3 ;  /* 0x0000000000ff7886 */ /* 0x000fe20001840000 */
[----:B------:R-:W-:Y:S02]  /*1c70*/  SHF.R.S32.HI R184, RZ, 0x1f, R183 ;  /* 0x0000001fffb87819 */ /* 0x000fe400000114b7 */
[----:B------:R-:W-:Y:S01]  /*1c80*/  ISETP.GE.U32.AND P2, PT, R4, 0x7fffffbd, PT ;  /* 0x7fffffbd0400780c */ /* 0x000fe20003f46070 */
[----:B------:R-:W-:Y:S01]  /*1c90*/  STTM.x128 tmem[UR14], RZ ;  /* 0x000000ff000079ed */ /* 0x000fe200083c000e */
[----:B------:R-:W0:Y:S01]  /*1ca0*/  FENCE.VIEW.ASYNC.T ;  /* 0x00000000000073c6 */ /* 0x000e220000000200 */
[----:B------:R-:W-:-:S04]  /*1cb0*/  @!UP1 UIADD3 UR4, UPT, UPT, -UR7, 0x100000, URZ ;  /* 0x0010000007049890 */ /* 0x000fc8000fffe1ff */
[----:B------:R-:W-:Y:S02]  /*1cc0*/  @!UP1 USHF.L.U32 UR5, UR4, 0xb, URZ ;  /* 0x0000000b04059899 */ /* 0x000fe400080006ff */
[----:B------:R-:W-:Y:S01]  /*1cd0*/  @!UP1 USHF.L.U32 UR4, UR4, 0x1, URZ ;  /* 0x0000000104049899 */ /* 0x000fe200080006ff */
[----:B0-----:R-:W-:Y:S01]  /*1ce0*/  BAR.SYNC.DEFER_BLOCKING 0x0 ;  /* 0x0000000000007b1d */ /* 0x001fe20000010000 */
[----:B------:R-:W-:Y:S02]  /*1cf0*/  IADD3 R20, P6, PT, R183, UR20, RZ ;  /* 0x00000014b7147c10 */ /* 0x000fe4000ffde0ff */
[----:B------:R-:W-:Y:S02]  /*1d00*/  SHF.R.S32.HI R7, RZ, 0x1f, R122 ;  /* 0x0000001fff077819 */ /* 0x000fe4000001147a */
[----:B------:R-:W-:Y:S01]  /*1d10*/  IADD3.X R21, PT, PT, R184, UR21, RZ, P6, !PT ;  /* 0x00000015b8157c10 */ /* 0x000fe2000b7fe4ff */
[----:B------:R-:W-:Y:S01]  /*1d20*/  IMAD.SHL.U32 R6, R122, 0x2, RZ ;  /* 0x000000027a067824 */ /* 0x000fe200078e00ff */
[----:B------:R-:W-:Y:S01]  /*1d30*/  IADD3 R4, P6, PT, R20, R122, RZ ;  /* 0x0000007a14047210 */ /* 0x000fe20007fde0ff */
[----:B------:R-:W-:Y:S01]  /*1d40*/  STL [R1+0x120], R7 ;  /* 0x0001200701007387 */ /* 0x000fe20000100800 */
[----:B------:R-:W-:-:S02]  /*1d50*/  PRMT R175, RZ, 0x7610, R175 ;  /* 0x00007610ffaf7816 */ /* 0x000fc400000000af */
[----:B------:R-:W-:Y:S02]  /*1d60*/  PRMT R176, RZ, 0x7610, R176 ;  /* 0x00007610ffb07816 */ /* 0x000fe400000000b0 */
[----:B------:R-:W-:Y:S02]  /*1d70*/  PRMT R177, RZ, 0x7610, R177 ;  /* 0x00007610ffb17816 */ /* 0x000fe400000000b1 */
[----:B------:R-:W-:Y:S02]  /*1d80*/  PRMT R178, RZ, 0x7610, R178 ;  /* 0x00007610ffb27816 */ /* 0x000fe400000000b2 */
[----:B------:R-:W-:Y:S02]  /*1d90*/  PRMT R179, RZ, 0x7610, R179 ;  /* 0x00007610ffb37816 */ /* 0x000fe400000000b3 */
[----:B------:R-:W-:Y:S01]  /*1da0*/  PRMT R181, RZ, 0x7610, R181 ;  /* 0x00007610ffb57816 */ /* 0x000fe200000000b5 */
[C---:B------:R-:W-:Y:S01]  /*1db0*/  VIADD R9, R185.reuse, 0xffffffca ;  /* 0xffffffcab9097836 */ /* 0x040fe20000000000 */
[----:B------:R-:W-:Y:S01]  /*1dc0*/  ISETP.GE.U32.AND P5, PT, R2, 0x7fffffbc, PT ;  /* 0x7fffffbc0200780c */ /* 0x000fe20003fa6070 */
[----:B------:R-:W-:-:S02]  /*1dd0*/  VIADD R12, R185, 0xffffffc5 ;  /* 0xffffffc5b90c7836 */ /* 0x000fc40000000000 */
[C---:B------:R-:W-:Y:S01]  /*1de0*/  VIADD R13, R185.reuse, 0xffffffc6 ;  /* 0xffffffc6b90d7836 */ /* 0x040fe20000000000 */
[----:B------:R-:W0:Y:S02]  /*1df0*/  FENCE.VIEW.ASYNC.S ;  /* 0x00000000000073c6 */ /* 0x000e240000000000 */
[----:B0-----:R0:W1:Y:S02]  /*1e00*/  @!UP2 SYNCS.EXCH.64 URZ, [UR10], UR4 ;  /* 0x000000040affa5b2 */ /* 0x0010640008000100 */
[----:B-1----:R-:W-:Y:S01]  /*1e10*/  BAR.SYNC.DEFER_BLOCKING 0x0 ;  /* 0x0000000000007b1d */ /* 0x002fe20000010000 */
[----:B------:R-:W-:Y:S02]  /*1e20*/  VIADD R2, R185, 0xfffffffa ;  /* 0xfffffffab9027836 */ /* 0x000fe40000000000 */
[----:B------:R-:W-:Y:S01]  /*1e30*/  IMAD.X R5, R7, 0x1, R21, P6 ;  /* 0x0000000107057824 */ /* 0x000fe200030e0615 */
[----:B------:R-:W-:Y:S01]  /*1e40*/  SHF.R.S32.HI R3, RZ, 0x1f, R6 ;  /* 0x0000001fff037819 */ /* 0x000fe20000011406 */
[----:B------:R-:W-:-:S02]  /*1e50*/  VIADD R17, R185, 0xffffffc2 ;  /* 0xffffffc2b9117836 */ /* 0x000fc40000000000 */
[C---:B------:R-:W-:Y:S01]  /*1e60*/  VIADD R16, R185.reuse, 0xffffffc3 ;  /* 0xffffffc3b9107836 */ /* 0x040fe20000000000 */
[----:B------:R1:W-:Y:S01]  /*1e70*/  STL [R1+0x11c], R6 ;  /* 0x00011c0601007387 */ /* 0x0003e20000100800 */
[C---:B------:R-:W-:Y:S02]  /*1e80*/  VIADD R72, R185.reuse, 0xffffffdd ;  /* 0xffffffddb9487836 */ /* 0x040fe40000000000 */
[C---:B------:R-:W-:Y:S01]  /*1e90*/  VIADD R87, R185.reuse, 0xffffffde ;  /* 0xffffffdeb9577836 */ /* 0x040fe20000000000 */
[----:B------:R2:W-:Y:S01]  /*1ea0*/  STL [R1+0x220], R3 ;  /* 0x0002200301007387 */ /* 0x0005e20000100800 */
[C---:B------:R-:W-:Y:S02]  /*1eb0*/  VIADD R117, R185.reuse, 0xffffffd9 ;  /* 0xffffffd9b9757836 */ /* 0x040fe40000000000 */
[C---:B------:R-:W-:Y:S02]  /*1ec0*/  VIADD R134, R185.reuse, 0xffffffda ;  /* 0xffffffdab9867836 */ /* 0x040fe40000000000 */
[C---:B------:R-:W-:Y:S01]  /*1ed0*/  VIADD R135, R185.reuse, 0xffffffd4 ;  /* 0xffffffd4b9877836 */ /* 0x040fe20000000000 */
[----:B-1----:R-:W-:Y:S01]  /*1ee0*/  IADD3 R6, P6, PT, R6, R20, RZ ;  /* 0x0000001406067210 */ /* 0x002fe20007fde0ff */
[----:B------:R-:W-:-:S02]  /*1ef0*/  VIADD R138, R185, 0xffffffd6 ;  /* 0xffffffd6b98a7836 */ /* 0x000fc40000000000 */
[C---:B------:R-:W-:Y:S02]  /*1f00*/  VIADD R139, R185.reuse, 0xffffffd0 ;  /* 0xffffffd0b98b7836 */ /* 0x040fe40000000000 */
[C---:B------:R-:W-:Y:S01]  /*1f10*/  VIADD R142, R185.reuse, 0xffffffd2 ;  /* 0xffffffd2b98e7836 */ /* 0x040fe20000000000 */
[----:B------:R-:W3:Y:S01]  /*1f20*/  @!P1 LDG.E.U8 R175, desc[UR26][R20.64] ;  /* 0x0000001a14af9981 */ /* 0x000ee2000c1e1100 */
[----:B------:R-:W-:Y:S01]  /*1f30*/  ISETP.GE.U32.AND P1, PT, R2, 0x7fffffbb, PT ;  /* 0x7fffffbb0200780c */ /* 0x000fe20003f26070 */
[C---:B------:R-:W-:Y:S02]  /*1f40*/  VIADD R2, R185.reuse, 0xfffffff9 ;  /* 0xfffffff9b9027836 */ /* 0x040fe40000000000 */
[----:B------:R-:W-:Y:S01]  /*1f50*/  VIADD R148, R185, 0xffffffd3 ;  /* 0xffffffd3b9947836 */ /* 0x000fe20000000000 */
[----:B------:R1:W4:Y:S01]  /*1f60*/  @!P0 LDG.E.U8 R176, desc[UR26][R4.64] ;  /* 0x0000001a04b08981 */ /* 0x000322000c1e1100 */
[----:B------:R-:W-:Y:S01]  /*1f70*/  IMAD.X R7, R3, 0x1, R21, P6 ;  /* 0x0000000103077824 */ /* 0x000fe200030e0615 */
[----:B------:R-:W-:Y:S01]  /*1f80*/  ISETP.GE.U32.AND P0, PT, R2, 0x7fffffba, PT ;  /* 0x7fffffba0200780c */ /* 0x000fe20003f06070 */
[----:B--2---:R-:W-:Y:S01]  /*1f90*/  VIADD R3, R185, 0xfffffff8 ;  /* 0xfffffff8b9037836 */ /* 0x004fe20000000000 */
[----:B------:R-:W-:Y:S01]  /*1fa0*/  PRMT R182, RZ, 0x7610, R182 ;  /* 0x00007610ffb67816 */ /* 0x000fe200000000b6 */
[----:B------:R-:W-:Y:S01]  /*1fb0*/  IMAD R189, R122, 0x7, RZ ;  /* 0x000000077abd7824 */ /* 0x000fe200078e02ff */
[----:B------:R2:W5:Y:S01]  /*1fc0*/  @!P4 LDG.E.U8 R177, desc[UR26][R6.64] ;  /* 0x0000001a06b1c981 */ /* 0x000562000c1e1100 */
[----:B------:R-:W-:-:S02]  /*1fd0*/  PRMT R180, RZ, 0x7610, R180 ;  /* 0x00007610ffb47816 */ /* 0x000fc400000000b4 */
[----:B------:R-:W-:Y:S01]  /*1fe0*/  PRMT R174, RZ, 0x7610, R174 ;  /* 0x00007610ffae7816 */ /* 0x000fe200000000ae */
[----:B-1----:R-:W-:Y:S01]  /*1ff0*/  IMAD R4, R122, 0x3, RZ ;  /* 0x000000037a047824 */ /* 0x002fe200078e02ff */
[----:B------:R-:W-:Y:S02]  /*2000*/  ISETP.GE.U32.AND P4, PT, R3, 0x7fffffb9, PT ;  /* 0x7fffffb90300780c */ /* 0x000fe40003f86070 */
[----:B------:R-:W-:Y:S02]  /*2010*/  PRMT R173, RZ, 0x7610, R173 ;  /* 0x00007610ffad7816 */ /* 0x000fe400000000ad */
[----:B------:R-:W-:Y:S01]  /*2020*/  PRMT R172, RZ, 0x7610, R172 ;  /* 0x00007610ffac7816 */ /* 0x000fe200000000ac */
[----:B------:R1:W-:Y:S01]  /*2030*/  STL [R1+0x118], R4 ;  /* 0x0001180401007387 */ /* 0x0003e20000100800 */
[----:B------:R-:W-:Y:S02]  /*2040*/  SHF.R.S32.HI R5, RZ, 0x1f, R4 ;  /* 0x0000001fff057819 */ /* 0x000fe40000011404 */
[----:B------:R-:W-:-:S02]  /*2050*/  PRMT R171, RZ, 0x7610, R171 ;  /* 0x00007610ffab7816 */ /* 0x000fc400000000ab */
[----:B------:R-:W-:Y:S02]  /*2060*/  PRMT R170, RZ, 0x7610, R170 ;  /* 0x00007610ffaa7816 */ /* 0x000fe400000000aa */
[----:B------:R-:W-:Y:S02]  /*2070*/  PRMT R169, RZ, 0x7610, R169 ;  /* 0x00007610ffa97816 */ /* 0x000fe400000000a9 */
[----:B------:R-:W-:Y:S02]  /*2080*/  PRMT R167, RZ, 0x7610, R167 ;  /* 0x00007610ffa77816 */ /* 0x000fe400000000a7 */
[----:B------:R-:W-:Y:S02]  /*2090*/  PRMT R168, RZ, 0x7610, R168 ;  /* 0x00007610ffa87816 */ /* 0x000fe400000000a8 */
[----:B------:R-:W-:Y:S02]  /*20a0*/  PRMT R163, RZ, 0x7610, R163 ;  /* 0x00007610ffa37816 */ /* 0x000fe400000000a3 */
[----:B------:R-:W-:-:S02]  /*20b0*/  PRMT R166, RZ, 0x7610, R166 ;  /* 0x00007610ffa67816 */ /* 0x000fc400000000a6 */
[----:B------:R-:W-:Y:S02]  /*20c0*/  PRMT R165, RZ, 0x7610, R165 ;  /* 0x00007610ffa57816 */ /* 0x000fe400000000a5 */
[----:B------:R-:W-:Y:S01]  /*20d0*/  PRMT R160, RZ, 0x7610, R160 ;  /* 0x00007610ffa07816 */ /* 0x000fe200000000a0 */
[----:B------:R-:W-:Y:S01]  /*20e0*/  IMAD R190, R122, 0x27, RZ ;  /* 0x000000277abe7824 */ /* 0x000fe200078e02ff */
[-C--:B------:R-:W-:Y:S01]  /*20f0*/  IADD3 R2, P6, PT, R4, R20.reuse, RZ ;  /* 0x0000001404027210 */ /* 0x080fe20007fde0ff */
[C---:B-1----:R-:W-:Y:S01]  /*2100*/  IMAD.SHL.U32 R4, R122.reuse, 0x4, RZ ;  /* 0x000000047a047824 */ /* 0x042fe200078e00ff */
[----:B------:R1:W-:Y:S01]  /*2110*/  STL [R1+0x21c], R5 ;  /* 0x00021c0501007387 */ /* 0x0003e20000100800 */
[----:B------:R-:W0:Y:S02]  /*2120*/  LDCU UR6, c[0x0][0x3b0] ;  /* 0x00007600ff0677ac */ /* 0x000e240008000800 */
[----:B------:R-:W-:Y:S01]  /*2130*/  IMAD.X R3, R5, 0x1, R21, P6 ;  /* 0x0000000105037824 */ /* 0x000fe200030e0615 */
[----:B------:R1:W-:Y:S01]  /*2140*/  STL [R1+0x114], R4 ;  /* 0x0001140401007387 */ /* 0x0003e20000100800 */
[----:B------:R-:W-:Y:S01]  /*2150*/  SHF.R.S32.HI R8, RZ, 0x1f, R4 ;  /* 0x0000001fff087819 */ /* 0x000fe20000011404 */
[----:B--2---:R-:W-:Y:S01]  /*2160*/  IMAD R6, R122, 0x5, RZ ;  /* 0x000000057a067824 */ /* 0x004fe200078e02ff */
[----:B------:R-:W2:Y:S01]  /*2170*/  LDCU UR17, c[0x0][0x3b0] ;  /* 0x00007600ff1177ac */ /* 0x000ea20008000800 */
[----:B------:R0:W2:Y:S01]  /*2180*/  @!P2 LDG.E.U8 R178, desc[UR26][R2.64] ;  /* 0x0000001a02b2a981 */ /* 0x0000a2000c1e1100 */
[----:B-1----:R-:W-:Y:S01]  /*2190*/  VIADD R5, R185, 0xfffffff7 ;  /* 0xfffffff7b9057836 */ /* 0x002fe20000000000 */
[----:B------:R-:W1:Y:S01]  /*21a0*/  LDCU UR29, c[0x0][0x3b0] ;  /* 0x00007600ff1d77ac */ /* 0x000e620008000800 */
[----:B------:R-:W-:Y:S01]  /*21b0*/  IADD3 R4, P6, PT, R4, R20, RZ ;  /* 0x0000001404047210 */ /* 0x000fe20007fde0ff */
[----:B------:R-:W1:Y:S02]  /*21c0*/  LDCU UR47, c[0x0][0x3b0] ;  /* 0x00007600ff2f77ac */ /* 0x000e640008000800 */
[----:B------:R-:W-:-:S02]  /*21d0*/  ISETP.GE.U32.AND P2, PT, R5, 0x7fffffb8, PT ;  /* 0x7fffffb80500780c */ /* 0x000fc40003f46070 */
[----:B------:R-:W-:Y:S01]  /*21e0*/  SHF.R.S32.HI R7, RZ, 0x1f, R6 ;  /* 0x0000001fff077819 */ /* 0x000fe20000011406 */
[--C-:B------:R-:W-:Y:S01]  /*21f0*/  IMAD.X R5, R8, 0x1, R21.reuse, P6 ;  /* 0x0000000108057824 */ /* 0x100fe200030e0615 */
[----:B0-----:R-:W-:Y:S01]  /*2200*/  IADD3 R2, P6, PT, R6, R20, RZ ;  /* 0x0000001406027210 */ /* 0x001fe20007fde0ff */
[----:B------:R0:W-:Y:S01]  /*2210*/  STL [R1+0x110], R6 ;  /* 0x0001100601007387 */ /* 0x0001e20000100800 */
[----:B------:R-:W1:Y:S03]  /*2220*/  LDCU UR40, c[0x0][0x3b0] ;  /* 0x00007600ff2877ac */ /* 0x000e660008000800 */
[----:B------:R-:W-:Y:S01]  /*2230*/  STL [R1+0x218], R8 ;  /* 0x0002180801007387 */ /* 0x000fe20000100800 */
[----:B------:R-:W-:Y:S01]  /*2240*/  IMAD.X R3, R7, 0x1, R21, P6 ;  /* 0x0000000107037824 */ /* 0x000fe200030e0615 */
[----:B------:R-:W1:Y:S02]  /*2250*/  LDCU UR54, c[0x0][0x3b0] ;  /* 0x00007600ff3677ac */ /* 0x000e640008000800 */
[----:B------:R1:W-:Y:S01]  /*2260*/  STL [R1+0x214], R7 ;  /* 0x0002140701007387 */ /* 0x0003e20000100800 */
[----:B0-----:R-:W-:Y:S01]  /*2270*/  VIADD R6, R185, 0xffffffec ;  /* 0xffffffecb9067836 */ /* 0x001fe20000000000 */
[----:B------:R-:W0:Y:S02]  /*2280*/  LDCU UR11, c[0x0][0x3b0] ;  /* 0x00007600ff0b77ac */ /* 0x000e240008000800 */
[----:B------:R-:W2:Y:S02]  /*2290*/  @!P5 LDG.E.U8 R179, desc[UR26][R4.64] ;  /* 0x0000001a04b3d981 */ /* 0x000ea4000c1e1100 */
[----:B------:R-:W-:-:S02]  /*22a0*/  ISETP.GE.U32.AND P5, PT, R6, 0x7fffffad, PT ;  /* 0x7fffffad0600780c */ /* 0x000fc40003fa6070 */
[----:B------:R0:W2:Y:S01]  /*22b0*/  @!P1 LDG.E.U8 R181, desc[UR26][R2.64] ;  /* 0x0000001a02b59981 */ /* 0x0000a2000c1e1100 */
[----:B------:R-:W2:Y:S01]  /*22c0*/  LDCU UR31, c[0x0][0x3b0] ;  /* 0x00007600ff1f77ac */ /* 0x000ea20008000800 */
[----:B-1----:R-:W-:Y:S02]  /*22d0*/  IMAD R7, R122, 0x6, RZ ;  /* 0x000000067a077824 */ /* 0x002fe400078e02ff */
[----:B------:R-:W-:Y:S01]  /*22e0*/  VIADD R6, R185, 0xffffffed ;  /* 0xffffffedb9067836 */ /* 0x000fe20000000000 */
[----:B------:R-:W1:Y:S02]  /*22f0*/  LDCU UR35, c[0x0][0x3b0] ;  /* 0x00007600ff2377ac */ /* 0x000e640008000800 */
[----:B------:R0:W-:Y:S01]  /*2300*/  STL [R1+0x10c], R7 ;  /* 0x00010c0701007387 */ /* 0x0001e20000100800 */
[----:B------:R-:W-:Y:S01]  /*2310*/  SHF.R.S32.HI R8, RZ, 0x1f, R7 ;  /* 0x0000001fff087819 */ /* 0x000fe20000011407 */
[----:B------:R-:W1:Y:S01]  /*2320*/  LDCU UR18, c[0x0][0x3b0] ;  /* 0x00007600ff1277ac */ /* 0x000e620008000800 */
[----:B0-----:R-:W-:Y:S01]  /*2330*/  IADD3 R2, P6, PT, R7, R20, RZ ;  /* 0x0000001407027210 */ /* 0x001fe20007fde0ff */
[C---:B------:R-:W-:Y:S01]  /*2340*/  VIADD R4, R185.reuse, 0xffffffe8 ;  /* 0xffffffe8b9047836 */ /* 0x040fe20000000000 */
[----:B------:R-:W-:Y:S01]  /*2350*/  ISETP.GE.U32.AND P1, PT, R6, 0x7fffffae, PT ;  /* 0x7fffffae0600780c */ /* 0x000fe20003f26070 */
[C---:B------:R-:W-:Y:S01]  /*2360*/  VIADD R6, R185.reuse, 0xffffffef ;  /* 0xffffffefb9067836 */ /* 0x040fe20000000000 */
[----:B------:R-:W0:Y:S01]  /*2370*/  LDCU UR9, c[0x0][0x3b0] ;  /* 0x00007600ff0977ac */ /* 0x000e220008000800 */
[C---:B------:R-:W-:Y:S01]  /*2380*/  VIADD R7, R185.reuse, 0xffffffee ;  /* 0xffffffeeb9077836 */ /* 0x040fe20000000000 */
[----:B------:R-:W0:Y:S01]  /*2390*/  LDCU UR53, c[0x0][0x3b0] ;  /* 0x00007600ff3577ac */ /* 0x000e220008000800 */
[----:B------:R-:W-:Y:S01]  /*23a0*/  IMAD.X R3, R8, 0x1, R21, P6 ;  /* 0x0000000108037824 */ /* 0x000fe200030e0615 */
[----:B------:R-:W-:Y:S01]  /*23b0*/  SEL R143, RZ, 0x1fffe, P1 ;  /* 0x0001fffeff8f7807 */ /* 0x000fe20000800000 */
[----:B------:R-:W-:Y:S01]  /*23c0*/  VIADD R5, R185, 0xffffffe9 ;  /* 0xffffffe9b9057836 */ /* 0x000fe20000000000 */
[----:B------:R-:W-:Y:S01]  /*23d0*/  ISETP.GE.U32.AND P6, PT, R7, 0x7fffffaf, PT ;  /* 0x7fffffaf0700780c */ /* 0x000fe20003fc6070 */
[----:B------:R-:W0:Y:S01]  /*23e0*/  LDCU UR19, c[0x0][0x3b0] ;  /* 0x00007600ff1377ac */ /* 0x000e220008000800 */
[----:B------:R-:W-:Y:S01]  /*23f0*/  SEL R18, RZ, 0x1, P5 ;  /* 0x00000001ff127807 */ /* 0x000fe20002800000 */
[----:B------:R0:W-:Y:S01]  /*2400*/  STL [R1+0x210], R8 ;  /* 0x0002100801007387 */ /* 0x0001e20000100800 */
[----:B------:R-:W-:Y:S01]  /*2410*/  ISETP.GE.U32.AND P1, PT, R4, 0x7fffffa9, PT ;  /* 0x7fffffa90400780c */ /* 0x000fe20003f26070 */
[C---:B------:R-:W-:Y:S01]  /*2420*/  VIADD R4, R185.reuse, 0xffffffeb ;  /* 0xffffffebb9047836 */ /* 0x040fe20000000000 */
[----:B------:R-:W-:Y:S01]  /*2430*/  ISETP.GE.U32.AND P5, PT, R6, 0x7fffffb0, PT ;  /* 0x7fffffb00600780c */ /* 0x000fe20003fa6070 */
[----:B------:R-:W-:Y:S01]  /*2440*/  VIADD R6, R185, 0xffffffea ;  /* 0xffffffeab9067836 */ /* 0x000fe20000000000 */
[----:B------:R-:W-:Y:S01]  /*2450*/  SEL R146, RZ, 0x4, P6 ;  /* 0x00000004ff927807 */ /* 0x000fe20003000000 */
[----:B------:R0:W2:Y:S01]  /*2460*/  @!P0 LDG.E.U8 R182, desc[UR26][R2.64] ;  /* 0x0000001a02b68981 */ /* 0x0000a2000c1e1100 */
[----:B------:R-:W-:Y:S01]  /*2470*/  ISETP.GE.U32.AND P6, PT, R5, 0x7fffffaa, PT ;  /* 0x7fffffaa0500780c */ /* 0x000fe20003fc6070 */
[----:B------:R-:W-:Y:S01]  /*2480*/  VIADD R5, R185, 0xffffffe4 ;  /* 0xffffffe4b9057836 */ /* 0x000fe20000000000 */
[----:B------:R-:W-:Y:S01]  /*2490*/  SEL R151, RZ, 0x1, P1 ;  /* 0x00000001ff977807 */ /* 0x000fe20000800000 */
[----:B------:R-:W0:Y:S01]  /*24a0*/  LDCU UR24, c[0x0][0x3b0] ;  /* 0x00007600ff1877ac */ /* 0x000e220008000800 */
[----:B------:R-:W-:-:S02]  /*24b0*/  SEL R147, RZ, 0x7fff8, P5 ;  /* 0x0007fff8ff937807 */ /* 0x000fc40002800000 */
[----:B------:R-:W-:Y:S01]  /*24c0*/  ISETP.GE.U32.AND P1, PT, R4, 0x7fffffac, PT ;  /* 0x7fffffac0400780c */ /* 0x000fe20003f26070 */
[----:B------:R-:W-:Y:S01]  /*24d0*/  VIADD R4, R185, 0xffffffe5 ;  /* 0xffffffe5b9047836 */ /* 0x000fe20000000000 */
[----:B------:R-:W-:Y:S01]  /*24e0*/  ISETP.GE.U32.AND P5, PT, R6, 0x7fffffab, PT ;  /* 0x7fffffab0600780c */ /* 0x000fe20003fa6070 */
[----:B------:R-:W0:Y:S01]  /*24f0*/  LDCU UR50, c[0x0][0x3b0] ;  /* 0x00007600ff3277ac */ /* 0x000e220008000800 */
[----:B------:R-:W-:Y:S02]  /*2500*/  SEL R152, RZ, 0x1fffe, P6 ;  /* 0x0001fffeff987807 */ /* 0x000fe40003000000 */
[----:B------:R-:W-:Y:S01]  /*2510*/  ISETP.GE.U32.AND P6, PT, R5, 0x7fffffa5, PT ;  /* 0x7fffffa50500780c */ /* 0x000fe20003fc6070 */
[C---:B------:R-:W-:Y:S01]  /*2520*/  VIADD R5, R185.reuse, 0xffffffe7 ;  /* 0xffffffe7b9057836 */ /* 0x040fe20000000000 */
[----:B------:R-:W-:Y:S01]  /*2530*/  SEL R149, RZ, 0x4, P5 ;  /* 0x00000004ff957807 */ /* 0x000fe20002800000 */
[C---:B------:R-:W-:Y:S01]  /*2540*/  VIADD R6, R185.reuse, 0xffffffe6 ;  /* 0xffffffe6b9067836 */ /* 0x040fe20000000000 */
[----:B------:R-:W-:Y:S01]  /*2550*/  ISETP.GE.U32.AND P5, PT, R4, 0x7fffffa6, PT ;  /* 0x7fffffa60400780c */ /* 0x000fe20003fa6070 */
[----:B------:R-:W-:Y:S01]  /*2560*/  VIADD R4, R185, 0xffffffe1 ;  /* 0xffffffe1b9047836 */ /* 0x000fe20000000000 */
[----:B------:R-:W-:Y:S01]  /*2570*/  SEL R155, RZ, 0x1, P6 ;  /* 0x00000001ff9b7807 */ /* 0x000fe20003000000 */
[----:B------:R-:W0:Y:S01]  /*2580*/  LDCU UR51, c[0x0][0x3b0] ;  /* 0x00007600ff3377ac */ /* 0x000e220008000800 */
[----:B------:R-:W-:-:S02]  /*2590*/  SEL R150, RZ, 0x7fff8, P1 ;  /* 0x0007fff8ff967807 */ /* 0x000fc40000800000 */
[----:B------:R-:W-:Y:S01]  /*25a0*/  ISETP.GE.U32.AND P6, PT, R5, 0x7fffffa8, PT ;  /* 0x7fffffa80500780c */ /* 0x000fe20003fc6070 */
[C---:B------:R-:W-:Y:S01]  /*25b0*/  VIADD R5, R185.reuse, 0xffffffe0 ;  /* 0xffffffe0b9057836 */ /* 0x040fe20000000000 */
[----:B------:R-:W-:Y:S01]  /*25c0*/  ISETP.GE.U32.AND P1, PT, R6, 0x7fffffa7, PT ;  /* 0x7fffffa70600780c */ /* 0x000fe20003f26070 */
[C---:B------:R-:W-:Y:S01]  /*25d0*/  VIADD R6, R185.reuse, 0xffffffe2 ;  /* 0xffffffe2b9067836 */ /* 0x040fe20000000000 */
[----:B------:R-:W-:Y:S01]  /*25e0*/  SEL R156, RZ, 0x1fffe, P5 ;  /* 0x0001fffeff9c7807 */ /* 0x000fe20002800000 */
[----:B------:R-:W0:Y:S01]  /*25f0*/  LDCU UR15, c[0x0][0x3b0] ;  /* 0x00007600ff0f77ac */ /* 0x000e220008000800 */
[----:B------:R-:W-:Y:S01]  /*2600*/  ISETP.GE.U32.AND P5, PT, R4, 0x7fffffa2, PT ;  /* 0x7fffffa20400780c */ /* 0x000fe20003fa6070 */
[----:B------:R-:W-:Y:S01]  /*2610*/  VIADD R4, R185, 0xffffffe3 ;  /* 0xffffffe3b9047836 */ /* 0x000fe20000000000 */
[----:B------:R-:W-:Y:S01]  /*2620*/  SEL R153, RZ, 0x4, P1 ;  /* 0x00000004ff997807 */ /* 0x000fe20000800000 */
[----:B------:R-:W0:Y:S01]  /*2630*/  LDCU UR43, c[0x0][0x3b0] ;  /* 0x00007600ff2b77ac */ /* 0x000e220008000800 */
[----:B------:R-:W-:Y:S01]  /*2640*/  ISETP.GE.U32.AND P1, PT, R5, 0x7fffffa1, PT ;  /* 0x7fffffa10500780c */ /* 0x000fe20003f26070 */
[----:B------:R-:W-:Y:S01]  /*2650*/  VIADD R5, R185, 0xffffffcc ;  /* 0xffffffccb9057836 */ /* 0x000fe20000000000 */
[----:B------:R-:W-:Y:S01]  /*2660*/  SEL R154, RZ, 0x7fff8, P6 ;  /* 0x0007fff8ff9a7807 */ /* 0x000fe20003000000 */
[----:B------:R-:W0:Y:S01]  /*2670*/  LDCU UR25, c[0x0][0x3b0] ;  /* 0x00007600ff1977ac */ /* 0x000e220008000800 */
[----:B------:R-:W-:-:S02]  /*2680*/  ISETP.GE.U32.AND P6, PT, R6, 0x7fffffa3, PT ;  /* 0x7fffffa30600780c */ /* 0x000fc40003fc6070 */
[----:B------:R-:W-:Y:S01]  /*2690*/  SEL R159, RZ, 0x1fffe, P5 ;  /* 0x0001fffeff9f7807 */ /* 0x000fe20002800000 */
[----:B------:R-:W1:Y:S01]  /*26a0*/  LDCU UR32, c[0x0][0x3b0] ;  /* 0x00007600ff2077ac */ /* 0x000e620008000800 */
[----:B------:R-:W-:Y:S01]  /*26b0*/  ISETP.GE.U32.AND P5, PT, R4, 0x7fffffa4, PT ;  /* 0x7fffffa40400780c */ /* 0x000fe20003fa6070 */
[----:B------:R-:W-:Y:S01]  /*26c0*/  VIADD R4, R185, 0xffffffcd ;  /* 0xffffffcdb9047836 */ /* 0x000fe20000000000 */
[----:B------:R-:W-:Y:S01]  /*26d0*/  SEL R157, RZ, 0x4, P6 ;  /* 0x00000004ff9d7807 */ /* 0x000fe20003000000 */
[----:B------:R-:W1:Y:S01]  /*26e0*/  LDCU UR44, c[0x0][0x3b0] ;  /* 0x00007600ff2c77ac */ /* 0x000e620008000800 */
[----:B------:R-:W-:Y:S01]  /*26f0*/  ISETP.GE.U32.AND P6, PT, R5, 0x7fffff8d, PT ;  /* 0x7fffff8d0500780c */ /* 0x000fe20003fc6070 */
[C---:B------:R-:W-:Y:S01]  /*2700*/  VIADD R5, R185.reuse, 0xffffffce ;  /* 0xffffffceb9057836 */ /* 0x040fe20000000000 */
        /* <DEDUP_REMOVED lines=9> */
[----:B0-----:R-:W-:Y:S01]  /*27a0*/  VIADD R8, R185, 0xffffffc9 ;  /* 0xffffffc9b9087836 */ /* 0x001fe20000000000 */
[----:B------:R-:W-:Y:S01]  /*27b0*/  ISETP.GE.U32.AND P5, PT, R4, 0x7fffff90, PT ;  /* 0x7fffff900400780c */ /* 0x000fe20003fa6070 */
[----:B------:R-:W0:Y:S01]  /*27c0*/  LDCU UR16, c[0x0][0x3b0] ;  /* 0x00007600ff1077ac */ /* 0x000e220008000800 */
[----:B------:R-:W-:-:S02]  /*27d0*/  SEL R4, RZ, 0x4, P6 ;  /* 0x00000004ff047807 */ /* 0x000fc40003000000 */
[----:B------:R-:W-:Y:S01]  /*27e0*/  ISETP.GE.U32.AND P6, PT, R5, 0x7fffff89, PT ;  /* 0x7fffff890500780c */ /* 0x000fe20003fc6070 */
[----:B------:R-:W0:Y:S01]  /*27f0*/  LDCU UR30, c[0x0][0x3b0] ;  /* 0x00007600ff1e77ac */ /* 0x000e220008000800 */
[----:B------:R-:W-:Y:S02]  /*2800*/  SEL R5, RZ, 0x7fff8, P5 ;  /* 0x0007fff8ff057807 */ /* 0x000fe40002800000 */
        /* <DEDUP_REMOVED lines=10> */
[----:B------:R-:W0:Y:S01]  /*28b0*/  LDCU UR33, c[0x0][0x3b0] ;  /* 0x00007600ff2177ac */ /* 0x000e220008000800 */
[----:B------:R-:W-:Y:S02]  /*28c0*/  ISETP.GE.U32.AND P6, PT, R9, 0x7fffff85, PT ;  /* 0x7fffff850900780c */ /* 0x000fe40003fc6070 */
        /* <DEDUP_REMOVED lines=47> */
[----:B------:R-:W-:Y:S01]  /*2bc0*/  ISETP.GE.U32.AND P6, PT, R117, 0x7fffff9c, PT ;  /* 0x7fffff9c7500780c */ /* 0x000fe20003fc6070 */
[----:B------:R-:W-:Y:S01]  /*2bd0*/  VIADD R117, R185, 0xffffffd5 ;  /* 0xffffffd5b9757836 */ /* 0x000fe20000000000 */
        /* <DEDUP_REMOVED lines=24> */
[----:B------:R-:W-:Y:S02]  /*2d60*/  SEL R145, RZ, 0x1fffe, P6 ;  /* 0x0001fffeff917807 */ /* 0x000fe40003000000 */
[----:B------:R-:W-:Y:S01]  /*2d70*/  ISETP.GE.U32.AND P6, PT, R117, 0x7fffffb7, PT ;  /* 0x7fffffb77500780c */ /* 0x000fe20003fc6070 */
[----:B------:R-:W-:Y:S01]  /*2d80*/  VIADD R117, R185, 0xffffffc0 ;  /* 0xffffffc0b9757836 */ /* 0x000fe20000000000 */
[----:B------:R-:W-:Y:S02]  /*2d90*/  SEL R142, RZ, 0x4, P5 ;  /* 0x00000004ff8e7807 */ /* 0x000fe40002800000 */
[----:B------:R-:W-:Y:S01]  /*2da0*/  ISETP.GE.U32.AND P5, PT, R148, 0x7fffff94, PT ;  /* 0x7fffff949400780c */ /* 0x000fe20003fa6070 */
[----:B------:R-:W-:Y:S01]  /*2db0*/  IMAD.IADD R148, R18, 0x1, R143 ;  /* 0x0000000112947824 */ /* 0x000fe200078e028f */
[----:B------:R-:W-:Y:S02]  /*2dc0*/  SEL R18, RZ, 0x1, P1 ;  /* 0x00000001ff127807 */ /* 0x000fe40000800000 */
[----:B------:R-:W-:-:S02]  /*2dd0*/  SEL R143, RZ, 0x7fff8, P5 ;  /* 0x0007fff8ff8f7807 */ /* 0x000fc40002800000 */
[----:B------:R-:W-:Y:S01]  /*2de0*/  ISETP.GE.U32.AND P5, PT, R117, 0x7fffff81, PT ;  /* 0x7fffff817500780c */ /* 0x000fe20003fa6070 */
[----:B------:R-:W-:-:S03]  /*2df0*/  IMAD.IADD R159, R18, 0x1, R159 ;  /* 0x00000001129f7824 */ /* 0x000fc600078e029f */
[----:B------:R-:W-:Y:S01]  /*2e00*/  SEL R18, RZ, 0x1, P5 ;  /* 0x00000001ff127807 */ /* 0x000fe20002800000 */
[----:B------:R-:W-:-:S04]  /*2e10*/  IMAD.IADD R6, R6, 0x1, R7 ;  /* 0x0000000106067824 */ /* 0x000fc800078e0207 */
[----:B------:R-:W-:Y:S02]  /*2e20*/  IMAD.IADD R18, R18, 0x1, R73 ;  /* 0x0000000112127824 */ /* 0x000fe400078e0249 */
[----:B------:R-:W-:Y:S02]  /*2e30*/  IMAD.IADD R14, R14, 0x1, R15 ;  /* 0x000000010e0e7824 */ /* 0x000fe400078e020f */
[----:B------:R-:W-:Y:S01]  /*2e40*/  IMAD.IADD R10, R10, 0x1, R11 ;  /* 0x000000010a0a7824 */ /* 0x000fe200078e020b */
[----:B------:R-:W-:Y:S01]  /*2e50*/  LOP3.LUT R18, R18, 0x3, RZ, 0xc0, !PT ;  /* 0x0000000312127812 */ /* 0x000fe200078ec0ff */
[----:B------:R-:W-:Y:S01]  /*2e60*/  IMAD.IADD R144, R144, 0x1, R145 ;  /* 0x0000000190907824 */ /* 0x000fe200078e0291 */
[----:B------:R-:W-:Y:S01]  /*2e70*/  LOP3.LUT R6, R6, 0x3, RZ, 0xc0, !PT ;  /* 0x0000000306067812 */ /* 0x000fe200078ec0ff */
[----:B------:R-:W-:Y:S01]  /*2e80*/  IMAD.IADD R151, R151, 0x1, R152 ;  /* 0x0000000197977824 */ /* 0x000fe200078e0298 */
[----:B------:R-:W-:Y:S01]  /*2e90*/  LOP3.LUT R14, R14, 0x3, RZ, 0xc0, !PT ;  /* 0x000000030e0e7812 */ /* 0x000fe200078ec0ff */
[----:B------:R-:W-:Y:S01]  /*2ea0*/  IMAD.IADD R140, R140, 0x1, R141 ;  /* 0x000000018c8c7824 */ /* 0x000fe200078e028d */
[----:B------:R-:W-:Y:S01]  /*2eb0*/  IADD3 R16, PT, PT, R18, R17, R16 ;  /* 0x0000001112107210 */ /* 0x000fe20007ffe010 */
[----:B------:R-:W-:Y:S01]  /*2ec0*/  IMAD.IADD R155, R155, 0x1, R156 ;  /* 0x000000019b9b7824 */ /* 0x000fe200078e029c */
[----:B------:R-:W-:Y:S01]  /*2ed0*/  LOP3.LUT R10, R10, 0x3, RZ, 0xc0, !PT ;  /* 0x000000030a0a7812 */ /* 0x000fe200078ec0ff */
[----:B------:R-:W-:Y:S01]  /*2ee0*/  IMAD.IADD R136, R136, 0x1, R137 ;  /* 0x0000000188887824 */ /* 0x000fe200078e0289 */
[----:B------:R-:W-:-:S02]  /*2ef0*/  LOP3.LUT R144, R144, 0x3, RZ, 0xc0, !PT ;  /* 0x0000000390907812 */ /* 0x000fc400078ec0ff */
[----:B------:R-:W-:Y:S02]  /*2f00*/  LOP3.LUT R151, R151, 0x3, RZ, 0xc0, !PT ;  /* 0x0000000397977812 */ /* 0x000fe400078ec0ff */
[----:B------:R-:W-:Y:S02]  /*2f10*/  LOP3.LUT R159, R159, 0x3, RZ, 0xc0, !PT ;  /* 0x000000039f9f7812 */ /* 0x000fe400078ec0ff */
[----:B------:R-:W-:Y:S02]  /*2f20*/  IADD3 R4, PT, PT, R6, R5, R4 ;  /* 0x0000000506047210 */ /* 0x000fe40007ffe004 */
[----:B------:R-:W-:Y:S02]  /*2f30*/  IADD3 R12, PT, PT, R14, R13, R12 ;  /* 0x0000000d0e0c7210 */ /* 0x000fe40007ffe00c */
[----:B------:R-:W-:Y:S02]  /*2f40*/  LOP3.LUT R5, R16, 0xf, RZ, 0xc0, !PT ;  /* 0x0000000f10057812 */ /* 0x000fe400078ec0ff */
[----:B------:R-:W-:-:S02]  /*2f50*/  IADD3 R8, PT, PT, R10, R9, R8 ;  /* 0x000000090a087210 */ /* 0x000fc40007ffe008 */
[----:B------:R-:W-:Y:S02]  /*2f60*/  LOP3.LUT R140, R140, 0x3, RZ, 0xc0, !PT ;  /* 0x000000038c8c7812 */ /* 0x000fe400078ec0ff */
[----:B------:R-:W-:Y:S02]  /*2f70*/  IADD3 R142, PT, PT, R144, R143, R142 ;  /* 0x0000008f908e7210 */ /* 0x000fe40007ffe08e */
[----:B------:R-:W-:Y:S02]  /*2f80*/  IADD3 R149, PT, PT, R151, R150, R149 ;  /* 0x0000009697957210 */ /* 0x000fe40007ffe095 */
[----:B------:R-:W-:Y:S02]  /*2f90*/  LOP3.LUT R155, R155, 0x3, RZ, 0xc0, !PT ;  /* 0x000000039b9b7812 */ /* 0x000fe400078ec0ff */
[----:B------:R-:W-:Y:S02]  /*2fa0*/  IADD3 R157, PT, PT, R159, R158, R157 ;  /* 0x0000009e9f9d7210 */ /* 0x000fe40007ffe09d */
[----:B------:R-:W-:Y:S01]  /*2fb0*/  LOP3.LUT R136, R136, 0x3, RZ, 0xc0, !PT ;  /* 0x0000000388887812 */ /* 0x000fe200078ec0ff */
[----:B------:R-:W-:Y:S01]  /*2fc0*/  IMAD R12, R12, 0x10, R5 ;  /* 0x000000100c0c7824 */ /* 0x000fe200078e0205 */
[----:B------:R-:W-:Y:S01]  /*2fd0*/  IADD3 R138, PT, PT, R140, R139, R138 ;  /* 0x0000008b8c8a7210 */ /* 0x000fe20007ffe08a */
[----:B------:R-:W-:Y:S01]  /*2fe0*/  IMAD.SHL.U32 R8, R8, 0x100, RZ ;  /* 0x0000010008087824 */ /* 0x000fe200078e00ff */
[----:B------:R-:W-:Y:S01]  /*2ff0*/  LOP3.LUT R5, R142, 0xf, RZ, 0xc0, !PT ;  /* 0x0000000f8e057812 */ /* 0x000fe200078ec0ff */
[----:B------:R-:W-:Y:S01]  /*3000*/  IMAD.IADD R86, R86, 0x1, R133 ;  /* 0x0000000156567824 */ /* 0x000fe200078e0285 */
[----:B------:R-:W-:Y:S01]  /*3010*/  IADD3 R153, PT, PT, R155, R154, R153 ;  /* 0x0000009a9b997210 */ /* 0x000fe20007ffe099 */
[----:B------:R-:W-:Y:S01]  /*3020*/  IMAD.SHL.U32 R9, R149, 0x100, RZ ;  /* 0x0000010095097824 */ /* 0x000fe200078e00ff */
[----:B------:R-:W-:-:S02]  /*3030*/  IADD3 R134, PT, PT, R136, R135, R134 ;  /* 0x0000008788867210 */ /* 0x000fc40007ffe086 */
[----:B------:R-:W-:Y:S02]  /*3040*/  LOP3.LUT R6, R157, 0xf, RZ, 0xc0, !PT ;  /* 0x0000000f9d067812 */ /* 0x000fe400078ec0ff */
[----:B------:R-:W-:Y:S01]  /*3050*/  LOP3.LUT R148, R148, 0x3, RZ, 0xc0, !PT ;  /* 0x0000000394947812 */ /* 0x000fe200078ec0ff */
[----:B------:R-:W-:Y:S01]  /*3060*/  IMAD R138, R138, 0x10, R5 ;  /* 0x000000108a8a7824 */ /* 0x000fe200078e0205 */
[----:B------:R-:W-:Y:S01]  /*3070*/  LOP3.LUT R5, R8, 0xf00, RZ, 0xe2, !PT ;  /* 0x00000f0008057812 */ /* 0x000fe200078ee2ff */
[----:B------:R-:W-:Y:S01]  /*3080*/  IMAD R6, R153, 0x10, R6 ;  /* 0x0000001099067824 */ /* 0x000fe200078e0206 */
[----:B------:R-:W-:Y:S01]  /*3090*/  IADD3 R146, PT, PT, R148, R147, R146 ;  /* 0x0000009394927210 */ /* 0x000fe20007ffe092 */
[----:B------:R-:W-:Y:S01]  /*30a0*/  IMAD.SHL.U32 R7, R134, 0x100, RZ ;  /* 0x0000010086077824 */ /* 0x000fe200078e00ff */
[----:B------:R-:W-:Y:S02]  /*30b0*/  LOP3.LUT R86, R86, 0x3, RZ, 0xc0, !PT ;  /* 0x0000000356567812 */ /* 0x000fe400078ec0ff */
[----:B------:R-:W-:Y:S01]  /*30c0*/  LOP3.LUT R9, R9, 0xf00, RZ, 0xe2, !PT ;  /* 0x00000f0009097812 */ /* 0x000fe200078ee2ff */
[----:B------:R-:W-:Y:S01]  /*30d0*/  IMAD R4, R4, 0x1000, R5 ;  /* 0x0000100004047824 */ /* 0x000fe200078e0205 */
[----:B------:R-:W-:-:S02]  /*30e0*/  IADD3 R72, PT, PT, R86, R87, R72 ;  /* 0x0000005756487210 */ /* 0x000fc40007ffe048 */
[----:B------:R-:W-:Y:S01]  /*30f0*/  LOP3.LUT R7, R7, 0xf00, RZ, 0xe2, !PT ;  /* 0x00000f0007077812 */ /* 0x000fe200078ee2ff */
[----:B------:R-:W-:Y:S01]  /*3100*/  IMAD R9, R146, 0x1000, R9 ;  /* 0x0000100092097824 */ /* 0x000fe200078e0209 */
[----:B------:R-:W-:Y:S02]  /*3110*/  LOP3.LUT R6, R6, 0xff, RZ, 0xc0, !PT ;  /* 0x000000ff06067812 */ /* 0x000fe400078ec0ff */
[----:B------:R-:W-:Y:S01]  /*3120*/  LOP3.LUT R5, R12, 0xff, RZ, 0xc0, !PT ;  /* 0x000000ff0c057812 */ /* 0x000fe200078ec0ff */
[----:B------:R-:W-:Y:S01]  /*3130*/  IMAD R7, R72, 0x1000, R7 ;  /* 0x0000100048077824 */ /* 0x000fe200078e0207 */
[----:B------:R-:W-:Y:S01]  /*3140*/  LOP3.LUT R138, R138, 0xff, RZ, 0xc0, !PT ;  /* 0x000000ff8a8a7812 */ /* 0x000fe200078ec0ff */
[----:B------:R-:W-:Y:S01]  /*3150*/  IMAD.IADD R6, R9, 0x1, R6 ;  /* 0x0000000109067824 */ /* 0x000fe200078e0206 */
[----:B------:R-:W-:Y:S01]  /*3160*/  SHF.R.S32.HI R186, RZ, 0x1f, R189 ;  /* 0x0000001fffba7819 */ /* 0x000fe200000114bd */
[----:B------:R-:W-:Y:S01]  /*3170*/  IMAD.IADD R18, R4, 0x1, R5 ;  /* 0x0000000104127824 */ /* 0x000fe200078e0205 */
[----:B------:R-:W-:Y:S01]  /*3180*/  IADD3 R4, P0, PT, R189, R20, RZ ;  /* 0x00000014bd047210 */ /* 0x000fe20007f1e0ff */
[----:B------:R-:W-:-:S02]  /*3190*/  IMAD.SHL.U32 R2, R122, 0x8, RZ ;  /* 0x000000087a027824 */ /* 0x000fc400078e00ff */
[----:B------:R-:W-:Y:S01]  /*31a0*/  IMAD.IADD R9, R7, 0x1, R138 ;  /* 0x0000000107097824 */ /* 0x000fe200078e028a */
[----:B------:R-:W-:Y:S01]  /*31b0*/  LOP3.LUT R7, R6, 0xffff, RZ, 0xc0, !PT ;  /* 0x0000ffff06077812 */ /* 0x000fe200078ec0ff */
[----:B------:R-:W-:Y:S01]  /*31c0*/  STL [R1+0x108], R189 ;  /* 0x000108bd01007387 */ /* 0x000fe20000100800 */
[----:B------:R-:W-:Y:S01]  /*31d0*/  IMAD.X R5, R186, 0x1, R21, P0 ;  /* 0x00000001ba057824 */ /* 0x000fe200000e0615 */
[----:B------:R-:W-:Y:S02]  /*31e0*/  SHF.R.S32.HI R72, RZ, 0x1f, R2 ;  /* 0x0000001fff487819 */ /* 0x000fe40000011402 */
[----:B------:R-:W-:Y:S01]  /*31f0*/  STL [R1+0x20c], R186 ;  /* 0x00020cba01007387 */ /* 0x000fe20000100800 */
[----:B------:R-:W-:Y:S01]  /*3200*/  SHF.R.U32.HI R6, RZ, 0x7, R7 ;  /* 0x00000007ff067819 */ /* 0x000fe20000011607 */
[----:B------:R-:W-:Y:S02]  /*3210*/  IMAD R73, R122, 0x18, RZ ;  /* 0x000000187a497824 */ /* 0x000fe400078e02ff */
[----:B------:R0:W-:Y:S04]  /*3220*/  STL [R1+0x104], R2 ;  /* 0x0001040201007387 */ /* 0x0001e80000100800 */
[----:B------:R1:W2:Y:S01]  /*3230*/  @!P4 LDG.E.U8 R180, desc[UR26][R4.64] ;  /* 0x0000001a04b4c981 */ /* 0x0002a2000c1e1100 */
[----:B------:R-:W-:-:S02]  /*3240*/  LOP3.LUT P4, RZ, R6, 0x1, RZ, 0xc0, !PT ;  /* 0x0000000106ff7812 */ /* 0x000fc4000788c0ff */
[-C--:B0-----:R-:W-:Y:S01]  /*3250*/  IADD3 R2, P0, PT, R2, R20.reuse, RZ ;  /* 0x0000001402027210 */ /* 0x081fe20007f1e0ff */
[----:B------:R0:W-:Y:S04]  /*3260*/  STL [R1+0x208], R72 ;  /* 0x0002084801007387 */ /* 0x0001e80000100800 */
[----:B------:R-:W-:Y:S01]  /*3270*/  IMAD.X R3, R72, 0x1, R21, P0 ;  /* 0x0000000148037824 */ /* 0x000fe200000e0615 */
[----:B------:R3:W-:Y:S01]  /*3280*/  STL [R1+0xc4], R73 ;  /* 0x0000c44901007387 */ /* 0x0007e20000100800 */
[----:B-1----:R-:W-:-:S03]  /*3290*/  IADD3 R4, P0, PT, R73, R20, RZ ;  /* 0x0000001449047210 */ /* 0x002fc60007f1e0ff */
[----:B------:R1:W2:Y:S01]  /*32a0*/  @!P2 LDG.E.U8 R174, desc[UR26][R2.64] ;  /* 0x0000001a02aea981 */ /* 0x0002a2000c1e1100 */
[----:B0-----:R-:W-:Y:S01]  /*32b0*/  SHF.R.S32.HI R72, RZ, 0x1f, R73 ;  /* 0x0000001fff487819 */ /* 0x001fe20000011449 */
[----:B---3--:R-:W-:-:S04]  /*32c0*/  IMAD R73, R122, 0x9, RZ ;  /* 0x000000097a497824 */ /* 0x008fc800078e02ff */
[----:B------:R0:W-:Y:S01]  /*32d0*/  STL [R1+0x204], R72 ;  /* 0x0002044801007387 */ /* 0x0001e20000100800 */
[----:B------:R-:W-:Y:S01]  /*32e0*/  IMAD.X R5, R72, 0x1, R21, P0 ;  /* 0x0000000148057824 */ /* 0x000fe200000e0615 */
[----:B-1----:R-:W-:Y:S01]  /*32f0*/  IADD3 R2, P0, PT, R73, R20, RZ ;  /* 0x0000001449027210 */ /* 0x002fe20007f1e0ff */
[----:B------:R-:W-:-:S03]  /*3300*/  VIADD R6, R185, 0xfffffff5 ;  /* 0xfffffff5b9067836 */ /* 0x000fc60000000000 */
[----:B------:R1:W3:Y:S01]  /*3310*/  @P4 LDG.E.U8 R173, desc[UR26][R4.64] ;  /* 0x0000001a04ad4981 */ /* 0x0002e2000c1e1100 */
[----:B0-----:R-:W-:Y:S02]  /*3320*/  SHF.R.S32.HI R72, RZ, 0x1f, R73 ;  /* 0x0000001fff487819 */ /* 0x001fe40000011449 */
[----:B------:R-:W-:-:S03]  /*3330*/  ISETP.GE.U32.AND P2, PT, R6, 0x7fffffb6, PT ;  /* 0x7fffffb60600780c */ /* 0x000fc60003f46070 */
[----:B------:R-:W-:Y:S02]  /*3340*/  IMAD.X R3, R72, 0x1, R21, P0 ;  /* 0x0000000148037824 */ /* 0x000fe400000e0615 */
[----:B-1----:R-:W-:Y:S01]  /*3350*/  IMAD R4, R122, 0xa, RZ ;  /* 0x0000000a7a047824 */ /* 0x002fe200078e02ff */
[----:B------:R-:W-:Y:S01]  /*3360*/  STL [R1+0x100], R73 ;  /* 0x0001004901007387 */ /* 0x000fe20000100800 */
[----:B------:R-:W-:Y:S01]  /*3370*/  VIADD R6, R185, 0xfffffff4 ;  /* 0xfffffff4b9067836 */ /* 0x000fe20000000000 */
[----:B------:R-:W-:Y:S02]  /*3380*/  PRMT R18, R18, 0x5410, R9 ;  /* 0x0000541012127816 */ /* 0x000fe40000000009 */
[----:B------:R-:W-:Y:S01]  /*3390*/  STL [R1+0x200], R72 ;  /* 0x0002004801007387 */ /* 0x000fe20000100800 */
[----:B------:R-:W-:-:S03]  /*33a0*/  SHF.R.S32.HI R5, RZ, 0x1f, R4 ;  /* 0x0000001fff057819 */ /* 0x000fc60000011404 */
[----:B------:R0:W2:Y:S01]  /*33b0*/  @!P6 LDG.E.U8 R172, desc[UR26][R2.64] ;  /* 0x0000001a02ace981 */ /* 0x0000a2000c1e1100 */
[----:B------:R-:W-:-:S03]  /*33c0*/  ISETP.GE.U32.AND P0, PT, R6, 0x7fffffb5, PT ;  /* 0x7fffffb50600780c */ /* 0x000fc60003f06070 */
[----:B------:R1:W-:Y:S01]  /*33d0*/  STL [R1+0xfc], R4 ;  /* 0x0000fc0401007387 */ /* 0x0003e20000100800 */
[----:B------:R-:W-:Y:S02]  /*33e0*/  SHF.R.U64 R6, R18, 0x1f, RZ ;  /* 0x0000001f12067819 */ /* 0x000fe400000012ff */
[----:B0-----:R-:W-:Y:S01]  /*33f0*/  IADD3 R2, P6, PT, R4, R20, RZ ;  /* 0x0000001404027210 */ /* 0x001fe20007fde0ff */
[----:B-1----:R-:W-:Y:S01]  /*3400*/  IMAD.SHL.U32 R4, R122, 0x20, RZ ;  /* 0x000000207a047824 */ /* 0x002fe200078e00ff */
[----:B------:R0:W-:Y:S03]  /*3410*/  STL [R1+0x1fc], R5 ;  /* 0x0001fc0501007387 */ /* 0x0001e60000100800 */
[----:B------:R-:W-:Y:S01]  /*3420*/  IMAD.X R3, R5, 0x1, R21, P6 ;  /* 0x0000000105037824 */ /* 0x000fe200030e0615 */
[----:B------:R-:W-:Y:S01]  /*3430*/  LOP3.LUT P4, RZ, R6, 0x1, RZ, 0xc0, !PT ;  /* 0x0000000106ff7812 */ /* 0x000fe2000788c0ff */
[----:B------:R1:W-:Y:S01]  /*3440*/  STL [R1+0xa4], R4 ;  /* 0x0000a40401007387 */ /* 0x0003e20000100800 */
[----:B------:R-:W-:Y:S01]  /*3450*/  SHF.R.S32.HI R73, RZ, 0x1f, R4 ;  /* 0x0000001fff497819 */ /* 0x000fe20000011404 */
[----:B------:R-:W-:-:S02]  /*3460*/  IMAD R6, R122, 0xb, RZ ;  /* 0x0000000b7a067824 */ /* 0x000fc400078e02ff */
[----:B------:R4:W2:Y:S01]  /*3470*/  @!P2 LDG.E.U8 R171, desc[UR26][R2.64] ;  /* 0x0000001a02aba981 */ /* 0x0008a2000c1e1100 */
[----:B0-----:R-:W-:Y:S01]  /*3480*/  VIADD R5, R185, 0xfffffff3 ;  /* 0xfffffff3b9057836 */ /* 0x001fe20000000000 */
[----:B-1----:R-:W-:-:S04]  /*3490*/  IADD3 R4, P6, PT, R4, R20, RZ ;  /* 0x0000001404047210 */ /* 0x002fc80007fde0ff */
[----:B------:R-:W-:Y:S02]  /*34a0*/  ISETP.GE.U32.AND P2, PT, R5, 0x7fffffb4, PT ;  /* 0x7fffffb40500780c */ /* 0x000fe40003f46070 */
[----:B------:R-:W-:Y:S01]  /*34b0*/  SHF.R.S32.HI R72, RZ, 0x1f, R6 ;  /* 0x0000001fff487819 */ /* 0x000fe20000011406 */
[--C-:B------:R-:W-:Y:S01]  /*34c0*/  IMAD.X R5, R73, 0x1, R21.reuse, P6 ;  /* 0x0000000149057824 */ /* 0x100fe200030e0615 */
[----:B----4-:R-:W-:Y:S01]  /*34d0*/  IADD3 R2, P6, PT, R6, R20, RZ ;  /* 0x0000001406027210 */ /* 0x010fe20007fde0ff */
[----:B------:R0:W-:Y:S04]  /*34e0*/  STL [R1+0xf8], R6 ;  /* 0x0000f80601007387 */ /* 0x0001e80000100800 */
[----:B------:R1:W-:Y:S01]  /*34f0*/  STL [R1+0x1f8], R73 ;  /* 0x0001f84901007387 */ /* 0x0003e20000100800 */
[----:B------:R-:W-:-:S03]  /*3500*/  IMAD.X R3, R72, 0x1, R21, P6 ;  /* 0x0000000148037824 */ /* 0x000fc600030e0615 */
[----:B------:R4:W2:Y:S01]  /*3510*/  @P4 LDG.E.U8 R169, desc[UR26][R4.64] ;  /* 0x0000001a04a94981 */ /* 0x0008a2000c1e1100 */
[----:B0-----:R-:W-:Y:S01]  /*3520*/  SHF.R.U64 R6, R18, 0x17, RZ ;  /* 0x0000001712067819 */ /* 0x001fe200000012ff */
[----:B-1----:R-:W-:Y:S02]  /*3530*/  IMAD R73, R122, 0x28, RZ ;  /* 0x000000287a497824 */ /* 0x002fe400078e02ff */
[----:B------:R0:W-:Y:S01]  /*3540*/  STL [R1+0x1f4], R72 ;  /* 0x0001f44801007387 */ /* 0x0001e20000100800 */
[----:B------:R-:W-:-:S03]  /*3550*/  LOP3.LUT P6, RZ, R6, 0x1, RZ, 0xc0, !PT ;  /* 0x0000000106ff7812 */ /* 0x000fc600078cc0ff */
[----:B------:R1:W2:Y:S01]  /*3560*/  @!P0 LDG.E.U8 R170, desc[UR26][R2.64] ;  /* 0x0000001a02aa8981 */ /* 0x0002a2000c1e1100 */
[----:B----4-:R-:W-:Y:S01]  /*3570*/  IMAD R4, R122, 0xc, RZ ;  /* 0x0000000c7a047824 */ /* 0x010fe200078e02ff */
[----:B0-----:R-:W-:Y:S02]  /*3580*/  SHF.R.S32.HI R72, RZ, 0x1f, R73 ;  /* 0x0000001fff487819 */ /* 0x001fe40000011449 */
[----:B-1----:R-:W-:Y:S01]  /*3590*/  IADD3 R2, P0, PT, R73, R20, RZ ;  /* 0x0000001449027210 */ /* 0x002fe20007f1e0ff */
[----:B------:R0:W-:Y:S01]  /*35a0*/  STL [R1+0x84], R73 ;  /* 0x0000844901007387 */ /* 0x0001e20000100800 */
[----:B------:R-:W-:-:S03]  /*35b0*/  SHF.R.U64 R6, R18, 0xf, RZ ;  /* 0x0000000f12067819 */ /* 0x000fc600000012ff */
[----:B------:R1:W-:Y:S01]  /*35c0*/  STL [R1+0x1ec], R72 ;  /* 0x0001ec4801007387 */ /* 0x0003e20000100800 */
[----:B------:R-:W-:-:S03]  /*35d0*/  IMAD.X R3, R72, 0x1, R21, P0 ;  /* 0x0000000148037824 */ /* 0x000fc600000e0615 */
[----:B------:R4:W-:Y:S01]  /*35e0*/  STL [R1+0xf4], R4 ;  /* 0x0000f40401007387 */ /* 0x0009e20000100800 */
[----:B0-----:R-:W-:Y:S01]  /*35f0*/  IMAD R73, R122, 0x30, RZ ;  /* 0x000000307a497824 */ /* 0x001fe200078e02ff */
[----:B------:R-:W-:Y:S02]  /*3600*/  LOP3.LUT P4, RZ, R6, 0x1, RZ, 0xc0, !PT ;  /* 0x0000000106ff7812 */ /* 0x000fe4000788c0ff */
[----:B------:R0:W2:Y:S01]  /*3610*/  @P6 LDG.E.U8 R167, desc[UR26][R2.64] ;  /* 0x0000001a02a76981 */ /* 0x0000a2000c1e1100 */
[----:B-1----:R-:W-:Y:S02]  /*3620*/  SHF.R.S32.HI R72, RZ, 0x1f, R4 ;  /* 0x0000001fff487819 */ /* 0x002fe40000011404 */
[----:B----4-:R-:W-:-:S03]  /*3630*/  IADD3 R4, P0, PT, R4, R20, RZ ;  /* 0x0000001404047210 */ /* 0x010fc60007f1e0ff */
[----:B------:R1:W-:Y:S01]  /*3640*/  STL [R1+0x1f0], R72 ;  /* 0x0001f04801007387 */ /* 0x0003e20000100800 */
[----:B------:R-:W-:Y:S01]  /*3650*/  VIADD R6, R185, 0xfffffff2 ;  /* 0xfffffff2b9067836 */ /* 0x000fe20000000000 */
[----:B0-----:R-:W-:Y:S01]  /*3660*/  IADD3 R2, P6, PT, R73, R20, RZ ;  /* 0x0000001449027210 */ /* 0x001fe20007fde0ff */
[----:B------:R-:W-:Y:S01]  /*3670*/  IMAD.X R5, R72, 0x1, R21, P0 ;  /* 0x0000000148057824 */ /* 0x000fe200000e0615 */
[----:B-1----:R-:W-:-:S04]  /*3680*/  SHF.R.S32.HI R72, RZ, 0x1f, R73 ;  /* 0x0000001fff487819 */ /* 0x002fc80000011449 */
[----:B------:R0:W4:Y:S01]  /*3690*/  @!P2 LDG.E.U8 R168, desc[UR26][R4.64] ;  /* 0x0000001a04a8a981 */ /* 0x000122000c1e1100 */
[----:B------:R-:W-:Y:S01]  /*36a0*/  ISETP.GE.U32.AND P0, PT, R6, 0x7fffffb3, PT ;  /* 0x7fffffb30600780c */ /* 0x000fe20003f06070 */
[----:B------:R-:W-:Y:S02]  /*36b0*/  IMAD.X R3, R72, 0x1, R21, P6 ;  /* 0x0000000148037824 */ /* 0x000fe400030e0615 */
[----:B------:R-:W-:Y:S01]  /*36c0*/  STL [R1+0x64], R73 ;  /* 0x0000644901007387 */ /* 0x000fe20000100800 */
[----:B------:R-:W-:Y:S02]  /*36d0*/  VIADD R6, R185, 0xfffffff1 ;  /* 0xfffffff1b9067836 */ /* 0x000fe40000000000 */
[----:B0-----:R-:W-:Y:S01]  /*36e0*/  IMAD R4, R122, 0xd, RZ ;  /* 0x0000000d7a047824 */ /* 0x001fe200078e02ff */
[----:B------:R-:W-:Y:S02]  /*36f0*/  STL [R1+0x1e8], R72 ;  /* 0x0001e84801007387 */ /* 0x000fe40000100800 */
[----:B------:R-:W-:-:S02]  /*3700*/  ISETP.GE.U32.AND P2, PT, R6, 0x7fffffb2, PT ;  /* 0x7fffffb20600780c */ /* 0x000fc40003f46070 */
[----:B------:R0:W2:Y:S01]  /*3710*/  @P4 LDG.E.U8 R163, desc[UR26][R2.64] ;  /* 0x0000001a02a34981 */ /* 0x0000a2000c1e1100 */
[----:B------:R-:W-:-:S03]  /*3720*/  SHF.R.S32.HI R5, RZ, 0x1f, R4 ;  /* 0x0000001fff057819 */ /* 0x000fc60000011404 */
[----:B------:R1:W-:Y:S01]  /*3730*/  STL [R1+0xf0], R4 ;  /* 0x0000f00401007387 */ /* 0x0003e20000100800 */
[----:B------:R-:W-:Y:S02]  /*3740*/  SHF.R.U64 R6, R18, 0x7, RZ ;  /* 0x0000000712067819 */ /* 0x000fe400000012ff */
[----:B0-----:R-:W-:Y:S01]  /*3750*/  IADD3 R2, P6, PT, R4, R20, RZ ;  /* 0x0000001404027210 */ /* 0x001fe20007fde0ff */
[----:B-1----:R-:W-:Y:S01]  /*3760*/  IMAD R4, R122, 0x38, RZ ;  /* 0x000000387a047824 */ /* 0x002fe200078e02ff */
        /* <DEDUP_REMOVED lines=11> */
[----:B------:R-:W-:Y:S01]  /*3820*/  IMAD.X R5, R73, 0x1, R21, P6 ;  /* 0x0000000149057824 */ /* 0x000fe200030e0615 */
[----:B-----5:R-:W-:Y:S01]  /*3830*/  IADD3 R2, P6, PT, R6, R20, RZ ;  /* 0x0000001406027210 */ /* 0x020fe20007fde0ff */
[----:B------:R0:W-:Y:S01]  /*3840*/  STL [R1+0xec], R6 ;  /* 0x0000ec0601007387 */ /* 0x0001e20000100800 */
[----:B------:R-:W-:-:S03]  /*3850*/  PRMT R16, RZ, 0x7610, R16 ;  /* 0x00007610ff107816 */ /* 0x000fc60000000010 */
[----:B------:R1:W-:Y:S01]  /*3860*/  STL [R1+0x1e0], R73 ;  /* 0x0001e04901007387 */ /* 0x0003e20000100800 */
[----:B------:R-:W-:-:S03]  /*3870*/  IMAD.X R3, R72, 0x1, R21, P6 ;  /* 0x0000000148037824 */ /* 0x000fc600030e0615 */
[----:B------:R5:W-:Y:S01]  /*3880*/  STL [R1+0x1dc], R72 ;  /* 0x0001dc4801007387 */ /* 0x000be20000100800 */
[----:B0-----:R-:W-:-:S03]  /*3890*/  SHF.R.U32.HI R6, RZ, 0xe, R7 ;  /* 0x0000000eff067819 */ /* 0x001fc60000011607 */
[----:B------:R0:W2:Y:S01]  /*38a0*/  @!P2 LDG.E.U8 R165, desc[UR26][R2.64] ;  /* 0x0000001a02a5a981 */ /* 0x0000a2000c1e1100 */
[----:B-1----:R-:W-:-:S03]  /*38b0*/  IMAD R73, R122, 0xf, RZ ;  /* 0x0000000f7a497824 */ /* 0x002fc600078e02ff */
[----:B------:R1:W2:Y:S01]  /*38c0*/  @P4 LDG.E.U8 R16, desc[UR26][R4.64] ;  /* 0x0000001a04104981 */ /* 0x0002a2000c1e1100 */
[----:B------:R-:W-:Y:S02]  /*38d0*/  LOP3.LUT P4, RZ, R6, 0x1, RZ, 0xc0, !PT ;  /* 0x0000000106ff7812 */ /* 0x000fe4000788c0ff */
[----:B-----5:R-:W-:Y:S02]  /*38e0*/  SHF.R.S32.HI R72, RZ, 0x1f, R73 ;  /* 0x0000001fff487819 */ /* 0x020fe40000011449 */
[----:B0-----:R-:W-:Y:S01]  /*38f0*/  IADD3 R2, P6, PT, R73, R20, RZ ;  /* 0x0000001449027210 */ /* 0x001fe20007fde0ff */
[----:B------:R0:W-:Y:S01]  /*3900*/  STL [R1+0xe8], R73 ;  /* 0x0000e84901007387 */ /* 0x0001e20000100800 */
[----:B------:R-:W-:Y:S01]  /*3910*/  SHF.R.U32.HI R6, RZ, 0xd, R7 ;  /* 0x0000000dff067819 */ /* 0x000fe20000011607 */
[----:B-1----:R-:W-:Y:S02]  /*3920*/  IMAD R4, R122, 0x11, RZ ;  /* 0x000000117a047824 */ /* 0x002fe400078e02ff */
[----:B------:R-:W-:Y:S01]  /*3930*/  STL [R1+0x1d8], R72 ;  /* 0x0001d84801007387 */ /* 0x000fe20000100800 */
[----:B------:R-:W-:Y:S01]  /*3940*/  IMAD.X R3, R72, 0x1, R21, P6 ;  /* 0x0000000148037824 */ /* 0x000fe200030e0615 */
[----:B------:R-:W-:-:S02]  /*3950*/  LOP3.LUT P2, RZ, R6, 0x1, RZ, 0xc0, !PT ;  /* 0x0000000106ff7812 */ /* 0x000fc4000784c0ff */
[----:B------:R1:W-:Y:S01]  /*3960*/  STL [R1+0xe0], R4 ;  /* 0x0000e00401007387 */ /* 0x0003e20000100800 */
[----:B------:R-:W-:Y:S02]  /*3970*/  SHF.R.U32.HI R5, RZ, 0xb, R7 ;  /* 0x0000000bff057819 */ /* 0x000fe40000011607 */
[----:B0-----:R-:W-:Y:S01]  /*3980*/  SHF.R.S32.HI R73, RZ, 0x1f, R4 ;  /* 0x0000001fff497819 */ /* 0x001fe20000011404 */
[----:B------:R-:W-:Y:S01]  /*3990*/  IMAD R6, R122, 0x12, RZ ;  /* 0x000000127a067824 */ /* 0x000fe200078e02ff */
[----:B------:R0:W5:Y:S01]  /*39a0*/  @!P0 LDG.E.U8 R160, desc[UR26][R2.64] ;  /* 0x0000001a02a08981 */ /* 0x000162000c1e1100 */
[----:B------:R-:W-:Y:S02]  /*39b0*/  LOP3.LUT P0, RZ, R5, 0x1, RZ, 0xc0, !PT ;  /* 0x0000000105ff7812 */ /* 0x000fe4000780c0ff */
[----:B-1----:R-:W-:Y:S02]  /*39c0*/  IADD3 R4, P6, PT, R4, R20, RZ ;  /* 0x0000001404047210 */ /* 0x002fe40007fde0ff */
[----:B------:R-:W-:-:S03]  /*39d0*/  SHF.R.S32.HI R72, RZ, 0x1f, R6 ;  /* 0x0000001fff487819 */ /* 0x000fc60000011406 */
[--C-:B------:R-:W-:Y:S01]  /*39e0*/  IMAD.X R5, R73, 0x1, R21.reuse, P6 ;  /* 0x0000000149057824 */ /* 0x100fe200030e0615 */
[----:B0-----:R-:W-:Y:S02]  /*39f0*/  IADD3 R2, P6, PT, R6, R20, RZ ;  /* 0x0000001406027210 */ /* 0x001fe40007fde0ff */
[----:B------:R-:W-:Y:S01]  /*3a00*/  PRMT R14, RZ, 0x7610, R14 ;  /* 0x00007610ff0e7816 */ /* 0x000fe2000000000e */
[----:B------:R0:W-:Y:S01]  /*3a10*/  STL [R1+0xdc], R6 ;  /* 0x0000dc0601007387 */ /* 0x0001e20000100800 */
[----:B------:R-:W-:Y:S01]  /*3a20*/  PRMT R12, RZ, 0x7610, R12 ;  /* 0x00007610ff0c7816 */ /* 0x000fe2000000000c */
[----:B------:R-:W-:Y:S02]  /*3a30*/  IMAD.X R3, R72, 0x1, R21, P6 ;  /* 0x0000000148037824 */ /* 0x000fe400030e0615 */
[----:B------:R1:W-:Y:S04]  /*3a40*/  STL [R1+0x1d4], R73 ;  /* 0x0001d44901007387 */ /* 0x0003e80000100800 */
[----:B------:R1:W2:Y:S01]  /*3a50*/  @P4 LDG.E.U8 R14, desc[UR26][R4.64] ;  /* 0x0000001a040e4981 */ /* 0x0002a2000c1e1100 */
[----:B0-----:R-:W-:-:S03]  /*3a60*/  SHF.R.U32.HI R6, RZ, 0xf, R7 ;  /* 0x0000000fff067819 */ /* 0x001fc60000011607 */
[----:B------:R0:W2:Y:S01]  /*3a70*/  @P2 LDG.E.U8 R12, desc[UR26][R2.64] ;  /* 0x0000001a020c2981 */ /* 0x0000a2000c1e1100 */
[----:B-1----:R-:W-:Y:S01]  /*3a80*/  IMAD.SHL.U32 R73, R122, 0x10, RZ ;  /* 0x000000107a497824 */ /* 0x002fe200078e00ff */
[----:B------:R-:W-:Y:S02]  /*3a90*/  LOP3.LUT P4, RZ, R6, 0x1, RZ, 0xc0, !PT ;  /* 0x0000000106ff7812 */ /* 0x000fe4000788c0ff */
[----:B------:R1:W-:Y:S01]  /*3aa0*/  STL [R1+0x1d0], R72 ;  /* 0x0001d04801007387 */ /* 0x0003e20000100800 */
[----:B------:R-:W-:Y:S01]  /*3ab0*/  IMAD R4, R122, 0x13, RZ ;  /* 0x000000137a047824 */ /* 0x000fe200078e02ff */
[----:B------:R-:W-:Y:S02]  /*3ac0*/  SHF.R.U32.HI R6, RZ, 0xc, R7 ;  /* 0x0000000cff067819 */ /* 0x000fe40000011607 */
[----:B0-----:R-:W-:Y:S02]  /*3ad0*/  IADD3 R2, P6, PT, R73, R20, RZ ;  /* 0x0000001449027210 */ /* 0x001fe40007fde0ff */
[----:B-1----:R-:W-:Y:S01]  /*3ae0*/  SHF.R.S32.HI R72, RZ, 0x1f, R73 ;  /* 0x0000001fff487819 */ /* 0x002fe20000011449 */
[----:B------:R0:W-:Y:S01]  /*3af0*/  STL [R1+0xe4], R73 ;  /* 0x0000e44901007387 */ /* 0x0001e20000100800 */
[----:B------:R-:W-:-:S03]  /*3b00*/  PRMT R17, RZ, 0x7610, R17 ;  /* 0x00007610ff117816 */ /* 0x000fc60000000011 */
[----:B------:R-:W-:Y:S01]  /*3b10*/  STL [R1+0x1cc], R72 ;  /* 0x0001cc4801007387 */ /* 0x000fe20000100800 */
[----:B------:R-:W-:Y:S01]  /*3b20*/  IMAD.X R3, R72, 0x1, R21, P6 ;  /* 0x0000000148037824 */ /* 0x000fe200030e0615 */
[----:B------:R-:W-:Y:S02]  /*3b30*/  LOP3.LUT P2, RZ, R6, 0x1, RZ, 0xc0, !PT ;  /* 0x0000000106ff7812 */ /* 0x000fe4000784c0ff */
[----:B------:R1:W-:Y:S01]  /*3b40*/  STL [R1+0xd8], R4 ;  /* 0x0000d80401007387 */ /* 0x0003e20000100800 */
[----:B------:R-:W-:Y:S02]  /*3b50*/  SHF.R.U32.HI R5, RZ, 0x8, R7 ;  /* 0x00000008ff057819 */ /* 0x000fe40000011607 */
[----:B0-----:R-:W-:Y:S01]  /*3b60*/  SHF.R.S32.HI R73, RZ, 0x1f, R4 ;  /* 0x0000001fff497819 */ /* 0x001fe20000011404 */
[----:B------:R-:W-:Y:S01]  /*3b70*/  IMAD R6, R122, 0x14, RZ ;  /* 0x000000147a067824 */ /* 0x000fe200078e02ff */
[----:B------:R0:W2:Y:S01]  /*3b80*/  @P4 LDG.E.U8 R17, desc[UR26][R2.64] ;  /* 0x0000001a02114981 */ /* 0x0000a2000c1e1100 */
[----:B------:R-:W-:-:S02]  /*3b90*/  LOP3.LUT P4, RZ, R5, 0x1, RZ, 0xc0, !PT ;  /* 0x0000000105ff7812 */ /* 0x000fc4000788c0ff */
[----:B-1----:R-:W-:Y:S02]  /*3ba0*/  IADD3 R4, P6, PT, R4, R20, RZ ;  /* 0x0000001404047210 */ /* 0x002fe40007fde0ff */
[----:B------:R-:W-:-:S03]  /*3bb0*/  SHF.R.S32.HI R72, RZ, 0x1f, R6 ;  /* 0x0000001fff487819 */ /* 0x000fc60000011406 */
[--C-:B------:R-:W-:Y:S01]  /*3bc0*/  IMAD.X R5, R73, 0x1, R21.reuse, P6 ;  /* 0x0000000149057824 */ /* 0x100fe200030e0615 */
[----:B0-----:R-:W-:Y:S01]  /*3bd0*/  IADD3 R2, P6, PT, R6, R20, RZ ;  /* 0x0000001406027210 */ /* 0x001fe20007fde0ff */
[----:B------:R0:W-:Y:S01]  /*3be0*/  STL [R1+0xd4], R6 ;  /* 0x0000d40601007387 */ /* 0x0001e20000100800 */
[----:B------:R-:W-:Y:S02]  /*3bf0*/  PRMT R10, RZ, 0x7610, R10 ;  /* 0x00007610ff0a7816 */ /* 0x000fe4000000000a */
[----:B------:R-:W-:Y:S01]  /*3c00*/  PRMT R8, RZ, 0x7610, R8 ;  /* 0x00007610ff087816 */ /* 0x000fe20000000008 */
[----:B------:R1:W-:Y:S01]  /*3c10*/  STL [R1+0x1c8], R73 ;  /* 0x0001c84901007387 */ /* 0x0003e20000100800 */
[----:B------:R-:W-:-:S03]  /*3c20*/  IMAD.X R3, R72, 0x1, R21, P6 ;  /* 0x0000000148037824 */ /* 0x000fc600030e0615 */
[----:B------:R-:W2:Y:S01]  /*3c30*/  @P2 LDG.E.U8 R10, desc[UR26][R4.64] ;  /* 0x0000001a040a2981 */ /* 0x000ea2000c1e1100 */
[----:B0-----:R-:W-:Y:S01]  /*3c40*/  SHF.R.U32.HI R6, RZ, 0xa, R7 ;  /* 0x0000000aff067819 */ /* 0x001fe20000011607 */
[----:B-1----:R-:W-:Y:S02]  /*3c50*/  IMAD R73, R122, 0x15, RZ ;  /* 0x000000157a497824 */ /* 0x002fe400078e02ff */
[----:B------:R0:W-:Y:S01]  /*3c60*/  STL [R1+0x1c4], R72 ;  /* 0x0001c44801007387 */ /* 0x0001e20000100800 */
[----:B------:R-:W-:-:S03]  /*3c70*/  LOP3.LUT P2, RZ, R6, 0x1, RZ, 0xc0, !PT ;  /* 0x0000000106ff7812 */ /* 0x000fc6000784c0ff */
[----:B------:R1:W2:Y:S01]  /*3c80*/  @P0 LDG.E.U8 R8, desc[UR26][R2.64] ;  /* 0x0000001a02080981 */ /* 0x0002a2000c1e1100 */
[----:B------:R-:W-:-:S03]  /*3c90*/  SHF.R.U32.HI R6, RZ, 0x9, R7 ;  /* 0x00000009ff067819 */ /* 0x000fc60000011607 */
[----:B------:R1:W-:Y:S01]  /*3ca0*/  STL [R1+0xd0], R73 ;  /* 0x0000d04901007387 */ /* 0x0003e20000100800 */
[----:B0-----:R-:W-:Y:S02]  /*3cb0*/  SHF.R.S32.HI R72, RZ, 0x1f, R73 ;  /* 0x0000001fff487819 */ /* 0x001fe40000011449 */
[-C--:B-1----:R-:W-:Y:S01]  /*3cc0*/  IADD3 R2, P6, PT, R73, R20.reuse, RZ ;  /* 0x0000001449027210 */ /* 0x082fe20007fde0ff */
[----:B------:R-:W-:Y:S01]  /*3cd0*/  IMAD R73, R122, 0x16, RZ ;  /* 0x000000167a497824 */ /* 0x000fe200078e02ff */
[----:B------:R-:W-:Y:S01]  /*3ce0*/  LOP3.LUT P0, RZ, R6, 0x1, RZ, 0xc0, !PT ;  /* 0x0000000106ff7812 */ /* 0x000fe2000780c0ff */
[----:B------:R0:W-:Y:S02]  /*3cf0*/  STL [R1+0x1c0], R72 ;  /* 0x0001c04801007387 */ /* 0x0001e40000100800 */
[----:B------:R-:W-:Y:S01]  /*3d00*/  IMAD.X R3, R72, 0x1, R21, P6 ;  /* 0x0000000148037824 */ /* 0x000fe200030e0615 */
[----:B------:R-:W-:Y:S01]  /*3d10*/  PRMT R6, RZ, 0x7610, R6 ;  /* 0x00007610ff067816 */ /* 0x000fe20000000006 */
[----:B------:R-:W-:Y:S01]  /*3d20*/  IMAD R5, R122, 0x17, RZ ;  /* 0x000000177a057824 */ /* 0x000fe200078e02ff */
[----:B------:R-:W-:Y:S01]  /*3d30*/  IADD3 R86, P6, PT, R73, R20, RZ ;  /* 0x0000001449567210 */ /* 0x000fe20007fde0ff */
[----:B------:R-:W-:Y:S01]  /*3d40*/  STL [R1+0xcc], R73 ;  /* 0x0000cc4901007387 */ /* 0x000fe20000100800 */
[----:B------:R-:W-:-:S02]  /*3d50*/  SHF.R.U32.HI R4, RZ, 0x4, R7 ;  /* 0x00000004ff047819 */ /* 0x000fc40000011607 */
[----:B0-----:R-:W-:Y:S01]  /*3d60*/  SHF.R.S32.HI R72, RZ, 0x1f, R73 ;  /* 0x0000001fff487819 */ /* 0x001fe20000011449 */
[----:B------:R-:W-:Y:S01]  /*3d70*/  STL [R1+0xc8], R5 ;  /* 0x0000c80501007387 */ /* 0x000fe20000100800 */
[----:B------:R-:W-:-:S03]  /*3d80*/  SHF.R.S32.HI R134, RZ, 0x1f, R5 ;  /* 0x0000001fff867819 */ /* 0x000fc60000011405 */
[----:B------:R0:W-:Y:S01]  /*3d90*/  STL [R1+0x1bc], R72 ;  /* 0x0001bc4801007387 */ /* 0x0001e20000100800 */
[----:B------:R-:W-:-:S03]  /*3da0*/  IMAD.X R87, R72, 0x1, R21, P6 ;  /* 0x0000000148577824 */ /* 0x000fc600030e0615 */
[----:B------:R1:W2:Y:S01]  /*3db0*/  @P2 LDG.E.U8 R6, desc[UR26][R2.64] ;  /* 0x0000001a02062981 */ /* 0x0002a2000c1e1100 */
[----:B------:R-:W-:Y:S02]  /*3dc0*/  LOP3.LUT P2, RZ, R4, 0x1, RZ, 0xc0, !PT ;  /* 0x0000000104ff7812 */ /* 0x000fe4000784c0ff */
[----:B------:R-:W-:Y:S02]  /*3dd0*/  PRMT R4, RZ, 0x7610, R4 ;  /* 0x00007610ff047816 */ /* 0x000fe40000000004 */
[----:B0-----:R-:W-:Y:S01]  /*3de0*/  IADD3 R72, P6, PT, R5, R20, RZ ;  /* 0x0000001405487210 */ /* 0x001fe20007fde0ff */
[----:B------:R-:W-:Y:S01]  /*3df0*/  IMAD R137, R122, 0x19, RZ ;  /* 0x000000197a897824 */ /* 0x000fe200078e02ff */
[----:B------:R-:W-:Y:S02]  /*3e00*/  SHF.R.U32.HI R5, RZ, 0x6, R7 ;  /* 0x00000006ff057819 */ /* 0x000fe40000011607 */
[----:B------:R0:W2:Y:S01]  /*3e10*/  @P0 LDG.E.U8 R4, desc[UR26][R86.64] ;  /* 0x0000001a56040981 */ /* 0x0000a2000c1e1100 */
[----:B-1----:R-:W-:Y:S01]  /*3e20*/  PRMT R2, RZ, 0x7610, R2 ;  /* 0x00007610ff027816 */ /* 0x002fe20000000002 */
[----:B------:R-:W-:Y:S01]  /*3e30*/  IMAD.X R73, R134, 0x1, R21, P6 ;  /* 0x0000000186497824 */ /* 0x000fe200030e0615 */
[----:B------:R-:W-:Y:S01]  /*3e40*/  LOP3.LUT P0, RZ, R5, 0x1, RZ, 0xc0, !PT ;  /* 0x0000000105ff7812 */ /* 0x000fe2000780c0ff */
[----:B------:R1:W-:Y:S04]  /*3e50*/  STL [R1+0x1b8], R134 ;  /* 0x0001b88601007387 */ /* 0x0003e80000100800 */
[----:B------:R3:W2:Y:S01]  /*3e60*/  @P4 LDG.E.U8 R2, desc[UR26][R72.64] ;  /* 0x0000001a48024981 */ /* 0x0006a2000c1e1100 */
[----:B0-----:R-:W-:Y:S01]  /*3e70*/  IMAD R86, R122, 0x1a, RZ ;  /* 0x0000001a7a567824 */ /* 0x001fe200078e02ff */
[----:B-1----:R-:W-:-:S02]  /*3e80*/  SHF.R.S32.HI R134, RZ, 0x1f, R137 ;  /* 0x0000001fff867819 */ /* 0x002fc40000011489 */
[----:B------:R0:W-:Y:S01]  /*3e90*/  STL [R1+0xc0], R137 ;  /* 0x0000c08901007387 */ /* 0x0001e20000100800 */
[----:B---3--:R-:W-:-:S03]  /*3ea0*/  IADD3 R72, P6, PT, R137, R20, RZ ;  /* 0x0000001489487210 */ /* 0x008fc60007fde0ff */
[----:B------:R-:W-:Y:S01]  /*3eb0*/  STL [R1+0x1b4], R134 ;  /* 0x0001b48601007387 */ /* 0x000fe20000100800 */
[----:B------:R-:W-:Y:S02]  /*3ec0*/  SHF.R.U32.HI R3, RZ, 0x5, R7 ;  /* 0x00000005ff037819 */ /* 0x000fe40000011607 */
[----:B------:R-:W-:Y:S01]  /*3ed0*/  PRMT R15, RZ, 0x7610, R15 ;  /* 0x00007610ff0f7816 */ /* 0x000fe2000000000f */
[----:B------:R-:W-:Y:S01]  /*3ee0*/  IMAD.X R73, R134, 0x1, R21, P6 ;  /* 0x0000000186497824 */ /* 0x000fe200030e0615 */
[----:B------:R1:W-:Y:S01]  /*3ef0*/  STL [R1+0xbc], R86 ;  /* 0x0000bc5601007387 */ /* 0x0003e20000100800 */
[----:B------:R-:W-:Y:S01]  /*3f00*/  SHF.R.S32.HI R138, RZ, 0x1f, R86 ;  /* 0x0000001fff8a7819 */ /* 0x000fe20000011456 */
[----:B0-----:R-:W-:Y:S01]  /*3f10*/  IMAD R137, R122, 0x1b, RZ ;  /* 0x0000001b7a897824 */ /* 0x001fe200078e02ff */
[----:B------:R-:W-:Y:S01]  /*3f20*/  LOP3.LUT P4, RZ, R3, 0x1, RZ, 0xc0, !PT ;  /* 0x0000000103ff7812 */ /* 0x000fe2000788c0ff */
[----:B------:R0:W3:Y:S01]  /*3f30*/  @P0 LDG.E.U8 R15, desc[UR26][R72.64] ;  /* 0x0000001a480f0981 */ /* 0x0000e2000c1e1100 */
[----:B-1----:R-:W-:-:S02]  /*3f40*/  IADD3 R86, P6, PT, R86, R20, RZ ;  /* 0x0000001456567210 */ /* 0x002fc40007fde0ff */
[----:B------:R-:W-:Y:S02]  /*3f50*/  SHF.R.U32.HI R3, RZ, 0x1, R7 ;  /* 0x00000001ff037819 */ /* 0x000fe40000011607 */
[----:B------:R-:W-:Y:S01]  /*3f60*/  SHF.R.S32.HI R134, RZ, 0x1f, R137 ;  /* 0x0000001fff867819 */ /* 0x000fe20000011489 */
[----:B------:R-:W-:Y:S01]  /*3f70*/  IMAD.X R87, R138, 0x1, R21, P6 ;  /* 0x000000018a577824 */ /* 0x000fe200030e0615 */
[----:B0-----:R-:W-:Y:S02]  /*3f80*/  IADD3 R72, P6, PT, R137, R20, RZ ;  /* 0x0000001489487210 */ /* 0x001fe40007fde0ff */
[----:B------:R-:W-:Y:S01]  /*3f90*/  PRMT R13, RZ, 0x7610, R13 ;  /* 0x00007610ff0d7816 */ /* 0x000fe2000000000d */
[----:B------:R0:W-:Y:S01]  /*3fa0*/  STL [R1+0xb8], R137 ;  /* 0x0000b88901007387 */ /* 0x0001e20000100800 */
[----:B------:R-:W-:Y:S01]  /*3fb0*/  LOP3.LUT P0, RZ, R3, 0x1, RZ, 0xc0, !PT ;  /* 0x0000000103ff7812 */ /* 0x000fe2000780c0ff */
[----:B------:R-:W-:Y:S01]  /*3fc0*/  IMAD.X R73, R134, 0x1, R21, P6 ;  /* 0x0000000186497824 */ /* 0x000fe200030e0615 */
[----:B------:R-:W-:-:S02]  /*3fd0*/  PRMT R11, RZ, 0x7610, R11 ;  /* 0x00007610ff0b7816 */ /* 0x000fc4000000000b */
[----:B------:R-:W-:Y:S01]  /*3fe0*/  SHF.R.U32.HI R3, RZ, 0x3, R7 ;  /* 0x00000003ff037819 */ /* 0x000fe20000011607 */
[----:B------:R-:W-:Y:S01]  /*3ff0*/  STL [R1+0x1b0], R138 ;  /* 0x0001b08a01007387 */ /* 0x000fe20000100800 */
[----:B0-----:R-:W-:-:S03]  /*4000*/  IMAD R137, R122, 0x1c, RZ ;  /* 0x0000001c7a897824 */ /* 0x001fc600078e02ff */
[----:B------:R0:W2:Y:S01]  /*4010*/  @P4 LDG.E.U8 R13, desc[UR26][R86.64] ;  /* 0x0000001a560d4981 */ /* 0x0000a2000c1e1100 */
[----:B------:R-:W-:-:S03]  /*4020*/  LOP3.LUT P4, RZ, R3, 0x1, RZ, 0xc0, !PT ;  /* 0x0000000103ff7812 */ /* 0x000fc6000788c0ff */
[----:B------:R1:W-:Y:S04]  /*4030*/  STL [R1+0x1ac], R134 ;  /* 0x0001ac8601007387 */ /* 0x0003e80000100800 */
[----:B------:R1:W2:Y:S01]  /*4040*/  @P2 LDG.E.U8 R11, desc[UR26][R72.64] ;  /* 0x0000001a480b2981 */ /* 0x0002a2000c1e1100 */
[----:B0-----:R-:W-:Y:S01]  /*4050*/  IMAD R86, R122, 0x1d, RZ ;  /* 0x0000001d7a567824 */ /* 0x001fe200078e02ff */
[----:B-1----:R-:W-:Y:S02]  /*4060*/  SHF.R.S32.HI R134, RZ, 0x1f, R137 ;  /* 0x0000001fff867819 */ /* 0x002fe40000011489 */
[----:B------:R0:W-:Y:S01]  /*4070*/  STL [R1+0xb4], R137 ;  /* 0x0000b48901007387 */ /* 0x0001e20000100800 */
[----:B------:R-:W-:-:S03]  /*4080*/  IADD3 R72, P6, PT, R137, R20, RZ ;  /* 0x0000001489487210 */ /* 0x000fc60007fde0ff */
        /* <DEDUP_REMOVED lines=8> */
[----:B------:R0:W2:Y:S01]  /*4110*/  @P4 LDG.E.U8 R9, desc[UR26][R72.64] ;  /* 0x0000001a48094981 */ /* 0x0000a2000c1e1100 */
[----:B-1----:R-:W-:-:S02]  /*4120*/  IADD3 R86, P6, PT, R86, R20, RZ ;  /* 0x0000001456567210 */ /* 0x002fc40007fde0ff */
[----:B------:R-:W-:-:S03]  /*4130*/  SHF.R.S32.HI R134, RZ, 0x1f, R137 ;  /* 0x0000001fff867819 */ /* 0x000fc60000011489 */
[----:B------:R-:W-:Y:S01]  /*4140*/  IMAD.X R87, R138, 0x1, R21, P6 ;  /* 0x000000018a577824 */ /* 0x000fe200030e0615 */
[----:B0-----:R-:W-:Y:S01]  /*4150*/  IADD3 R72, P6, PT, R137, R20, RZ ;  /* 0x0000001489487210 */ /* 0x001fe20007fde0ff */
[----:B------:R0:W-:Y:S01]  /*4160*/  STL [R1+0xac], R137 ;  /* 0x0000ac8901007387 */ /* 0x0001e20000100800 */
[----:B------:R-:W-:Y:S02]  /*4170*/  SHF.R.U64 R3, R18, 0x1e, RZ ;  /* 0x0000001e12037819 */ /* 0x000fe400000012ff */
[----:B------:R-:W-:Y:S01]  /*4180*/  PRMT R7, RZ, 0x7610, R7 ;  /* 0x00007610ff077816 */ /* 0x000fe20000000007 */
[----:B------:R-:W-:Y:S01]  /*4190*/  IMAD.X R73, R134, 0x1, R21, P6 ;  /* 0x0000000186497824 */ /* 0x000fe200030e0615 */
[----:B------:R-:W-:Y:S01]  /*41a0*/  PRMT R5, RZ, 0x7610, R5 ;  /* 0x00007610ff057816 */ /* 0x000fe20000000005 */
[----:B------:R-:W-:Y:S01]  /*41b0*/  STL [R1+0x1a4], R138 ;  /* 0x0001a48a01007387 */ /* 0x000fe20000100800 */
[----:B------:R-:W-:Y:S01]  /*41c0*/  LOP3.LUT P4, RZ, R3, 0x1, RZ, 0xc0, !PT ;  /* 0x0000000103ff7812 */ /* 0x000fe2000788c0ff */
[----:B0-----:R-:W-:-:S02]  /*41d0*/  IMAD R137, R122, 0x1f, RZ ;  /* 0x0000001f7a897824 */ /* 0x001fc400078e02ff */
[----:B------:R0:W-:Y:S01]  /*41e0*/  STL [R1+0x1a0], R134 ;  /* 0x0001a08601007387 */ /* 0x0001e20000100800 */
[----:B------:R-:W-:-:S03]  /*41f0*/  SHF.R.U64 R3, R18, 0x1d, RZ ;  /* 0x0000001d12037819 */ /* 0x000fc600000012ff */
[----:B------:R1:W2:Y:S01]  /*4200*/  @P2 LDG.E.U8 R7, desc[UR26][R86.64] ;  /* 0x0000001a56072981 */ /* 0x0002a2000c1e1100 */
[----:B------:R-:W-:-:S03]  /*4210*/  LOP3.LUT P2, RZ, R3, 0x1, RZ, 0xc0, !PT ;  /* 0x0000000103ff7812 */ /* 0x000fc6000784c0ff */
[----:B------:R4:W2:Y:S01]  /*4220*/  @P0 LDG.E.U8 R5, desc[UR26][R72.64] ;  /* 0x0000001a48050981 */ /* 0x0008a2000c1e1100 */
[----:B0-----:R-:W-:Y:S01]  /*4230*/  SHF.R.S32.HI R134, RZ, 0x1f, R137 ;  /* 0x0000001fff867819 */ /* 0x001fe20000011489 */
[----:B-1----:R-:W-:Y:S01]  /*4240*/  IMAD R86, R122, 0x21, RZ ;  /* 0x000000217a567824 */ /* 0x002fe200078e02ff */
[----:B------:R-:W-:Y:S02]  /*4250*/  SHF.R.U64 R3, R18, 0x1c, RZ ;  /* 0x0000001c12037819 */ /* 0x000fe400000012ff */
[----:B----4-:R-:W-:Y:S01]  /*4260*/  IADD3 R72, P6, PT, R137, R20, RZ ;  /* 0x0000001489487210 */ /* 0x010fe20007fde0ff */
[----:B------:R0:W-:Y:S01]  /*4270*/  STL [R1+0xa8], R137 ;  /* 0x0000a88901007387 */ /* 0x0001e20000100800 */
[----:B------:R-:W-:-:S03]  /*4280*/  LOP3.LUT P0, RZ, R3, 0x1, RZ, 0xc0, !PT ;  /* 0x0000000103ff7812 */ /* 0x000fc6000780c0ff */
[----:B------:R-:W-:Y:S01]  /*4290*/  STL [R1+0x19c], R134 ;  /* 0x00019c8601007387 */ /* 0x000fe20000100800 */
[----:B------:R-:W-:-:S03]  /*42a0*/  IMAD.X R73, R134, 0x1, R21, P6 ;  /* 0x0000000186497824 */ /* 0x000fc600030e0615 */
[----:B------:R1:W-:Y:S01]  /*42b0*/  STL [R1+0xa0], R86 ;  /* 0x0000a05601007387 */ /* 0x0003e20000100800 */
[----:B0-----:R-:W-:Y:S01]  /*42c0*/  SHF.R.S32.HI R137, RZ, 0x1f, R86 ;  /* 0x0000001fff897819 */ /* 0x001fe20000011456 */
[----:B------:R-:W-:Y:S01]  /*42d0*/  IMAD R138, R122, 0x22, RZ ;  /* 0x000000227a8a7824 */ /* 0x000fe200078e02ff */
[----:B------:R-:W-:Y:S02]  /*42e0*/  PRMT R3, RZ, 0x7610, R3 ;  /* 0x00007610ff037816 */ /* 0x000fe40000000003 */
[----:B------:R-:W-:Y:S02]  /*42f0*/  PRMT R133, RZ, 0x7610, R133 ;  /* 0x00007610ff857816 */ /* 0x000fe40000000085 */
[----:B-1----:R-:W-:Y:S01]  /*4300*/  IADD3 R86, P6, PT, R86, R20, RZ ;  /* 0x0000001456567210 */ /* 0x002fe20007fde0ff */
[----:B------:R-:W-:Y:S04]  /*4310*/  STL [R1+0x9c], R138 ;  /* 0x00009c8a01007387 */ /* 0x000fe80000100800 */
[----:B------:R-:W-:Y:S01]  /*4320*/  IMAD.X R87, R137, 0x1, R21, P6 ;  /* 0x0000000189577824 */ /* 0x000fe200030e0615 */
[----:B------:R0:W-:Y:S01]  /*4330*/  STL [R1+0x198], R137 ;  /* 0x0001988901007387 */ /* 0x0001e20000100800 */
[----:B------:R-:W-:-:S03]  /*4340*/  SHF.R.U64 R134, R18, 0x1b, RZ ;  /* 0x0000001b12867819 */ /* 0x000fc600000012ff */
[----:B------:R1:W4:Y:S01]  /*4350*/  @!P1 LDG.E.U8 R3, desc[UR26][R72.64] ;  /* 0x0000001a48039981 */ /* 0x000322000c1e1100 */
[----:B------:R-:W-:-:S03]  /*4360*/  LOP3.LUT P1, RZ, R134, 0x1, RZ, 0xc0, !PT ;  /* 0x0000000186ff7812 */ /* 0x000fc6000782c0ff */
[----:B------:R1:W2:Y:S01]  /*4370*/  @P4 LDG.E.U8 R133, desc[UR26][R86.64] ;  /* 0x0000001a56854981 */ /* 0x0002a2000c1e1100 */
[----:B0-----:R-:W-:Y:S02]  /*4380*/  SHF.R.S32.HI R137, RZ, 0x1f, R138 ;  /* 0x0000001fff897819 */ /* 0x001fe4000001148a */
[----:B-1----:R-:W-:Y:S02]  /*4390*/  IADD3 R72, P6, PT, R138, R20, RZ ;  /* 0x000000148a487210 */ /* 0x002fe40007fde0ff */
[----:B------:R-:W-:Y:S01]  /*43a0*/  PRMT R135, RZ, 0x7610, R135 ;  /* 0x00007610ff877816 */ /* 0x000fe20000000087 */
[----:B------:R-:W-:Y:S01]  /*43b0*/  IMAD R86, R122, 0x23, RZ ;  /* 0x000000237a567824 */ /* 0x000fe200078e02ff */
[----:B------:R-:W-:Y:S01]  /*43c0*/  SHF.R.U64 R134, R18, 0x1a, RZ ;  /* 0x0000001a12867819 */ /* 0x000fe200000012ff */
[----:B------:R-:W-:Y:S01]  /*43d0*/  IMAD.X R73, R137, 0x1, R21, P6 ;  /* 0x0000000189497824 */ /* 0x000fe200030e0615 */
[----:B------:R0:W-:Y:S01]  /*43e0*/  STL [R1+0x194], R137 ;  /* 0x0001948901007387 */ /* 0x0001e20000100800 */
[----:B------:R-:W-:Y:S01]  /*43f0*/  IMAD R139, R122, 0x24, RZ ;  /* 0x000000247a8b7824 */ /* 0x000fe200078e02ff */
[----:B------:R-:W-:-:S02]  /*4400*/  SHF.R.S32.HI R138, RZ, 0x1f, R86 ;  /* 0x0000001fff8a7819 */ /* 0x000fc40000011456 */
[----:B------:R1:W-:Y:S01]  /*4410*/  STL [R1+0x98], R86 ;  /* 0x0000985601007387 */ /* 0x0003e20000100800 */
[----:B------:R-:W-:Y:S02]  /*4420*/  LOP3.LUT P4, RZ, R134, 0x1, RZ, 0xc0, !PT ;  /* 0x0000000186ff7812 */ /* 0x000fe4000788c0ff */
[----:B------:R-:W-:Y:S01]  /*4430*/  SHF.R.U64 R134, R18, 0x19, RZ ;  /* 0x0000001912867819 */ /* 0x000fe200000012ff */
[----:B------:R5:W2:Y:S01]  /*4440*/  @P2 LDG.E.U8 R135, desc[UR26][R72.64] ;  /* 0x0000001a48872981 */ /* 0x000aa2000c1e1100 */
[----:B0-----:R-:W-:Y:S02]  /*4450*/  SHF.R.S32.HI R137, RZ, 0x1f, R139 ;  /* 0x0000001fff897819 */ /* 0x001fe4000001148b */
[-C--:B-1----:R-:W-:Y:S02]  /*4460*/  IADD3 R86, P6, PT, R86, R20.reuse, RZ ;  /* 0x0000001456567210 */ /* 0x082fe40007fde0ff */
[----:B-----5:R-:W-:-:S03]  /*4470*/  IADD3 R72, P2, PT, R139, R20, RZ ;  /* 0x000000148b487210 */ /* 0x020fc60007f5e0ff */
[--C-:B------:R-:W-:Y:S01]  /*4480*/  IMAD.X R87, R138, 0x1, R21.reuse, P6 ;  /* 0x000000018a577824 */ /* 0x100fe200030e0615 */
[----:B------:R-:W-:Y:S01]  /*4490*/  LOP3.LUT P6, RZ, R134, 0x1, RZ, 0xc0, !PT ;  /* 0x0000000186ff7812 */ /* 0x000fe200078cc0ff */
[----:B------:R-:W-:Y:S01]  /*44a0*/  STL [R1+0x94], R139 ;  /* 0x0000948b01007387 */ /* 0x000fe20000100800 */
[----:B------:R-:W-:Y:S01]  /*44b0*/  PRMT R136, RZ, 0x7610, R136 ;  /* 0x00007610ff887816 */ /* 0x000fe20000000088 */
[----:B------:R-:W-:Y:S01]  /*44c0*/  IMAD.X R73, R137, 0x1, R21, P2 ;  /* 0x0000000189497824 */ /* 0x000fe200010e0615 */
[----:B------:R-:W-:Y:S01]  /*44d0*/  PRMT R134, RZ, 0x7610, R134 ;  /* 0x00007610ff867816 */ /* 0x000fe20000000086 */
[----:B------:R0:W-:Y:S01]  /*44e0*/  STL [R1+0x190], R138 ;  /* 0x0001908a01007387 */ /* 0x0001e20000100800 */
[----:B------:R-:W-:-:S03]  /*44f0*/  LOP3.LUT R140, R130, 0x6c, RZ, 0xfc, !PT ;  /* 0x0000006c828c7812 */ /* 0x000fc600078efcff */
[----:B------:R1:W-:Y:S04]  /*4500*/  STL [R1+0x18c], R137 ;  /* 0x00018c8901007387 */ /* 0x0003e80000100800 */
[----:B------:R-:W5:Y:S01]  /*4510*/  @P0 LDG.E.U8 R136, desc[UR26][R86.64] ;  /* 0x0000001a56880981 */ /* 0x000f62000c1e1100 */
[----:B0-----:R-:W-:-:S03]  /*4520*/  IMAD R138, R122, 0x25, RZ ;  /* 0x000000257a8a7824 */ /* 0x001fc600078e02ff */
[----:B------:R0:W2:Y:S01]  /*4530*/  @P1 LDG.E.U8 R134, desc[UR26][R72.64] ;  /* 0x0000001a48861981 */ /* 0x0000a2000c1e1100 */
[----:B-1----:R-:W-:Y:S02]  /*4540*/  LOP3.LUT R137, R130, 0x68, RZ, 0xfc, !PT ;  /* 0x0000006882897812 */ /* 0x002fe400078efcff */
[----:B------:R-:W-:Y:S01]  /*4550*/  SHF.R.S32.HI R141, RZ, 0x1f, R138 ;  /* 0x0000001fff8d7819 */ /* 0x000fe2000001148a */
[----:B------:R1:W-:Y:S01]  /*4560*/  STL [R1+0x90], R138 ;  /* 0x0000908a01007387 */ /* 0x0003e20000100800 */
[----:B------:R-:W-:Y:S02]  /*4570*/  IABS R148, R137 ;  /* 0x0000008900947213 */ /* 0x000fe40000000000 */
[----:B0-----:R-:W-:Y:S02]  /*4580*/  IADD3 R72, P0, PT, R138, R20, RZ ;  /* 0x000000148a487210 */ /* 0x001fe40007f1e0ff */
[----:B------:R-:W-:Y:S02]  /*4590*/  PRMT R86, RZ, 0x7610, R86 ;  /* 0x00007610ff567816 */ /* 0x000fe40000000056 */
[----:B-1----:R-:W-:Y:S01]  /*45a0*/  IABS R138, R140 ;  /* 0x0000008c008a7213 */ /* 0x002fe20000000000 */
[----:B------:R-:W-:Y:S01]  /*45b0*/  IMAD.X R73, R141, 0x1, R21, P0 ;  /* 0x000000018d497824 */ /* 0x000fe200000e0615 */
[----:B------:R0:W-:Y:S01]  /*45c0*/  STL [R1+0x188], R141 ;  /* 0x0001888d01007387 */ /* 0x0001e20000100800 */
[----:B------:R-:W-:Y:S01]  /*45d0*/  IMAD R144, R122, 0x26, RZ ;  /* 0x000000267a907824 */ /* 0x000fe200078e02ff */
[----:B------:R-:W-:Y:S01]  /*45e0*/  LOP3.LUT R159, R130, 0x70, RZ, 0xfc, !PT ;  /* 0x00000070829f7812 */ /* 0x000fe200078efcff */
[C---:B------:R-:W-:Y:S01]  /*45f0*/  IMAD.HI.U32 R87, R132.reuse, R148, RZ ;  /* 0x0000009484577227 */ /* 0x040fe200078e00ff */
[----:B------:R1:W2:Y:S02]  /*4600*/  @P4 LDG.E.U8 R86, desc[UR26][R72.64] ;  /* 0x0000001a48564981 */ /* 0x0002a4000c1e1100 */
[----:B------:R-:W-:Y:S01]  /*4610*/  SHF.R.S32.HI R143, RZ, 0x1f, R144 ;  /* 0x0000001fff8f7819 */ /* 0x000fe20000011490 */
[----:B0-----:R-:W-:Y:S01]  /*4620*/  IMAD.HI.U32 R141, R132, R138, RZ ;  /* 0x0000008a848d7227 */ /* 0x001fe200078e00ff */
[----:B------:R-:W-:-:S03]  /*4630*/  IABS R146, R159 ;  /* 0x0000009f00927213 */ /* 0x000fc60000000000 */
[----:B-1----:R-:W-:Y:S01]  /*4640*/  IMAD.MOV R73, RZ, RZ, -R87 ;  /* 0x000000ffff497224 */ /* 0x002fe200078e0a57 */
[----:B------:R-:W-:Y:S01]  /*4650*/  IADD3 R72, P0, PT, R144, R20, RZ ;  /* 0x0000001490487210 */ /* 0x000fe20007f1e0ff */
[----:B------:R-:W-:Y:S01]  /*4660*/  IMAD.MOV R141, RZ, RZ, -R141 ;  /* 0x000000ffff8d7224 */ /* 0x000fe200078e0a8d */
[C---:B------:R-:W-:Y:S02]  /*4670*/  LOP3.LUT R139, R130.reuse, 0x6a, RZ, 0xfc, !PT ;  /* 0x0000006a828b7812 */ /* 0x040fe400078efcff */
[----:B------:R-:W-:Y:S01]  /*4680*/  LOP3.LUT R154, R130, 0x74, RZ, 0xfc, !PT ;  /* 0x00000074829a7812 */ /* 0x000fe200078efcff */
[C---:B------:R-:W-:Y:S01]  /*4690*/  IMAD R148, R128.reuse, R73, R148 ;  /* 0x0000004980947224 */ /* 0x040fe200078e0294 */
[----:B------:R-:W-:Y:S01]  /*46a0*/  PRMT R87, RZ, 0x7610, R87 ;  /* 0x00007610ff577816 */ /* 0x000fe20000000057 */
[----:B------:R0:W-:Y:S01]  /*46b0*/  STL [R1+0x8c], R144 ;  /* 0x00008c9001007387 */ /* 0x0001e20000100800 */
[----:B------:R-:W-:Y:S01]  /*46c0*/  IMAD.X R73, R143, 0x1, R21, P0 ;  /* 0x000000018f497824 */ /* 0x000fe200000e0615 */
[----:B------:R-:W-:Y:S01]  /*46d0*/  IABS R147, R139 ;  /* 0x0000008b00937213 */ /* 0x000fe20000000000 */
[----:B------:R-:W-:Y:S01]  /*46e0*/  IMAD R138, R128, R141, R138 ;  /* 0x0000008d808a7224 */ /* 0x000fe200078e028a */
[----:B------:R-:W-:Y:S01]  /*46f0*/  LOP3.LUT R158, R130, 0x72, RZ, 0xfc, !PT ;  /* 0x00000072829e7812 */ /* 0x000fe200078efcff */
[----:B------:R-:W-:Y:S01]  /*4700*/  IMAD.HI.U32 R141, R132, R146, RZ ;  /* 0x00000092848d7227 */ /* 0x000fe200078e00ff */
[----:B------:R1:W2:Y:S01]  /*4710*/  @P6 LDG.E.U8 R87, desc[UR26][R72.64] ;  /* 0x0000001a48576981 */ /* 0x0002a2000c1e1100 */
[----:B0-----:R-:W-:-:S02]  /*4720*/  IABS R144, R154 ;  /* 0x0000009a00907213 */ /* 0x001fc40000000000 */
[----:B------:R-:W-:Y:S01]  /*4730*/  IMAD.MOV R141, RZ, RZ, -R141 ;  /* 0x000000ffff8d7224 */ /* 0x000fe200078e0a8d */
[----:B------:R-:W-:Y:S01]  /*4740*/  LOP3.LUT R149, R130, 0x76, RZ, 0xfc, !PT ;  /* 0x0000007682957812 */ /* 0x000fe200078efcff */
[----:B------:R-:W-:Y:S01]  /*4750*/  IMAD.HI.U32 R142, R132, R147, RZ ;  /* 0x00000093848e7227 */ /* 0x000fe200078e00ff */
[----:B------:R-:W-:Y:S02]  /*4760*/  IABS R145, R158 ;  /* 0x0000009e00917213 */ /* 0x000fe40000000000 */
[----:B------:R-:W-:Y:S01]  /*4770*/  LOP3.LUT R151, R130, 0x7a, RZ, 0xfc, !PT ;  /* 0x0000007a82977812 */ /* 0x000fe200078efcff */
[----:B-1----:R-:W-:Y:S01]  /*4780*/  IMAD.HI.U32 R72, R132, R144, RZ ;  /* 0x0000009084487227 */ /* 0x002fe200078e00ff */
[----:B------:R0:W-:Y:S01]  /*4790*/  STL [R1+0x184], R143 ;  /* 0x0001848f01007387 */ /* 0x0001e20000100800 */
[----:B------:R-:W-:Y:S02]  /*47a0*/  LOP3.LUT R150, R130, 0x78, RZ, 0xfc, !PT ;  /* 0x0000007882967812 */ /* 0x000fe400078efcff */
[----:B------:R-:W-:Y:S01]  /*47b0*/  IMAD R146, R128, R141, R146 ;  /* 0x0000008d80927224 */ /* 0x000fe200078e0292 */
[----:B------:R-:W-:Y:S01]  /*47c0*/  IABS R141, R151 ;  /* 0x00000097008d7213 */ /* 0x000fe20000000000 */
[----:B------:R-:W-:-:S02]  /*47d0*/  IMAD.MOV R142, RZ, RZ, -R142 ;  /* 0x000000ffff8e7224 */ /* 0x000fc400078e0a8e */
[----:B------:R-:W-:Y:S01]  /*47e0*/  IMAD.MOV R72, RZ, RZ, -R72 ;  /* 0x000000ffff487224 */ /* 0x000fe200078e0a48 */
[----:B0-----:R-:W-:Y:S01]  /*47f0*/  IABS R143, R149 ;  /* 0x00000095008f7213 */ /* 0x001fe20000000000 */
[----:B------:R-:W-:-:S04]  /*4800*/  IMAD.HI.U32 R73, R132, R145, RZ ;  /* 0x0000009184497227 */ /* 0x000fc800078e00ff */
[C---:B------:R-:W-:Y:S01]  /*4810*/  IMAD R147, R128.reuse, R142, R147 ;  /* 0x0000008e80937224 */ /* 0x040fe200078e0293 */
[----:B------:R-:W-:Y:S01]  /*4820*/  IABS R142, R150 ;  /* 0x00000096008e7213 */ /* 0x000fe20000000000 */
[----:B------:R-:W-:Y:S02]  /*4830*/  IMAD R144, R128, R72, R144 ;  /* 0x0000004880907224 */ /* 0x000fe400078e0290 */
[----:B------:R-:W-:-:S04]  /*4840*/  IMAD.HI.U32 R152, R132, R143, RZ ;  /* 0x0000008f84987227 */ /* 0x000fc800078e00ff */
[----:B------:R-:W-:Y:S02]  /*4850*/  IMAD.MOV R73, RZ, RZ, -R73 ;  /* 0x000000ffff497224 */ /* 0x000fe400078e0a49 */
[----:B------:R-:W-:-:S04]  /*4860*/  IMAD.HI.U32 R72, R132, R141, RZ ;  /* 0x0000008d84487227 */ /* 0x000fc800078e00ff */
[----:B------:R-:W-:Y:S02]  /*4870*/  IMAD.MOV R152, RZ, RZ, -R152 ;  /* 0x000000ffff987224 */ /* 0x000fe400078e0a98 */
[----:B------:R-:W-:Y:S02]  /*4880*/  IMAD R145, R128, R73, R145 ;  /* 0x0000004980917224 */ /* 0x000fe400078e0291 */
[----:B------:R-:W-:Y:S02]  /*4890*/  IMAD.MOV R72, RZ, RZ, -R72 ;  /* 0x000000ffff487224 */ /* 0x000fe400078e0a48 */
[----:B------:R-:W-:Y:S02]  /*48a0*/  VIADD R153, R131, 0x6e ;  /* 0x0000006e83997836 */ /* 0x000fe40000000000 */
[----:B------:R-:W-:-:S04]  /*48b0*/  IMAD.HI.U32 R73, R132, R142, RZ ;  /* 0x0000008e84497227 */ /* 0x000fc800078e00ff */
[----:B------:R-:W-:Y:S01]  /*48c0*/  IMAD R143, R128, R152, R143 ;  /* 0x00000098808f7224 */ /* 0x000fe200078e028f */
[----:B------:R-:W-:Y:S01]  /*48d0*/  LOP3.LUT R152, R130, 0x7c, RZ, 0xfc, !PT ;  /* 0x0000007c82987812 */ /* 0x000fe200078efcff */
[----:B------:R-:W-:Y:S02]  /*48e0*/  VIADD R155, R131, 0x7e ;  /* 0x0000007e839b7836 */ /* 0x000fe40000000000 */
[C---:B------:R-:W-:Y:S01]  /*48f0*/  IMAD R141, R128.reuse, R72, R141 ;  /* 0x00000048808d7224 */ /* 0x040fe200078e028d */
[----:B------:R-:W-:Y:S01]  /*4900*/  IABS R72, R153 ;  /* 0x0000009900487213 */ /* 0x000fe20000000000 */
[----:B------:R-:W-:Y:S01]  /*4910*/  IMAD.MOV R73, RZ, RZ, -R73 ;  /* 0x000000ffff497224 */ /* 0x000fe200078e0a49 */
[----:B------:R-:W-:Y:S02]  /*4920*/  IABS R157, R152 ;  /* 0x00000098009d7213 */ /* 0x000fe40000000000 */
[----:B------:R-:W-:Y:S01]  /*4930*/  IABS R156, R155 ;  /* 0x0000009b009c7213 */ /* 0x000fe20000000000 */
[----:B------:R-:W-:-:S02]  /*4940*/  IMAD R142, R128, R73, R142 ;  /* 0x00000049808e7224 */ /* 0x000fc400078e028e */
[----:B------:R-:W-:-:S04]  /*4950*/  IMAD.HI.U32 R73, R132, R72, RZ ;  /* 0x0000004884497227 */ /* 0x000fc800078e00ff */
[----:B------:R-:W-:-:S04]  /*4960*/  IMAD.HI.U32 R131, R132, R157, RZ ;  /* 0x0000009d84837227 */ /* 0x000fc800078e00ff */
[----:B------:R-:W-:-:S04]  /*4970*/  IMAD.HI.U32 R186, R132, R156, RZ ;  /* 0x0000009c84ba7227 */ /* 0x000fc800078e00ff */
[----:B------:R-:W-:-:S04]  /*4980*/  IMAD.MOV R132, RZ, RZ, -R73 ;  /* 0x000000ffff847224 */ /* 0x000fc800078e0a49 */
[----:B------:R-:W-:Y:S01]  /*4990*/  IMAD R132, R128, R132, R72 ;  /* 0x0000008480847224 */ /* 0x000fe200078e0248 */
[----:B------:R-:W-:Y:S01]  /*49a0*/  SHF.R.U64 R72, R18, 0x18, RZ ;  /* 0x0000001812487819 */ /* 0x000fe200000012ff */
[----:B------:R-:W-:-:S03]  /*49b0*/  IMAD.MOV R131, RZ, RZ, -R131 ;  /* 0x000000ffff837224 */ /* 0x000fc600078e0a83 */
[----:B------:R-:W-:Y:S01]  /*49c0*/  LOP3.LUT P0, RZ, R72, 0x1, RZ, 0xc0, !PT ;  /* 0x0000000148ff7812 */ /* 0x000fe2000780c0ff */
[----:B------:R-:W-:Y:S01]  /*49d0*/  IMAD.MOV R73, RZ, RZ, -R186 ;  /* 0x000000ffff497224 */ /* 0x000fe200078e0aba */
[----:B------:R-:W-:Y:S02]  /*49e0*/  SHF.R.S32.HI R189, RZ, 0x1f, R190 ;  /* 0x0000001fffbd7819 */ /* 0x000fe400000114be */
[----:B------:R-:W-:Y:S01]  /*49f0*/  IADD3 R72, P1, PT, R190, R20, RZ ;  /* 0x00000014be487210 */ /* 0x000fe20007f3e0ff */
[C---:B------:R-:W-:Y:S01]  /*4a00*/  IMAD R157, R128.reuse, R131, R157 ;  /* 0x00000083809d7224 */ /* 0x040fe200078e029d */
[----:B------:R-:W-:Y:S01]  /*4a10*/  PRMT R131, RZ, 0x7610, R131 ;  /* 0x00007610ff837816 */ /* 0x000fe20000000083 */
[----:B------:R-:W-:Y:S02]  /*4a20*/  IMAD R156, R128, R73, R156 ;  /* 0x00000049809c7224 */ /* 0x000fe400078e029c */
[----:B------:R-:W-:-:S05]  /*4a30*/  IMAD.X R73, R189, 0x1, R21, P1 ;  /* 0x00000001bd497824 */ /* 0x000fca00008e0615 */
[----:B------:R0:W2:Y:S01]  /*4a40*/  @P0 LDG.E.U8 R131, desc[UR26][R72.64] ;  /* 0x0000001a48830981 */ /* 0x0000a2000c1e1100 */
[C---:B------:R-:W-:Y:S02]  /*4a50*/  ISETP.GT.U32.AND P0, PT, R128.reuse, R116, PT ;  /* 0x000000748000720c */ /* 0x040fe40003f04070 */
[C---:B------:R-:W-:Y:S02]  /*4a60*/  ISETP.GT.U32.AND P4, PT, R128.reuse, R118, PT ;  /* 0x000000768000720c */ /* 0x040fe40003f84070 */
[----:B------:R-:W-:-:S09]  /*4a70*/  ISETP.GT.U32.AND P2, PT, R128, R126, PT ;  /* 0x0000007e8000720c */ /* 0x000fd20003f44070 */
[--C-:B------:R-:W-:Y:S01]  /*4a80*/  @!P0 IMAD.IADD R116, R116, 0x1, -R128.reuse ;  /* 0x0000000174748824 */ /* 0x100fe200078e0a80 */
[C---:B------:R-:W-:Y:S02]  /*4a90*/  ISETP.GT.U32.AND P0, PT, R128.reuse, R109, PT ;  /* 0x0000006d8000720c */ /* 0x040fe40003f04070 */
[----:B------:R-:W-:Y:S01]  /*4aa0*/  ISETP.GT.U32.AND P1, PT, R128, R115, PT ;  /* 0x000000738000720c */ /* 0x000fe20003f24070 */
[--C-:B------:R-:W-:Y:S01]  /*4ab0*/  @!P4 IMAD.IADD R118, R118, 0x1, -R128.reuse ;  /* 0x000000017676c824 */ /* 0x100fe200078e0a80 */
[----:B------:R-:W-:Y:S01]  /*4ac0*/  ISETP.GT.U32.AND P4, PT, R128, R110, PT ;  /* 0x0000006e8000720c */ /* 0x000fe20003f84070 */
[----:B------:R-:W-:Y:S01]  /*4ad0*/  @!P2 IMAD.IADD R126, R126, 0x1, -R128 ;  /* 0x000000017e7ea824 */ /* 0x000fe200078e0a80 */
[----:B------:R-:W-:-:S07]  /*4ae0*/  ISETP.GT.U32.AND P2, PT, R128, R111, PT ;  /* 0x0000006f8000720c */ /* 0x000fce0003f44070 */
[--C-:B------:R-:W-:Y:S01]  /*4af0*/  @!P0 IMAD.IADD R109, R109, 0x1, -R128.reuse ;  /* 0x000000016d6d8824 */ /* 0x100fe200078e0a80 */
[C---:B------:R-:W-:Y:S01]  /*4b00*/  ISETP.GT.U32.AND P0, PT, R128.reuse, R99, PT ;  /* 0x000000638000720c */ /* 0x040fe20003f04070 */
[--C-:B------:R-:W-:Y:S01]  /*4b10*/  @!P1 IMAD.IADD R115, R115, 0x1, -R128.reuse ;  /* 0x0000000173739824 */ /* 0x100fe200078e0a80 */
[----:B------:R-:W-:Y:S01]  /*4b20*/  ISETP.GT.U32.AND P1, PT, R128, R105, PT ;  /* 0x000000698000720c */ /* 0x000fe20003f24070 */
[--C-:B------:R-:W-:Y:S01]  /*4b30*/  @!P4 IMAD.IADD R110, R110, 0x1, -R128.reuse ;  /* 0x000000016e6ec824 */ /* 0x100fe200078e0a80 */
[C---:B------:R-:W-:Y:S01]  /*4b40*/  ISETP.GT.U32.AND P4, PT, R128.reuse, R103, PT ;  /* 0x000000678000720c */ /* 0x040fe20003f84070 */
[----:B------:R-:W-:Y:S01]  /*4b50*/  @!P2 IMAD.IADD R111, R111, 0x1, -R128 ;  /* 0x000000016f6fa824 */ /* 0x000fe200078e0a80 */
[----:B------:R-:W-:-:S07]  /*4b60*/  ISETP.GT.U32.AND P2, PT, R128, R104, PT ;  /* 0x000000688000720c */ /* 0x000fce0003f44070 */
[--C-:B------:R-:W-:Y:S01]  /*4b70*/  @!P0 IMAD.IADD R99, R99, 0x1, -R128.reuse ;  /* 0x0000000163638824 */ /* 0x100fe200078e0a80 */
[C---:B------:R-:W-:Y:S01]  /*4b80*/  ISETP.GT.U32.AND P0, PT, R128.reuse, R95, PT ;  /* 0x0000005f8000720c */ /* 0x040fe20003f04070 */
[--C-:B------:R-:W-:Y:S01]  /*4b90*/  @!P1 IMAD.IADD R105, R105, 0x1, -R128.reuse ;  /* 0x0000000169699824 */ /* 0x100fe200078e0a80 */
[C---:B------:R-:W-:Y:S01]  /*4ba0*/  ISETP.GT.U32.AND P1, PT, R128.reuse, R98, PT ;  /* 0x000000628000720c */ /* 0x040fe20003f24070 */
[--C-:B------:R-:W-:Y:S01]  /*4bb0*/  @!P4 IMAD.IADD R103, R103, 0x1, -R128.reuse ;  /* 0x000000016767c824 */ /* 0x100fe200078e0a80 */
[----:B------:R-:W-:Y:S01]  /*4bc0*/  ISETP.GT.U32.AND P4, PT, R128, R93, PT ;  /* 0x0000005d8000720c */ /* 0x000fe20003f84070 */
[----:B------:R-:W-:Y:S01]  /*4bd0*/  @!P2 IMAD.IADD R104, R104, 0x1, -R128 ;  /* 0x000000016868a824 */ /* 0x000fe200078e0a80 */
[----:B------:R-:W-:-:S07]  /*4be0*/  ISETP.GT.U32.AND P2, PT, R128, R97, PT ;  /* 0x000000618000720c */ /* 0x000fce0003f44070 */
[--C-:B------:R-:W-:Y:S01]  /*4bf0*/  @!P0 IMAD.IADD R95, R95, 0x1, -R128.reuse ;  /* 0x000000015f5f8824 */ /* 0x100fe200078e0a80 */
[----:B------:R-:W-:Y:S01]  /*4c00*/  ISETP.GT.U32.AND P0, PT, R128, R83, PT ;  /* 0x000000538000720c */ /* 0x000fe20003f04070 */
[--C-:B------:R-:W-:Y:S01]  /*4c10*/  @!P1 IMAD.IADD R98, R98, 0x1, -R128.reuse ;  /* 0x0000000162629824 */ /* 0x100fe200078e0a80 */
[C---:B------:R-:W-:Y:S01]  /*4c20*/  ISETP.GT.U32.AND P1, PT, R128.reuse, R96, PT ;  /* 0x000000608000720c */ /* 0x040fe20003f24070 */
[--C-:B------:R-:W-:Y:S01]  /*4c30*/  @!P4 IMAD.IADD R93, R93, 0x1, -R128.reuse ;  /* 0x000000015d5dc824 */ /* 0x100fe200078e0a80 */
[C---:B------:R-:W-:Y:S01]  /*4c40*/  ISETP.GT.U32.AND P4, PT, R128.reuse, R88, PT ;  /* 0x000000588000720c */ /* 0x040fe20003f84070 */
[----:B------:R-:W-:Y:S01]  /*4c50*/  @!P2 IMAD.IADD R97, R97, 0x1, -R128 ;  /* 0x000000016161a824 */ /* 0x000fe200078e0a80 */
[----:B------:R-:W-:-:S07]  /*4c60*/  ISETP.GT.U32.AND P2, PT, R128, R89, PT ;  /* 0x000000598000720c */ /* 0x000fce0003f44070 */
[--C-:B------:R-:W-:Y:S01]  /*4c70*/  @!P0 IMAD.IADD R83, R83, 0x1, -R128.reuse ;  /* 0x0000000153538824 */ /* 0x100fe200078e0a80 */
[----:B------:R-:W-:Y:S01]  /*4c80*/  ISETP.GT.U32.AND P0, PT, R128, R74, PT ;  /* 0x0000004a8000720c */ /* 0x000fe20003f04070 */
        /* <DEDUP_REMOVED lines=9> */
[----:B------:R-:W-:Y:S01]  /*4d20*/  ISETP.GT.U32.AND P1, PT, R128, R76, PT ;  /* 0x0000004c8000720c */ /* 0x000fe20003f24070 */
[--C-:B------:R-:W-:Y:S01]  /*4d30*/  @!P4 IMAD.IADD R82, R82, 0x1, -R128.reuse ;  /* 0x000000015252c824 */ /* 0x100fe200078e0a80 */
[----:B------:R-:W-:Y:S01]  /*4d40*/  ISETP.GT.U32.AND P4, PT, R128, R68, PT ;  /* 0x000000448000720c */ /* 0x000fe20003f84070 */
        /* <DEDUP_REMOVED lines=197> */
[----:B------:R-:W-:Y:S01]  /*59a0*/  STL [R1+0x88], R190 ;  /* 0x000088be01007387 */ /* 0x000fe20000100800 */
[----:B------:R-:W-:Y:S02]  /*59b0*/  ISETP.GT.U32.AND P1, PT, R128, R142, PT ;  /* 0x0000008e8000720c */ /* 0x000fe40003f24070 */
[----:B0-----:R-:W-:Y:S01]  /*59c0*/  SHF.R.U64 R72, R18, 0x16, RZ ;  /* 0x0000001612487819 */ /* 0x001fe200000012ff */
[----:B------:R0:W-:Y:S01]  /*59d0*/  STL [R1+0x180], R189 ;  /* 0x000180bd01007387 */ /* 0x0001e20000100800 */
[----:B------:R-:W-:Y:S01]  /*59e0*/  @!P4 IMAD.IADD R144, R144, 0x1, -R128 ;  /* 0x000000019090c824 */ /* 0x000fe200078e0a80 */
[----:B------:R-:W-:-:S05]  /*59f0*/  ISETP.GT.U32.AND P4, PT, R128, R157, PT ;  /* 0x0000009d8000720c */ /* 0x000fca0003f84070 */
[----:B------:R-:W-:Y:S02]  /*5a00*/  @!P0 IMAD.IADD R156, R156, 0x1, -R128 ;  /* 0x000000019c9c8824 */ /* 0x000fe400078e0a80 */
[----:B0-----:R-:W-:Y:S01]  /*5a10*/  IMAD R189, R122, 0x29, RZ ;  /* 0x000000297abd7824 */ /* 0x001fe200078e02ff */
[----:B------:R-:W-:-:S04]  /*5a20*/  LOP3.LUT P0, RZ, R72, 0x1, RZ, 0xc0, !PT ;  /* 0x0000000148ff7812 */ /* 0x000fc8000780c0ff */
[----:B------:R-:W-:Y:S02]  /*5a30*/  SHF.R.S32.HI R186, RZ, 0x1f, R189 ;  /* 0x0000001fffba7819 */ /* 0x000fe400000114bd */
[----:B------:R-:W-:Y:S01]  /*5a40*/  IADD3 R72, P6, PT, R189, R20, RZ ;  /* 0x00000014bd487210 */ /* 0x000fe20007fde0ff */
[--C-:B------:R-:W-:Y:S01]  /*5a50*/  @!P2 IMAD.IADD R145, R145, 0x1, -R128.reuse ;  /* 0x000000019191a824 */ /* 0x100fe200078e0a80 */
[----:B------:R-:W-:Y:S01]  /*5a60*/  ISETP.GT.U32.AND P2, PT, R128, R141, PT ;  /* 0x0000008d8000720c */ /* 0x000fe20003f44070 */
[--C-:B------:R-:W-:Y:S02]  /*5a70*/  @!P1 IMAD.IADD R142, R142, 0x1, -R128.reuse ;  /* 0x000000018e8e9824 */ /* 0x100fe400078e0a80 */
[----:B------:R-:W-:Y:S01]  /*5a80*/  IMAD.X R73, R186, 0x1, R21, P6 ;  /* 0x00000001ba497824 */ /* 0x000fe200030e0615 */
[----:B------:R-:W-:Y:S02]  /*5a90*/  ISETP.GT.U32.AND P6, PT, R128, R132, PT ;  /* 0x000000848000720c */ /* 0x000fe40003fc4070 */
[----:B------:R-:W-:Y:S01]  /*5aa0*/  ISETP.GE.AND P1, PT, R130, RZ, PT ;  /* 0x000000ff8200720c */ /* 0x000fe20003f26270 */
[----:B------:R-:W-:Y:S01]  /*5ab0*/  @!P4 IMAD.IADD R157, R157, 0x1, -R128 ;  /* 0x000000019d9dc824 */ /* 0x000fe200078e0a80 */
[----:B------:R-:W-:-:S02]  /*5ac0*/  ISETP.GE.AND P4, PT, R127, RZ, PT ;  /* 0x000000ff7f00720c */ /* 0x000fc40003f86270 */
[----:B------:R-:W-:Y:S01]  /*5ad0*/  PRMT R127, RZ, 0x7610, R127 ;  /* 0x00007610ff7f7816 */ /* 0x000fe2000000007f */
[----:B------:R-:W-:Y:S02]  /*5ae0*/  IMAD R130, R122, 0x2a, RZ ;  /* 0x0000002a7a827824 */ /* 0x000fe400078e02ff */
[--C-:B------:R-:W-:Y:S01]  /*5af0*/  @!P2 IMAD.IADD R141, R141, 0x1, -R128.reuse ;  /* 0x000000018d8da824 */ /* 0x100fe200078e0a80 */
[----:B------:R-:W-:Y:S02]  /*5b00*/  ISETP.GE.AND P2, PT, R129, RZ, PT ;  /* 0x000000ff8100720c */ /* 0x000fe40003f46270 */
[----:B------:R0:W2:Y:S01]  /*5b10*/  @P0 LDG.E.U8 R127, desc[UR26][R72.64] ;  /* 0x0000001a487f0981 */ /* 0x0000a2000c1e1100 */
[----:B------:R-:W-:Y:S01]  /*5b20*/  @!P6 IMAD.IADD R132, R132, 0x1, -R128 ;  /* 0x000000018484e824 */ /* 0x000fe200078e0a80 */
[----:B------:R-:W-:Y:S01]  /*5b30*/  SHF.R.S32.HI R129, RZ, 0x1f, R130 ;  /* 0x0000001fff817819 */ /* 0x000fe20000011482 */
[----:B------:R-:W-:Y:S01]  /*5b40*/  @!P1 IMAD.MOV R126, RZ, RZ, -R126 ;  /* 0x000000ffff7e9224 */ /* 0x000fe200078e0a7e */
[----:B------:R-:W-:-:S02]  /*5b50*/  ISETP.GE.AND P1, PT, R124, RZ, PT ;  /* 0x000000ff7c00720c */ /* 0x000fc40003f26270 */
[----:B------:R-:W-:Y:S02]  /*5b60*/  SHF.R.U64 R124, R18, 0x15, RZ ;  /* 0x00000015127c7819 */ /* 0x000fe400000012ff */
[----:B0-----:R-:W-:-:S05]  /*5b70*/  IADD3 R72, P6, PT, R130, R20, RZ ;  /* 0x0000001482487210 */ /* 0x001fca0007fde0ff */
[----:B------:R-:W-:Y:S01]  /*5b80*/  IMAD.X R73, R129, 0x1, R21, P6 ;  /* 0x0000000181497824 */ /* 0x000fe200030e0615 */
[----:B------:R-:W-:Y:S02]  /*5b90*/  LOP3.LUT P6, RZ, R124, 0x1, RZ, 0xc0, !PT ;  /* 0x000000017cff7812 */ /* 0x000fe400078cc0ff */
[----:B------:R-:W-:Y:S01]  /*5ba0*/  PRMT R124, RZ, 0x7610, R124 ;  /* 0x00007610ff7c7816 */ /* 0x000fe2000000007c */
[----:B------:R-:W-:Y:S01]  /*5bb0*/  IMAD R128, R122, 0x2b, RZ ;  /* 0x0000002b7a807824 */ /* 0x000fe200078e02ff */
[----:B------:R-:W-:Y:S01]  /*5bc0*/  ISETP.GE.AND P0, PT, R125, RZ, PT ;  /* 0x000000ff7d00720c */ /* 0x000fe20003f06270 */
[----:B------:R-:W-:Y:S01]  /*5bd0*/  @!P2 IMAD.MOV R118, RZ, RZ, -R118 ;  /* 0x000000ffff76a224 */ /* 0x000fe200078e0a76 */
[----:B------:R-:W-:Y:S01]  /*5be0*/  ISETP.GE.AND P2, PT, R121, RZ, PT ;  /* 0x000000ff7900720c */ /* 0x000fe20003f46270 */
[----:B------:R-:W-:Y:S01]  /*5bf0*/  IMAD.MOV.U32 R121, RZ, RZ, R115 ;  /* 0x000000ffff797224 */ /* 0x000fe200078e0073 */
[----:B------:R-:W-:Y:S02]  /*5c00*/  SHF.R.S32.HI R125, RZ, 0x1f, R128 ;  /* 0x0000001fff7d7819 */ /* 0x000fe40000011480 */
[----:B------:R-:W-:-:S03]  /*5c10*/  SHF.R.U64 R115, R18, 0x14, RZ ;  /* 0x0000001412737819 */ /* 0x000fc600000012ff */
[----:B------:R0:W2:Y:S02]  /*5c20*/  @P6 LDG.E.U8 R124, desc[UR26][R72.64] ;  /* 0x0000001a487c6981 */ /* 0x0000a4000c1e1100 */
[----:B0-----:R-:W-:-:S05]  /*5c30*/  IADD3 R72, P6, PT, R128, R20, RZ ;  /* 0x0000001480487210 */ /* 0x001fca0007fde0ff */
[----:B------:R-:W-:Y:S01]  /*5c40*/  IMAD.X R73, R125, 0x1, R21, P6 ;  /* 0x000000017d497824 */ /* 0x000fe200030e0615 */
[----:B------:R-:W-:Y:S01]  /*5c50*/  LOP3.LUT P6, RZ, R115, 0x1, RZ, 0xc0, !PT ;  /* 0x0000000173ff7812 */ /* 0x000fe200078cc0ff */
[----:B------:R-:W-:Y:S01]  /*5c60*/  @!P4 IMAD.MOV R116, RZ, RZ, -R116 ;  /* 0x000000ffff74c224 */ /* 0x000fe200078e0a74 */
[----:B------:R-:W-:Y:S02]  /*5c70*/  PRMT R115, RZ, 0x7610, R115 ;  /* 0x00007610ff737816 */ /* 0x000fe40000000073 */
[----:B------:R-:W-:Y:S01]  /*5c80*/  ISETP.GE.AND P4, PT, R120, RZ, PT ;  /* 0x000000ff7800720c */ /* 0x000fe20003f86270 */
[----:B------:R-:W-:Y:S02]  /*5c90*/  IMAD R120, R122, 0x2c, RZ ;  /* 0x0000002c7a787824 */ /* 0x000fe400078e02ff */
[----:B------:R-:W-:Y:S01]  /*5ca0*/  @!P0 IMAD.MOV R121, RZ, RZ, -R121 ;  /* 0x000000ffff798224 */ /* 0x000fe200078e0a79 */
[----:B------:R-:W-:Y:S01]  /*5cb0*/  ISETP.GE.AND P0, PT, R119, RZ, PT ;  /* 0x000000ff7700720c */ /* 0x000fe20003f06270 */
[----:B------:R-:W-:Y:S01]  /*5cc0*/  @!P1 IMAD.MOV R111, RZ, RZ, -R111 ;  /* 0x000000ffff6f9224 */ /* 0x000fe200078e0a6f */
[----:B------:R-:W-:Y:S01]  /*5cd0*/  ISETP.GE.AND P1, PT, R113, RZ, PT ;  /* 0x000000ff7100720c */ /* 0x000fe20003f26270 */
[----:B------:R-:W-:Y:S01]  /*5ce0*/  IMAD.MOV.U32 R113, RZ, RZ, R109 ;  /* 0x000000ffff717224 */ /* 0x000fe200078e006d */
[----:B------:R-:W-:Y:S01]  /*5cf0*/  SHF.R.S32.HI R119, RZ, 0x1f, R120 ;  /* 0x0000001fff777819 */ /* 0x000fe20000011478 */
[----:B------:R0:W2:Y:S01]  /*5d00*/  @P6 LDG.E.U8 R115, desc[UR26][R72.64] ;  /* 0x0000001a48736981 */ /* 0x0000a2000c1e1100 */
[----:B------:R-:W-:-:S02]  /*5d10*/  SHF.R.U64 R109, R18, 0x13, RZ ;  /* 0x00000013126d7819 */ /* 0x000fc400000012ff */
        /* <DEDUP_REMOVED lines=40> */
[----:B------:R-:W-:-:S03]  /*5fa0*/  SHF.R.S32.HI R100, RZ, 0x1f, R102 ;  /* 0x0000001fff647819 */ /* 0x000fc60000011466 */
[----:B------:R0:W2:Y:S01]  /*5fb0*/  @P6 LDG.E.U8 R97, desc[UR26][R72.64] ;  /* 0x0000001a48616981 */ /* 0x0000a2000c1e1100 */
[----:B------:R-:W-:Y:S02]  /*5fc0*/  ISETP.GE.AND P2, PT, R91, RZ, PT ;  /* 0x000000ff5b00720c */ /* 0x000fe40003f46270 */
[----:B------:R-:W-:Y:S02]  /*5fd0*/  SHF.R.U64 R91, R18, 0x10, RZ ;  /* 0x00000010125b7819 */ /* 0x000fe400000012ff */
        /* <DEDUP_REMOVED lines=39> */
[----:B------:R-:W-:Y:S01]  /*6250*/  @!P0 IMAD.MOV R76, RZ, RZ, -R76 ;  /* 0x000000ffff4c8224 */ /* 0x000fe200078e0a4c */
[----:B------:R-:W-:Y:S01]  /*6260*/  SHF.R.S32.HI R80, RZ, 0x1f, R81 ;  /* 0x0000001fff507819 */ /* 0x000fe20000011451 */
[----:B------:R0:W2:Y:S01]  /*6270*/  @P6 LDG.E.U8 R79, desc[UR26][R72.64] ;  /* 0x0000001a484f6981 */ /* 0x0000a2000c1e1100 */
[----:B------:R-:W-:-:S02]  /*6280*/  IADD3 R70, P6, PT, R81, R20, RZ ;  /* 0x0000001451467210 */ /* 0x000fc40007fde0ff */
[----:B------:R-:W-:Y:S02]  /*6290*/  ISETP.GE.AND P0, PT, R69, RZ, PT ;  /* 0x000000ff4500720c */ /* 0x000fe40003f06270 */
[----:B------:R-:W-:Y:S01]  /*62a0*/  SHF.R.U64 R69, R18, 0xc, RZ ;  /* 0x0000000c12457819 */ /* 0x000fe200000012ff */
[----:B0-----:R-:W-:Y:S02]  /*62b0*/  IMAD.MOV.U32 R72, RZ, RZ, R71 ;  /* 0x000000ffff487224 */ /* 0x001fe400078e0047 */
[----:B------:R-:W-:Y:S01]  /*62c0*/  IMAD.X R71, R80, 0x1, R21, P6 ;  /* 0x0000000150477824 */ /* 0x000fe200030e0615 */
[----:B------:R-:W-:Y:S01]  /*62d0*/  LOP3.LUT P6, RZ, R69, 0x1, RZ, 0xc0, !PT ;  /* 0x0000000145ff7812 */ /* 0x000fe200078cc0ff */
[----:B------:R-:W-:Y:S01]  /*62e0*/  @!P1 IMAD.MOV R72, RZ, RZ, -R72 ;  /* 0x000000ffff489224 */ /* 0x000fe200078e0a48 */
[----:B------:R-:W-:Y:S02]  /*62f0*/  PRMT R69, RZ, 0x7610, R69 ;  /* 0x00007610ff457816 */ /* 0x000fe40000000045 */
[----:B------:R-:W-:Y:S01]  /*6300*/  ISETP.GE.AND P1, PT, R75, RZ, PT ;  /* 0x000000ff4b00720c */ /* 0x000fe20003f26270 */
[----:B------:R-:W-:-:S02]  /*6310*/  IMAD R75, R122, 0x34, RZ ;  /* 0x000000347a4b7824 */ /* 0x000fc400078e02ff */
[----:B------:R-:W-:Y:S01]  /*6320*/  @!P2 IMAD.MOV R68, RZ, RZ, -R68 ;  /* 0x000000ffff44a224 */ /* 0x000fe200078e0a44 */
[----:B------:R-:W-:Y:S02]  /*6330*/  ISETP.GE.AND P2, PT, R64, RZ, PT ;  /* 0x000000ff4000720c */ /* 0x000fe40003f46270 */
[----:B------:R-:W-:-:S03]  /*6340*/  SHF.R.S32.HI R73, RZ, 0x1f, R75 ;  /* 0x0000001fff497819 */ /* 0x000fc6000001144b */
[----:B------:R0:W2:Y:S01]  /*6350*/  @P6 LDG.E.U8 R69, desc[UR26][R70.64] ;  /* 0x0000001a46456981 */ /* 0x0000a2000c1e1100 */
[----:B------:R-:W-:Y:S01]  /*6360*/  IADD3 R64, P6, PT, R75, R20, RZ ;  /* 0x000000144b407210 */ /* 0x000fe20007fde0ff */
[----:B------:R-:W-:Y:S01]  /*6370*/  @!P4 IMAD.MOV R67, RZ, RZ, -R67 ;  /* 0x000000ffff43c224 */ /* 0x000fe200078e0a43 */
[----:B------:R-:W-:-:S03]  /*6380*/  ISETP.GE.AND P4, PT, R65, RZ, PT ;  /* 0x000000ff4100720c */ /* 0x000fc60003f86270 */
[----:B------:R-:W-:Y:S02]  /*6390*/  IMAD.X R65, R73, 0x1, R21, P6 ;  /* 0x0000000149417824 */ /* 0x000fe400030e0615 */
[----:B0-----:R-:W-:Y:S01]  /*63a0*/  IMAD.MOV.U32 R70, RZ, RZ, R63 ;  /* 0x000000ffff467224 */ /* 0x001fe200078e003f */
[----:B------:R-:W-:-:S04]  /*63b0*/  SHF.R.U64 R63, R18, 0xb, RZ ;  /* 0x0000000b123f7819 */ /* 0x000fc800000012ff */
[----:B------:R-:W-:Y:S02]  /*63c0*/  LOP3.LUT P6, RZ, R63, 0x1, RZ, 0xc0, !PT ;  /* 0x000000013fff7812 */ /* 0x000fe400078cc0ff */
[----:B------:R-:W-:Y:S01]  /*63d0*/  PRMT R63, RZ, 0x7610, R63 ;  /* 0x00007610ff3f7816 */ /* 0x000fe2000000003f */
[----:B------:R-:W-:Y:S02]  /*63e0*/  IMAD R71, R122, 0x35, RZ ;  /* 0x000000357a477824 */ /* 0x000fe400078e02ff */
[----:B------:R-:W-:Y:S01]  /*63f0*/  @!P0 IMAD.MOV R70, RZ, RZ, -R70 ;  /* 0x000000ffff468224 */ /* 0x000fe200078e0a46 */
[----:B------:R-:W-:Y:S01]  /*6400*/  ISETP.GE.AND P0, PT, R66, RZ, PT ;  /* 0x000000ff4200720c */ /* 0x000fe20003f06270 */
[----:B------:R-:W-:Y:S01]  /*6410*/  @!P2 IMAD.MOV R62, RZ, RZ, -R62 ;  /* 0x000000ffff3ea224 */ /* 0x000fe200078e0a3e */
[----:B------:R-:W-:Y:S01]  /*6420*/  ISETP.GE.AND P2, PT, R58, RZ, PT ;  /* 0x000000ff3a00720c */ /* 0x000fe20003f46270 */
[----:B------:R-:W-:Y:S01]  /*6430*/  @!P1 IMAD.MOV R60, RZ, RZ, -R60 ;  /* 0x000000ffff3c9224 */ /* 0x000fe200078e0a3c */
[----:B------:R-:W-:-:S03]  /*6440*/  SHF.R.S32.HI R66, RZ, 0x1f, R71 ;  /* 0x0000001fff427819 */ /* 0x000fc60000011447 */
[----:B------:R0:W2:Y:S01]  /*6450*/  @P6 LDG.E.U8 R63, desc[UR26][R64.64] ;  /* 0x0000001a403f6981 */ /* 0x0000a2000c1e1100 */
[----:B------:R-:W-:Y:S02]  /*6460*/  IADD3 R58, P6, PT, R71, R20, RZ ;  /* 0x00000014473a7210 */ /* 0x000fe40007fde0ff */
[----:B------:R-:W-:Y:S02]  /*6470*/  ISETP.GE.AND P1, PT, R57, RZ, PT ;  /* 0x000000ff3900720c */ /* 0x000fe40003f26270 */
[----:B------:R-:W-:Y:S01]  /*6480*/  SHF.R.U64 R57, R18, 0xa, RZ ;  /* 0x0000000a12397819 */ /* 0x000fe200000012ff */
[----:B0-----:R-:W-:Y:S02]  /*6490*/  IMAD.MOV.U32 R64, RZ, RZ, R59 ;  /* 0x000000ffff407224 */ /* 0x001fe400078e003b */
[----:B------:R-:W-:Y:S01]  /*64a0*/  IMAD.X R59, R66, 0x1, R21, P6 ;  /* 0x00000001423b7824 */ /* 0x000fe200030e0615 */
[----:B------:R-:W-:Y:S02]  /*64b0*/  LOP3.LUT P6, RZ, R57, 0x1, RZ, 0xc0, !PT ;  /* 0x0000000139ff7812 */ /* 0x000fe400078cc0ff */
[----:B------:R-:W-:Y:S01]  /*64c0*/  PRMT R57, RZ, 0x7610, R57 ;  /* 0x00007610ff397816 */ /* 0x000fe20000000039 */
[----:B------:R-:W-:-:S02]  /*64d0*/  IMAD R65, R122, 0x36, RZ ;  /* 0x000000367a417824 */ /* 0x000fc400078e02ff */
[----:B------:R-:W-:Y:S01]  /*64e0*/  @!P4 IMAD.MOV R64, RZ, RZ, -R64 ;  /* 0x000000ffff40c224 */ /* 0x000fe200078e0a40 */
[----:B------:R-:W-:Y:S01]  /*64f0*/  ISETP.GE.AND P4, PT, R61, RZ, PT ;  /* 0x000000ff3d00720c */ /* 0x000fe20003f86270 */
        /* <DEDUP_REMOVED lines=14> */
[----:B------:R-:W-:-:S07]  /*65e0*/  ISETP.GE.AND P2, PT, R55, RZ, PT ;  /* 0x000000ff3700720c */ /* 0x000fce0003f46270 */
[----:B------:R0:W2:Y:S01]  /*65f0*/  @P6 LDG.E.U8 R51, desc[UR26][R52.64] ;  /* 0x0000001a34336981 */ /* 0x0000a2000c1e1100 */
[----:B------:R-:W-:Y:S01]  /*6600*/  @!P1 IMAD.MOV R49, RZ, RZ, -R49 ;  /* 0x000000ffff319224 */ /* 0x000fe200078e0a31 */
[----:B------:R-:W-:Y:S01]  /*6610*/  SHF.R.S32.HI R55, RZ, 0x1f, R59 ;  /* 0x0000001fff377819 */ /* 0x000fe2000001143b */
[----:B0-----:R-:W-:-:S04]  /*6620*/  IMAD.MOV.U32 R52, RZ, RZ, R47 ;  /* 0x000000ffff347224 */ /* 0x001fc800078e002f */
[----:B------:R-:W-:Y:S01]  /*6630*/  @!P4 IMAD.MOV R52, RZ, RZ, -R52 ;  /* 0x000000ffff34c224 */ /* 0x000fe200078e0a34 */
[----:B------:R-:W-:Y:S01]  /*6640*/  ISETP.GE.AND P4, PT, R48, RZ, PT ;  /* 0x000000ff3000720c */ /* 0x000fe20003f86270 */
[----:B------:R-:W-:Y:S01]  /*6650*/  IMAD.MOV.U32 R48, RZ, RZ, R46 ;  /* 0x000000ffff307224 */ /* 0x000fe200078e002e */
[----:B------:R-:W-:Y:S02]  /*6660*/  IADD3 R46, P6, PT, R59, R20, RZ ;  /* 0x000000143b2e7210 */ /* 0x000fe40007fde0ff */
[----:B------:R-:W-:Y:S02]  /*6670*/  ISETP.GE.AND P1, PT, R45, RZ, PT ;  /* 0x000000ff2d00720c */ /* 0x000fe40003f26270 */
[----:B------:R-:W-:Y:S01]  /*6680*/  SHF.R.U64 R45, R18, 0x8, RZ ;  /* 0x00000008122d7819 */ /* 0x000fe200000012ff */
[----:B------:R-:W-:-:S03]  /*6690*/  IMAD.X R47, R55, 0x1, R21, P6 ;  /* 0x00000001372f7824 */ /* 0x000fc600030e0615 */
[----:B------:R-:W-:Y:S01]  /*66a0*/  LOP3.LUT P6, RZ, R45, 0x1, RZ, 0xc0, !PT ;  /* 0x000000012dff7812 */ /* 0x000fe200078cc0ff */
[----:B------:R-:W-:Y:S01]  /*66b0*/  @!P0 IMAD.MOV R48, RZ, RZ, -R48 ;  /* 0x000000ffff308224 */ /* 0x000fe200078e0a30 */
[----:B------:R-:W-:Y:S02]  /*66c0*/  PRMT R45, RZ, 0x7610, R45 ;  /* 0x00007610ff2d7816 */ /* 0x000fe4000000002d */
[----:B------:R-:W-:Y:S01]  /*66d0*/  ISETP.GE.AND P0, PT, R50, RZ, PT ;  /* 0x000000ff3200720c */ /* 0x000fe20003f06270 */
[----:B------:R-:W-:-:S08]  /*66e0*/  IMAD R53, R122, 0x39, RZ ;  /* 0x000000397a357824 */ /* 0x000fd000078e02ff */
[----:B------:R0:W2:Y:S01]  /*66f0*/  @P6 LDG.E.U8 R45, desc[UR26][R46.64] ;  /* 0x0000001a2e2d6981 */ /* 0x0000a2000c1e1100 */
[----:B------:R-:W-:Y:S01]  /*6700*/  SHF.R.S32.HI R50, RZ, 0x1f, R53 ;  /* 0x0000001fff327819 */ /* 0x000fe20000011435 */
[----:B0-----:R-:W-:-:S04]  /*6710*/  IMAD.MOV.U32 R46, RZ, RZ, R41 ;  /* 0x000000ffff2e7224 */ /* 0x001fc800078e0029 */
[----:B------:R-:W-:Y:S01]  /*6720*/  @!P2 IMAD.MOV R46, RZ, RZ, -R46 ;  /* 0x000000ffff2ea224 */ /* 0x000fe200078e0a2e */
[----:B------:R-:W-:Y:S01]  /*6730*/  ISETP.GE.AND P2, PT, R42, RZ, PT ;  /* 0x000000ff2a00720c */ /* 0x000fe20003f46270 */
[----:B------:R-:W-:Y:S01]  /*6740*/  IMAD.MOV.U32 R42, RZ, RZ, R40 ;  /* 0x000000ffff2a7224 */ /* 0x000fe200078e0028 */
[----:B------:R-:W-:Y:S01]  /*6750*/  IADD3 R40, P6, PT, R53, R20, RZ ;  /* 0x0000001435287210 */ /* 0x000fe20007fde0ff */
[----:B------:R-:W-:Y:S01]  /*6760*/  @!P0 IMAD.MOV R43, RZ, RZ, -R43 ;  /* 0x000000ffff2b8224 */ /* 0x000fe200078e0a2b */
[----:B------:R-:W-:Y:S02]  /*6770*/  ISETP.GE.AND P0, PT, R39, RZ, PT ;  /* 0x000000ff2700720c */ /* 0x000fe40003f06270 */
[----:B------:R-:W-:Y:S01]  /*6780*/  SHF.R.U64 R39, R18, 0x6, RZ ;  /* 0x0000000612277819 */ /* 0x000fe200000012ff */
[----:B------:R-:W-:-:S03]  /*6790*/  IMAD.X R41, R50, 0x1, R21, P6 ;  /* 0x0000000132297824 */ /* 0x000fc600030e0615 */
[----:B------:R-:W-:Y:S02]  /*67a0*/  LOP3.LUT P6, RZ, R39, 0x1, RZ, 0xc0, !PT ;  /* 0x0000000127ff7812 */ /* 0x000fe400078cc0ff */
[----:B------:R-:W-:Y:S01]  /*67b0*/  PRMT R39, RZ, 0x7610, R39 ;  /* 0x00007610ff277816 */ /* 0x000fe20000000027 */
[----:B------:R-:W-:Y:S02]  /*67c0*/  IMAD R47, R122, 0x3a, RZ ;  /* 0x0000003a7a2f7824 */ /* 0x000fe400078e02ff */
[----:B------:R-:W-:Y:S01]  /*67d0*/  @!P4 IMAD.MOV R42, RZ, RZ, -R42 ;  /* 0x000000ffff2ac224 */ /* 0x000fe200078e0a2a */
[----:B------:R-:W-:Y:S01]  /*67e0*/  ISETP.GE.AND P4, PT, R44, RZ, PT ;  /* 0x000000ff2c00720c */ /* 0x000fe20003f86270 */
[----:B------:R-:W-:Y:S01]  /*67f0*/  @!P1 IMAD.MOV R33, RZ, RZ, -R33 ;  /* 0x000000ffff219224 */ /* 0x000fe200078e0a21 */
[----:B------:R-:W-:Y:S02]  /*6800*/  ISETP.GE.AND P1, PT, R34, RZ, PT ;  /* 0x000000ff2200720c */ /* 0x000fe40003f26270 */
[----:B------:R-:W-:-:S03]  /*6810*/  SHF.R.S32.HI R44, RZ, 0x1f, R47 ;  /* 0x0000001fff2c7819 */ /* 0x000fc6000001142f */
[----:B------:R0:W3:Y:S01]  /*6820*/  @P6 LDG.E.U8 R39, desc[UR26][R40.64] ;  /* 0x0000001a28276981 */ /* 0x0000e2000c1e1100 */
[----:B------:R-:W-:-:S03]  /*6830*/  IADD3 R34, P6, PT, R47, R20, RZ ;  /* 0x000000142f227210 */ /* 0x000fc60007fde0ff */
[----:B------:R-:W-:Y:S01]  /*6840*/  STL [R1+0x80], R189 ;  /* 0x000080bd01007387 */ /* 0x000fe20000100800 */
[----:B0-----:R-:W-:Y:S01]  /*6850*/  IMAD.MOV.U32 R41, RZ, RZ, R36 ;  /* 0x000000ffff297224 */ /* 0x001fe200078e0024 */
[----:B------:R-:W-:Y:S01]  /*6860*/  SHF.R.U64 R36, R18, 0x5, RZ ;  /* 0x0000000512247819 */ /* 0x000fe200000012ff */
[----:B------:R-:W-:Y:S02]  /*6870*/  IMAD.MOV.U32 R40, RZ, RZ, R35 ;  /* 0x000000ffff287224 */ /* 0x000fe400078e0023 */
[----:B------:R-:W-:Y:S01]  /*6880*/  IMAD.X R35, R44, 0x1, R21, P6 ;  /* 0x000000012c237824 */ /* 0x000fe200030e0615 */
[----:B------:R-:W-:Y:S01]  /*6890*/  LOP3.LUT P6, RZ, R36, 0x1, RZ, 0xc0, !PT ;  /* 0x0000000124ff7812 */ /* 0x000fe200078cc0ff */
[----:B------:R-:W-:Y:S04]  /*68a0*/  STL [R1+0x17c], R186 ;  /* 0x00017cba01007387 */ /* 0x000fe80000100800 */
[----:B------:R-:W-:Y:S01]  /*68b0*/  STL [R1+0x7c], R130 ;  /* 0x00007c8201007387 */ /* 0x000fe20000100800 */
[----:B------:R-:W-:-:S03]  /*68c0*/  PRMT R36, RZ, 0x7610, R36 ;  /* 0x00007610ff247816 */ /* 0x000fc60000000024 */
[----:B------:R-:W-:Y:S04]  /*68d0*/  STL [R1+0x178], R129 ;  /* 0x0001788101007387 */ /* 0x000fe80000100800 */
[----:B------:R-:W-:Y:S04]  /*68e0*/  STL [R1+0x78], R128 ;  /* 0x0000788001007387 */ /* 0x000fe80000100800 */
[----:B------:R-:W-:Y:S04]  /*68f0*/  STL [R1+0x174], R125 ;  /* 0x0001747d01007387 */ /* 0x000fe80000100800 */
[----:B------:R-:W-:Y:S01]  /*6900*/  STL [R1+0x74], R120 ;  /* 0x0000747801007387 */ /* 0x000fe20000100800 */
[----:B------:R-:W-:-:S03]  /*6910*/  @!P4 IMAD.MOV R41, RZ, RZ, -R41 ;  /* 0x000000ffff29c224 */ /* 0x000fc600078e0a29 */
[----:B------:R-:W-:Y:S01]  /*6920*/  STL [R1+0x170], R119 ;  /* 0x0001707701007387 */ /* 0x000fe20000100800 */
[----:B------:R-:W-:-:S03]  /*6930*/  ISETP.GE.AND P4, PT, R38, RZ, PT ;  /* 0x000000ff2600720c */ /* 0x000fc60003f86270 */
[----:B------:R-:W-:Y:S01]  /*6940*/  STL [R1+0x70], R114 ;  /* 0x0000707201007387 */ /* 0x000fe20000100800 */
[----:B------:R-:W-:-:S03]  /*6950*/  IMAD R38, R122, 0x3b, RZ ;  /* 0x0000003b7a267824 */ /* 0x000fc600078e02ff */
[----:B------:R-:W-:Y:S04]  /*6960*/  STL [R1+0x16c], R112 ;  /* 0x00016c7001007387 */ /* 0x000fe80000100800 */
[----:B------:R-:W-:Y:S04]  /*6970*/  STL [R1+0x6c], R108 ;  /* 0x00006c6c01007387 */ /* 0x000fe80000100800 */
[----:B------:R-:W-:Y:S01]  /*6980*/  STL [R1+0x168], R106 ;  /* 0x0001686a01007387 */ /* 0x000fe20000100800 */
[----:B------:R-:W-:-:S03]  /*6990*/  @!P2 IMAD.MOV R40, RZ, RZ, -R40 ;  /* 0x000000ffff28a224 */ /* 0x000fc600078e0a28 */
[----:B------:R-:W-:Y:S04]  /*69a0*/  STL [R1+0x68], R102 ;  /* 0x0000686601007387 */ /* 0x000fe80000100800 */
[----:B------:R0:W4:Y:S01]  /*69b0*/  @P6 LDG.E.U8 R36, desc[UR26][R34.64] ;  /* 0x0000001a22246981 */ /* 0x000122000c1e1100 */
[----:B------:R-:W-:-:S03]  /*69c0*/  ISETP.GE.AND P2, PT, R37, RZ, PT ;  /* 0x000000ff2500720c */ /* 0x000fc60003f46270 */
[----:B------:R-:W-:Y:S01]  /*69d0*/  STL [R1+0x164], R100 ;  /* 0x0001646401007387 */ /* 0x000fe20000100800 */
[----:B------:R-:W-:-:S03]  /*69e0*/  SHF.R.S32.HI R37, RZ, 0x1f, R38 ;  /* 0x0000001fff257819 */ /* 0x000fc60000011426 */
[----:B------:R-:W-:Y:S01]  /*69f0*/  STL [R1+0x60], R94 ;  /* 0x0000605e01007387 */ /* 0x000fe20000100800 */
[----:B0-----:R-:W-:-:S03]  /*6a00*/  IMAD.MOV.U32 R35, RZ, RZ, R29 ;  /* 0x000000ffff237224 */ /* 0x001fc600078e001d */
[----:B------:R-:W-:Y:S01]  /*6a10*/  STL [R1+0x160], R92 ;  /* 0x0001605c01007387 */ /* 0x000fe20000100800 */
[----:B------:R-:W-:Y:S01]  /*6a20*/  IMAD.MOV.U32 R34, RZ, RZ, R28 ;  /* 0x000000ffff227224 */ /* 0x000fe200078e001c */
[----:B------:R-:W-:Y:S01]  /*6a30*/  IADD3 R28, P6, PT, R38, R20, RZ ;  /* 0x00000014261c7210 */ /* 0x000fe20007fde0ff */
[----:B------:R-:W-:Y:S01]  /*6a40*/  @!P1 IMAD.MOV R35, RZ, RZ, -R35 ;  /* 0x000000ffff239224 */ /* 0x000fe200078e0a23 */
[----:B------:R-:W-:Y:S01]  /*6a50*/  STL [R1+0x5c], R90 ;  /* 0x00005c5a01007387 */ /* 0x000fe20000100800 */
[----:B------:R-:W-:-:S03]  /*6a60*/  ISETP.GE.AND P1, PT, R30, RZ, PT ;  /* 0x000000ff1e00720c */ /* 0x000fc60003f26270 */
[----:B------:R-:W-:Y:S01]  /*6a70*/  STL [R1+0x15c], R85 ;  /* 0x00015c5501007387 */ /* 0x000fe20000100800 */
[----:B------:R-:W-:-:S03]  /*6a80*/  SHF.R.U64 R30, R18, 0x4, RZ ;  /* 0x00000004121e7819 */ /* 0x000fc600000012ff */
[----:B------:R-:W-:Y:S01]  /*6a90*/  STL [R1+0x58], R81 ;  /* 0x0000585101007387 */ /* 0x000fe20000100800 */
[----:B------:R-:W-:-:S03]  /*6aa0*/  IMAD.X R29, R37, 0x1, R21, P6 ;  /* 0x00000001251d7824 */ /* 0x000fc600030e0615 */
[----:B------:R-:W-:Y:S01]  /*6ab0*/  STL [R1+0x158], R80 ;  /* 0x0001585001007387 */ /* 0x000fe20000100800 */
[----:B------:R-:W-:-:S03]  /*6ac0*/  LOP3.LUT P6, RZ, R30, 0x1, RZ, 0xc0, !PT ;  /* 0x000000011eff7812 */ /* 0x000fc600078cc0ff */
[----:B------:R-:W-:Y:S04]  /*6ad0*/  STL [R1+0x54], R75 ;  /* 0x0000544b01007387 */ /* 0x000fe80000100800 */
[----:B------:R-:W-:Y:S04]  /*6ae0*/  STL [R1+0x154], R73 ;  /* 0x0001544901007387 */ /* 0x000fe80000100800 */
[----:B------:R-:W-:Y:S04]  /*6af0*/  STL [R1+0x50], R71 ;  /* 0x0000504701007387 */ /* 0x000fe80000100800 */
[----:B------:R-:W-:Y:S04]  /*6b00*/  STL [R1+0x150], R66 ;  /* 0x0001504201007387 */ /* 0x000fe80000100800 */
[----:B------:R-:W-:Y:S04]  /*6b10*/  STL [R1+0x4c], R65 ;  /* 0x00004c4101007387 */ /* 0x000fe80000100800 */
[----:B------:R-:W-:Y:S04]  /*6b20*/  STL [R1+0x14c], R61 ;  /* 0x00014c3d01007387 */ /* 0x000fe80000100800 */
[----:B------:R-:W-:Y:S01]  /*6b30*/  STL [R1+0x48], R59 ;  /* 0x0000483b01007387 */ /* 0x000fe20000100800 */
[----:B------:R-:W-:-:S03]  /*6b40*/  PRMT R30, RZ, 0x7610, R30 ;  /* 0x00007610ff1e7816 */ /* 0x000fc6000000001e */
[----:B------:R-:W-:Y:S04]  /*6b50*/  STL [R1+0x148], R55 ;  /* 0x0001483701007387 */ /* 0x000fe80000100800 */
[----:B------:R-:W-:Y:S04]  /*6b60*/  STL [R1+0x40], R53 ;  /* 0x0000403501007387 */ /* 0x000fe80000100800 */
[----:B------:R-:W-:Y:S04]  /*6b70*/  STL [R1+0x144], R50 ;  /* 0x0001443201007387 */ /* 0x000fe80000100800 */
[----:B------:R-:W-:Y:S04]  /*6b80*/  STL [R1+0x3c], R47 ;  /* 0x00003c2f01007387 */ /* 0x000fe80000100800 */
[----:B------:R-:W-:Y:S04]  /*6b90*/  STL [R1+0x140], R44 ;  /* 0x0001402c01007387 */ /* 0x000fe80000100800 */
[----:B------:R0:W-:Y:S04]  /*6ba0*/  STL [R1+0x38], R38 ;  /* 0x0000382601007387 */ /* 0x0001e80000100800 */
[----:B------:R1:W5:Y:S01]  /*6bb0*/  @P6 LDG.E.U8 R30, desc[UR26][R28.64] ;  /* 0x0000001a1c1e6981 */ /* 0x000362000c1e1100 */
[----:B0-----:R-:W-:-:S03]  /*6bc0*/  IMAD R38, R122, 0x3c, RZ ;  /* 0x0000003c7a267824 */ /* 0x001fc600078e02ff */
[----:B------:R0:W-:Y:S01]  /*6bd0*/  STL [R1+0x13c], R37 ;  /* 0x00013c2501007387 */ /* 0x0001e20000100800 */
[----:B-1----:R-:W-:Y:S01]  /*6be0*/  IMAD.MOV.U32 R29, RZ, RZ, R26 ;  /* 0x000000ffff1d7224 */ /* 0x002fe200078e001a */
[----:B------:R-:W-:Y:S01]  /*6bf0*/  IADD3 R26, P6, PT, R38, R20, RZ ;  /* 0x00000014261a7210 */ /* 0x000fe20007fde0ff */
[----:B------:R-:W-:Y:S01]  /*6c00*/  @!P2 IMAD.MOV R32, RZ, RZ, -R32 ;  /* 0x000000ffff20a224 */ /* 0x000fe200078e0a20 */
[----:B------:R-:W-:Y:S02]  /*6c10*/  SHF.R.U64 R28, R18, 0x3, RZ ;  /* 0x00000003121c7819 */ /* 0x000fe400000012ff */
[----:B0-----:R-:W-:Y:S02]  /*6c20*/  SHF.R.S32.HI R37, RZ, 0x1f, R38 ;  /* 0x0000001fff257819 */ /* 0x001fe40000011426 */
[----:B------:R-:W-:Y:S01]  /*6c30*/  ISETP.GE.AND P2, PT, R31, RZ, PT ;  /* 0x000000ff1f00720c */ /* 0x000fe20003f46270 */
[----:B------:R-:W-:Y:S02]  /*6c40*/  IMAD.MOV.U32 R31, RZ, RZ, R27 ;  /* 0x000000ffff1f7224 */ /* 0x000fe400078e001b */
[----:B------:R-:W-:Y:S01]  /*6c50*/  IMAD.X R27, R37, 0x1, R21, P6 ;  /* 0x00000001251b7824 */ /* 0x000fe200030e0615 */
[----:B------:R-:W-:-:S02]  /*6c60*/  LOP3.LUT P6, RZ, R28, 0x1, RZ, 0xc0, !PT ;  /* 0x000000011cff7812 */ /* 0x000fc400078cc0ff */
[----:B------:R-:W-:Y:S01]  /*6c70*/  PRMT R28, RZ, 0x7610, R28 ;  /* 0x00007610ff1c7816 */ /* 0x000fe2000000001c */
[----:B------:R-:W-:Y:S01]  /*6c80*/  IMAD R44, R122, 0x3d, RZ ;  /* 0x0000003d7a2c7824 */ /* 0x000fe200078e02ff */
[----:B------:R0:W-:Y:S04]  /*6c90*/  STL [R1+0x34], R38 ;  /* 0x0000342601007387 */ /* 0x0001e80000100800 */
[----:B------:R1:W-:Y:S05]  /*6ca0*/  STL [R1+0x138], R37 ;  /* 0x0001382501007387 */ /* 0x0003ea0000100800 */
[----:B------:R1:W5:Y:S01]  /*6cb0*/  @P6 LDG.E.U8 R28, desc[UR26][R26.64] ;  /* 0x0000001a1a1c6981 */ /* 0x000362000c1e1100 */
[----:B0-----:R-:W-:Y:S01]  /*6cc0*/  SHF.R.S32.HI R38, RZ, 0x1f, R44 ;  /* 0x0000001fff267819 */ /* 0x001fe2000001142c */
[----:B-1----:R-:W-:Y:S01]  /*6cd0*/  IMAD.MOV.U32 R37, RZ, RZ, R24 ;  /* 0x000000ffff257224 */ /* 0x002fe200078e0018 */
[----:B------:R-:W-:Y:S01]  /*6ce0*/  SHF.R.U64 R24, R18, 0x2, RZ ;  /* 0x0000000212187819 */ /* 0x000fe200000012ff */
[----:B------:R-:W-:Y:S01]  /*6cf0*/  IMAD.MOV.U32 R26, RZ, RZ, R22 ;  /* 0x000000ffff1a7224 */ /* 0x000fe200078e0016 */
[----:B------:R-:W-:Y:S01]  /*6d00*/  IADD3 R22, P6, PT, R44, R20, RZ ;  /* 0x000000142c167210 */ /* 0x000fe20007fde0ff */
[----:B------:R-:W-:-:S04]  /*6d10*/  IMAD.MOV.U32 R27, RZ, RZ, R23 ;  /* 0x000000ffff1b7224 */ /* 0x000fc800078e0017 */
[----:B------:R-:W-:Y:S01]  /*6d20*/  IMAD.X R23, R38, 0x1, R21, P6 ;  /* 0x0000000126177824 */ /* 0x000fe200030e0615 */
[----:B------:R-:W-:Y:S01]  /*6d30*/  LOP3.LUT P6, RZ, R24, 0x1, RZ, 0xc0, !PT ;  /* 0x0000000118ff7812 */ /* 0x000fe200078cc0ff */
[----:B------:R-:W-:Y:S01]  /*6d40*/  @!P2 IMAD.MOV R26, RZ, RZ, -R26 ;  /* 0x000000ffff1aa224 */ /* 0x000fe200078e0a1a */
[----:B------:R-:W-:Y:S02]  /*6d50*/  ISETP.GE.AND P2, PT, R139, RZ, PT ;  /* 0x000000ff8b00720c */ /* 0x000fe40003f46270 */
[----:B------:R-:W-:Y:S01]  /*6d60*/  PRMT R24, RZ, 0x7610, R24 ;  /* 0x00007610ff187816 */ /* 0x000fe20000000018 */
[----:B------:R0:W-:Y:S01]  /*6d70*/  STL [R1+0x30], R44 ;  /* 0x0000302c01007387 */ /* 0x0001e20000100800 */
[----:B------:R-:W-:-:S07]  /*6d80*/  SHF.R.U64 R18, R18, 0x1, RZ ;  /* 0x0000000112127819 */ /* 0x000fce00000012ff */
[----:B------:R1:W5:Y:S01]  /*6d90*/  @P6 LDG.E.U8 R24, desc[UR26][R22.64] ;  /* 0x0000001a16186981 */ /* 0x000362000c1e1100 */
[----:B0-----:R-:W-:Y:S02]  /*6da0*/  IMAD R44, R122, 0x3e, RZ ;  /* 0x0000003e7a2c7824 */ /* 0x001fe400078e02ff */
[----:B------:R-:W-:Y:S01]  /*6db0*/  @!P2 IMAD.MOV R147, RZ, RZ, -R147 ;  /* 0x000000ffff93a224 */ /* 0x000fe200078e0a93 */
[----:B------:R-:W-:Y:S01]  /*6dc0*/  LOP3.LUT P2, RZ, R18, 0x1, RZ, 0xc0, !PT ;  /* 0x0000000112ff7812 */ /* 0x000fe2000784c0ff */
[----:B------:R0:W-:Y:S01]  /*6dd0*/  STL [R1+0x134], R38 ;  /* 0x0001342601007387 */ /* 0x0001e20000100800 */
[----:B-1----:R-:W-:-:S03]  /*6de0*/  IADD3 R22, P6, PT, R44, R20, RZ ;  /* 0x000000142c167210 */ /* 0x002fc60007fde0ff */
[----:B------:R-:W-:Y:S01]  /*6df0*/  STL [R1+0x2c], R44 ;  /* 0x00002c2c01007387 */ /* 0x000fe20000100800 */
[----:B------:R-:W-:Y:S02]  /*6e00*/  PRMT R18, RZ, 0x7610, R18 ;  /* 0x00007610ff127816 */ /* 0x000fe40000000012 */
[----:B0-----:R-:W-:-:S05]  /*6e10*/  SHF.R.S32.HI R38, RZ, 0x1f, R44 ;  /* 0x0000001fff267819 */ /* 0x001fca000001142c */
[----:B------:R0:W-:Y:S01]  /*6e20*/  STL [R1+0x130], R38 ;  /* 0x0001302601007387 */ /* 0x0001e20000100800 */
[----:B------:R-:W-:-:S05]  /*6e30*/  IMAD.X R23, R38, 0x1, R21, P6 ;  /* 0x0000000126177824 */ /* 0x000fca00030e0615 */
[----:B------:R1:W5:Y:S01]  /*6e40*/  @P2 LDG.E.U8 R18, desc[UR26][R22.64] ;  /* 0x0000001a16122981 */ /* 0x000362000c1e1100 */
[----:B0-----:R-:W-:-:S05]  /*6e50*/  IMAD R38, R122, 0x3f, RZ ;  /* 0x0000003f7a267824 */ /* 0x001fca00078e02ff */
[----:B------:R-:W-:Y:S02]  /*6e60*/  IADD3 R20, P2, PT, R38, R20, RZ ;  /* 0x0000001426147210 */ /* 0x000fe40007f5e0ff */
[----:B-1----:R-:W-:Y:S02]  /*6e70*/  SHF.R.S32.HI R23, RZ, 0x1f, R38 ;  /* 0x0000001fff177819 */ /* 0x002fe40000011426 */
[----:B------:R-:W-:-:S03]  /*6e80*/  PRMT R22, RZ, 0x7610, R22 ;  /* 0x00007610ff167816 */ /* 0x000fc60000000016 */
[----:B------:R-:W-:-:S05]  /*6e90*/  IMAD.X R21, R23, 0x1, R21, P2 ;  /* 0x0000000117157824 */ /* 0x000fca00010e0615 */
[----:B------:R-:W5:Y:S01]  /*6ea0*/  @!P5 LDG.E.U8 R22, desc[UR26][R20.64] ;  /* 0x0000001a1416d981 */ /* 0x000f62000c1e1100 */
[----:B------:R-:W-:-:S04]  /*6eb0*/  @!UP1 UIADD3 UR4, UPT, UPT, -UR7, 0x100000, URZ ;  /* 0x0010000007049890 */ /* 0x000fc8000fffe1ff */
[----:B------:R-:W-:Y:S02]  /*6ec0*/  @!UP1 USHF.L.U32 UR5, UR4, 0xb, URZ ;  /* 0x0000000b04059899 */ /* 0x000fe400080006ff */
[----:B------:R-:W-:Y:S01]  /*6ed0*/  @!UP1 USHF.L.U32 UR4, UR4, 0x1, URZ ;  /* 0x0000000104049899 */ /* 0x000fe200080006ff */
[----:B------:R-:W-:Y:S01]  /*6ee0*/  @!P0 IMAD.MOV R34, RZ, RZ, -R34 ;  /* 0x000000ffff228224 */ /* 0x000fe200078e0a22 */
[----:B------:R-:W-:Y:S01]  /*6ef0*/  ISETP.GE.AND P0, PT, R161, RZ, PT ;  /* 0x000000ffa100720c */ /* 0x000fe20003f06270 */
[----:B------:R-:W-:Y:S01]  /*6f00*/  VOTEU.ALL UP2, P3 ;  /* 0x0000000000ff7886 */ /* 0x000fe20001840000 */
[C---:B------:R-:W-:Y:S02]  /*6f10*/  LOP3.LUT R130, R188.reuse, 0x10, RZ, 0x3c, !PT ;  /* 0x00000010bc827812 */ /* 0x040fe400078e3cff */
[C---:B------:R-:W-:Y:S02]  /*6f20*/  LOP3.LUT R129, R188.reuse, 0x20, RZ, 0x3c, !PT ;  /* 0x00000020bc817812 */ /* 0x040fe400078e3cff */
[----:B------:R-:W-:Y:S01]  /*6f30*/  LOP3.LUT R128, R188, 0x30, RZ, 0x3c, !PT ;  /* 0x00000030bc807812 */ /* 0x000fe200078e3cff */
[----:B------:R-:W-:Y:S01]  /*6f40*/  @!P4 IMAD.MOV R25, RZ, RZ, -R25 ;  /* 0x000000ffff19c224 */ /* 0x000fe200078e0a19 */
[----:B------:R-:W-:Y:S01]  /*6f50*/  ISETP.GE.AND P2, PT, R149, RZ, PT ;  /* 0x000000ff9500720c */ /* 0x000fe20003f46270 */
[----:B------:R0:W-:Y:S01]  /*6f60*/  STL [R1+0x28], R38 ;  /* 0x0000282601007387 */ /* 0x0001e20000100800 */
[----:B------:R1:W3:Y:S01]  /*6f70*/  @!UP2 SYNCS.EXCH.64 URZ, [UR13+0x8008], UR4 ;  /* 0x008008040dffa5b2 */ /* 0x0002e20008000100 */
[----:B------:R-:W-:Y:S01]  /*6f80*/  @!P1 IMAD.MOV R31, RZ, RZ, -R31 ;  /* 0x000000ffff1f9224 */ /* 0x000fe200078e0a1f */
[----:B------:R-:W-:Y:S01]  /*6f90*/  ISETP.GE.AND P6, PT, R154, RZ, PT ;  /* 0x000000ff9a00720c */ /* 0x000fe20003fc6270 */
[----:B------:R-:W-:Y:S01]  /*6fa0*/  STS.U8 [R188+UR13], R175 ;  /* 0x000000afbc007988 */ /* 0x000fe2000800000d */
[----:B------:R-:W-:Y:S01]  /*6fb0*/  ISETP.GE.AND P5, PT, R153, RZ, PT ;  /* 0x000000ff9900720c */ /* 0x000fe20003fa6270 */
[----:B------:R-:W3:Y:S02]  /*6fc0*/  LDCU UR7, c[0x0][0x3b0] ;  /* 0x00007600ff0777ac */ /* 0x000ee40008000800 */
[----:B--2---:R-:W-:Y:S04]  /*6fd0*/  STS.U8 [R188+UR13+0x400], R174 ;  /* 0x000400aebc007988 */ /* 0x004fe8000800000d */
[----:B------:R-:W-:Y:S01]  /*6fe0*/  STS.U8 [R188+UR13+0xc00], R173 ;  /* 0x000c00adbc007988 */ /* 0x000fe2000800000d */
[----:B------:R-:W-:Y:S01]  /*6ff0*/  @!P0 IMAD.MOV R29, RZ, RZ, -R29 ;  /* 0x000000ffff1d8224 */ /* 0x000fe200078e0a1d */
[----:B------:R-:W-:Y:S01]  /*7000*/  ISETP.GE.AND P4, PT, R164, RZ, PT ;  /* 0x000000ffa400720c */ /* 0x000fe20003f86270 */
[----:B------:R-:W-:Y:S01]  /*7010*/  @!P2 IMAD.MOV R143, RZ, RZ, -R143 ;  /* 0x000000ffff8fa224 */ /* 0x000fe200078e0a8f */
[----:B------:R-:W-:Y:S01]  /*7020*/  STS.U8 [R188+UR13+0x1000], R169 ;  /* 0x001000a9bc007988 */ /* 0x000fe2000800000d */
[----:B------:R-:W-:Y:S01]  /*7030*/  ISETP.GE.AND P0, PT, R162, RZ, PT ;  /* 0x000000ffa200720c */ /* 0x000fe20003f06270 */
[----:B-1----:R-:W1:Y:S02]  /*7040*/  LDCU UR4, c[0x0][0x3b0] ;  /* 0x00007600ff0477ac */ /* 0x002e640008000800 */
[----:B------:R-:W-:Y:S01]  /*7050*/  STS.U8 [R188+UR13+0x1400], R167 ;  /* 0x001400a7bc007988 */ /* 0x000fe2000800000d */
[----:B0-----:R-:W-:Y:S01]  /*7060*/  LOP3.LUT R38, R188, 0x40, RZ, 0x3c, !PT ;  /* 0x00000040bc267812 */ /* 0x001fe200078e3cff */
[----:B------:R-:W0:Y:S02]  /*7070*/  LDCU UR5, c[0x0][0x3b0] ;  /* 0x00007600ff0577ac */ /* 0x000e240008000800 */
[----:B------:R-:W-:Y:S04]  /*7080*/  STS.U8 [R188+UR13+0x1800], R163 ;  /* 0x001800a3bc007988 */ /* 0x000fe8000800000d */
[----:B------:R-:W-:Y:S04]  /*7090*/  STS.U8 [R188+UR13+0x1c00], R16 ;  /* 0x001c0010bc007988 */ /* 0x000fe8000800000d */
[----:B------:R-:W-:Y:S04]  /*70a0*/  STS.U8 [R188+UR13+0x800], R17 ;  /* 0x00080011bc007988 */ /* 0x000fe8000800000d */
[----:B------:R-:W-:Y:S04]  /*70b0*/  STS.U8 [R130+UR13+0x80], R176 ;  /* 0x000080b082007988 */ /* 0x000fe8000800000d */
[----:B------:R-:W-:Y:S04]  /*70c0*/  STS.U8 [R130+UR13+0x480], R172 ;  /* 0x000480ac82007988 */ /* 0x000fe8000800000d */
[----:B------:R-:W-:Y:S04]  /*70d0*/  STS.U8 [R130+UR13+0x880], R14 ;  /* 0x0008800e82007988 */ /* 0x000fe8000800000d */
[----:B---3--:R-:W-:Y:S04]  /*70e0*/  STS.U8 [R130+UR13+0xc80], R15 ;  /* 0x000c800f82007988 */ /* 0x008fe8000800000d */
[----:B------:R-:W-:Y:S04]  /*70f0*/  STS.U8 [R130+UR13+0x1080], R133 ;  /* 0x0010808582007988 */ /* 0x000fe8000800000d */
[----:B------:R-:W-:Y:S04]  /*7100*/  STS.U8 [R130+UR13+0x1480], R127 ;  /* 0x0014807f82007988 */ /* 0x000fe8000800000d */
[----:B------:R-:W-:Y:S04]  /*7110*/  STS.U8 [R130+UR13+0x1880], R84 ;  /* 0x0018805482007988 */ /* 0x000fe8000800000d */
[----:B------:R-:W-:Y:S04]  /*7120*/  STS.U8 [R130+UR13+0x1c80], R39 ;  /* 0x001c802782007988 */ /* 0x000fe8000800000d */
[----:B------:R-:W-:Y:S01]  /*7130*/  STS.U8 [R129+UR13+0x100], R177 ;  /* 0x000100b181007988 */ /* 0x000fe2000800000d */
[----:B------:R-:W-:-:S03]  /*7140*/  @!P0 IMAD.MOV R37, RZ, RZ, -R37 ;  /* 0x000000ffff258224 */ /* 0x000fc600078e0a25 */
[----:B------:R-:W-:Y:S01]  /*7150*/  STS.U8 [R129+UR13+0x500], R171 ;  /* 0x000500ab81007988 */ /* 0x000fe2000800000d */
[----:B------:R-:W-:-:S03]  /*7160*/  ISETP.GE.AND P0, PT, R159, RZ, PT ;  /* 0x000000ff9f00720c */ /* 0x000fc60003f06270 */
[----:B------:R-:W-:Y:S04]  /*7170*/  STS.U8 [R129+UR13+0x900], R12 ;  /* 0x0009000c81007988 */ /* 0x000fe8000800000d */
[----:B------:R-:W-:Y:S04]  /*7180*/  STS.U8 [R129+UR13+0xd00], R13 ;  /* 0x000d000d81007988 */ /* 0x000fe8000800000d */
[----:B------:R-:W-:Y:S04]  /*7190*/  STS.U8 [R129+UR13+0x1100], R135 ;  /* 0x0011008781007988 */ /* 0x000fe8000800000d */
[----:B------:R2:W-:Y:S04]  /*71a0*/  STS.U8 [R129+UR13+0x1500], R124 ;  /* 0x0015007c81007988 */ /* 0x0005e8000800000d */
[----:B------:R-:W-:Y:S04]  /*71b0*/  STS.U8 [R129+UR13+0x1900], R79 ;  /* 0x0019004f81007988 */ /* 0x000fe8000800000d */
[----:B----4-:R-:W-:Y:S04]  /*71c0*/  STS.U8 [R129+UR13+0x1d00], R36 ;  /* 0x001d002481007988 */ /* 0x010fe8000800000d */
[----:B------:R-:W-:Y:S01]  /*71d0*/  STS.U8 [R128+UR13+0x180], R178 ;  /* 0x000180b280007988 */ /* 0x000fe2000800000d */
[----:B------:R-:W-:-:S03]  /*71e0*/  ISETP.GE.AND P1, PT, R137, RZ, PT ;  /* 0x000000ff8900720c */ /* 0x000fc60003f26270 */
[----:B------:R-:W-:Y:S04]  /*71f0*/  STS.U8 [R128+UR13+0x580], R170 ;  /* 0x000580aa80007988 */ /* 0x000fe8000800000d */
[----:B------:R-:W-:Y:S04]  /*7200*/  STS.U8 [R128+UR13+0x980], R10 ;  /* 0x0009800a80007988 */ /* 0x000fe8000800000d */
[----:B------:R-:W-:Y:S04]  /*7210*/  STS.U8 [R128+UR13+0xd80], R11 ;  /* 0x000d800b80007988 */ /* 0x000fe8000800000d */
[----:B-----5:R-:W-:Y:S04]  /*7220*/  STS.U8 [R128+UR13+0x1180], R136 ;  /* 0x0011808880007988 */ /* 0x020fe8000800000d */
[----:B------:R-:W-:Y:S04]  /*7230*/  STS.U8 [R128+UR13+0x1580], R115 ;  /* 0x0015807380007988 */ /* 0x000fe8000800000d */
[----:B------:R-:W-:Y:S01]  /*7240*/  STS.U8 [R128+UR13+0x1980], R69 ;  /* 0x0019804580007988 */ /* 0x000fe2000800000d */
[----:B------:R-:W-:Y:S01]  /*7250*/  @!P0 IMAD.MOV R146, RZ, RZ, -R146 ;  /* 0x000000ffff928224 */ /* 0x000fe200078e0a92 */
[----:B------:R-:W-:-:S02]  /*7260*/  ISETP.GE.AND P0, PT, R151, RZ, PT ;  /* 0x000000ff9700720c */ /* 0x000fc40003f06270 */
[----:B------:R3:W-:Y:S01]  /*7270*/  STL [R1+0x12c], R23 ;  /* 0x00012c1701007387 */ /* 0x0007e20000100800 */
[----:B------:R-:W-:Y:S01]  /*7280*/  ISETP.NE.AND P2, PT, R19, RZ, PT ;  /* 0x000000ff1300720c */ /* 0x000fe20003f45270 */
[----:B------:R-:W-:Y:S01]  /*7290*/  @!P4 IMAD.MOV R27, RZ, RZ, -R27 ;  /* 0x000000ffff1bc224 */ /* 0x000fe200078e0a1b */
[----:B--2---:R-:W-:Y:S01]  /*72a0*/  LOP3.LUT R124, R187, 0x3f, RZ, 0xc0, !PT ;  /* 0x0000003fbb7c7812 */ /* 0x004fe200078ec0ff */
[----:B------:R-:W-:Y:S01]  /*72b0*/  @!P1 IMAD.MOV R148, RZ, RZ, -R148 ;  /* 0x000000ffff949224 */ /* 0x000fe200078e0a94 */
[----:B------:R-:W-:Y:S02]  /*72c0*/  LOP3.LUT R19, RZ, R19, RZ, 0x33, !PT ;  /* 0x00000013ff137212 */ /* 0x000fe400078e33ff */
[----:B---3--:R-:W-:Y:S02]  /*72d0*/  LOP3.LUT R23, R188, 0x50, RZ, 0x3c, !PT ;  /* 0x00000050bc177812 */ /* 0x008fe400078e3cff */
[----:B------:R-:W-:Y:S02]  /*72e0*/  ISETP.GE.AND P4, PT, R140, RZ, PT ;  /* 0x000000ff8c00720c */ /* 0x000fe40003f86270 */
[----:B------:R-:W-:Y:S01]  /*72f0*/  ISETP.GE.AND P1, PT, R158, RZ, PT ;  /* 0x000000ff9e00720c */ /* 0x000fe20003f26270 */
[----:B------:R-:W-:Y:S01]  /*7300*/  IMAD R241, R124, R123, RZ ;  /* 0x0000007b7cf17224 */ /* 0x000fe200078e02ff */
[C---:B------:R-:W-:Y:S01]  /*7310*/  SEL R126, R19.reuse, R126, !P2 ;  /* 0x0000007e137e7207 */ /* 0x040fe20005000000 */
[----:B------:R-:W-:Y:S01]  /*7320*/  @!P0 IMAD.MOV R141, RZ, RZ, -R141 ;  /* 0x000000ffff8d8224 */ /* 0x000fe200078e0a8d */
[----:B------:R-:W-:-:S02]  /*7330*/  SEL R118, R19, R118, !P2 ;  /* 0x0000007613767207 */ /* 0x000fc40005000000 */
[----:B------:R-:W-:Y:S01]  /*7340*/  SEL R111, R19, R111, !P2 ;  /* 0x0000006f136f7207 */ /* 0x000fe20005000000 */
[----:B------:R-:W-:Y:S01]  /*7350*/  IMAD R126, R126, UR6, RZ ;  /* 0x000000067e7e7c24 */ /* 0x000fe2000f8e02ff */
[----:B------:R-:W-:Y:S01]  /*7360*/  IADD3 R243, P0, PT, R241, UR22, RZ ;  /* 0x00000016f1f37c10 */ /* 0x000fe2000ff1e0ff */
[----:B------:R-:W-:Y:S01]  /*7370*/  @!P6 IMAD.MOV R144, RZ, RZ, -R144 ;  /* 0x000000ffff90e224 */ /* 0x000fe200078e0a90 */
[----:B------:R-:W-:Y:S01]  /*7380*/  STS.U8 [R128+UR13+0x1d80], R30 ;  /* 0x001d801e80007988 */ /* 0x000fe2000800000d */
[----:B------:R-:W-:Y:S01]  /*7390*/  @!P4 IMAD.MOV R138, RZ, RZ, -R138 ;  /* 0x000000ffff8ac224 */ /* 0x000fe200078e0a8a */
[----:B------:R-:W-:Y:S01]  /*73a0*/  SEL R99, R19, R99, !P2 ;  /* 0x0000006313637207 */ /* 0x000fe20005000000 */
[----:B------:R-:W-:Y:S01]  /*73b0*/  IMAD R111, R111, UR6, RZ ;  /* 0x000000066f6f7c24 */ /* 0x000fe2000f8e02ff */
[----:B------:R-:W-:Y:S01]  /*73c0*/  STS.U8 [R38+UR13+0x200], R179 ;  /* 0x000200b326007988 */ /* 0x000fe2000800000d */
[----:B------:R-:W-:Y:S01]  /*73d0*/  @!P1 IMAD.MOV R145, RZ, RZ, -R145 ;  /* 0x000000ffff919224 */ /* 0x000fe200078e0a91 */
[C---:B------:R-:W-:Y:S01]  /*73e0*/  SEL R89, R19.reuse, R89, !P2 ;  /* 0x0000005913597207 */ /* 0x040fe20005000000 */
[----:B------:R-:W-:Y:S01]  /*73f0*/  @!P5 IMAD.MOV R132, RZ, RZ, -R132 ;  /* 0x000000ffff84d224 */ /* 0x000fe200078e0a84 */
[----:B------:R-:W-:Y:S01]  /*7400*/  STS.U8 [R38+UR13+0x600], R168 ;  /* 0x000600a826007988 */ /* 0x000fe2000800000d */
[----:B------:R-:W-:Y:S01]  /*7410*/  SEL R105, R19, R105, !P2 ;  /* 0x0000006913697207 */ /* 0x000fe20005000000 */
[----:B------:R-:W2:Y:S02]  /*7420*/  LDCU UR22, c[0x0][0x3b0] ;  /* 0x00007600ff1677ac */ /* 0x000ea40008000800 */
[----:B------:R3:W-:Y:S04]  /*7430*/  STS.U8 [R38+UR13+0xa00], R8 ;  /* 0x000a000826007988 */ /* 0x0007e8000800000d */
[----:B------:R-:W-:Y:S04]  /*7440*/  STS.U8 [R38+UR13+0xe00], R9 ;  /* 0x000e000926007988 */ /* 0x000fe8000800000d */
[----:B------:R-:W-:Y:S04]  /*7450*/  STS.U8 [R38+UR13+0x1200], R134 ;  /* 0x0012008626007988 */ /* 0x000fe8000800000d */
[----:B------:R-:W-:Y:S04]  /*7460*/  STS.U8 [R38+UR13+0x1600], R109 ;  /* 0x0016006d26007988 */ /* 0x000fe8000800000d */
[----:B------:R-:W-:Y:S01]  /*7470*/  STS.U8 [R38+UR13+0x1a00], R63 ;  /* 0x001a003f26007988 */ /* 0x000fe2000800000d */
[----:B---3--:R-:W-:-:S03]  /*7480*/  LOP3.LUT R8, R188, 0x60, RZ, 0x3c, !PT ;  /* 0x00000060bc087812 */ /* 0x008fc600078e3cff */
[----:B------:R-:W-:Y:S04]  /*7490*/  STS.U8 [R38+UR13+0x1e00], R28 ;  /* 0x001e001c26007988 */ /* 0x000fe8000800000d */
        /* <DEDUP_REMOVED lines=9> */
[----:B------:R-:W-:Y:S01]  /*7530*/  STS.U8 [R8+UR13+0x700], R165 ;  /* 0x000700a508007988 */ /* 0x000fe2000800000d */
[----:B------:R-:W-:-:S03]  /*7540*/  LEA.HI.X.SX32 R241, R241, UR23, 0x1, P0 ;  /* 0x00000017f1f17c11 */ /* 0x000fc600080f0eff */
[----:B------:R-:W-:Y:S04]  /*7550*/  STS.U8 [R8+UR13+0xb00], R4 ;  /* 0x000b000408007988 */ /* 0x000fe8000800000d */
[----:B------:R-:W-:Y:S01]  /*7560*/  STS.U8 [R8+UR13+0xf00], R5 ;  /* 0x000f000508007988 */ /* 0x000fe2000800000d */
[----:B------:R-:W-:-:S03]  /*7570*/  ISETP.GE.AND P4, PT, R150, RZ, PT ;  /* 0x000000ff9600720c */ /* 0x000fc60003f86270 */
[----:B------:R3:W-:Y:S01]  /*7580*/  STS.U8 [R8+UR13+0x1300], R87 ;  /* 0x0013005708007988 */ /* 0x0007e2000800000d */
[----:B------:R-:W-:Y:S02]  /*7590*/  ISETP.GE.AND P1, PT, R152, RZ, PT ;  /* 0x000000ff9800720c */ /* 0x000fe40003f26270 */
[----:B------:R-:W-:Y:S01]  /*75a0*/  ISETP.GE.AND P6, PT, R155, RZ, PT ;  /* 0x000000ff9b00720c */ /* 0x000fe20003fc6270 */
[----:B------:R-:W-:Y:S02]  /*75b0*/  IMAD R99, R99, UR6, RZ ;  /* 0x0000000663637c24 */ /* 0x000fe4000f8e02ff */
[----:B---3--:R-:W-:Y:S01]  /*75c0*/  IMAD R87, R118, UR6, RZ ;  /* 0x0000000676577c24 */ /* 0x008fe2000f8e02ff */
[----:B------:R-:W-:-:S04]  /*75d0*/  IADD3 R118, P0, PT, R126, R243, RZ ;  /* 0x000000f37e767210 */ /* 0x000fc80007f1e0ff */
[----:B------:R-:W-:Y:S02]  /*75e0*/  LEA.HI.X.SX32 R119, R126, R241, 0x1, P0 ;  /* 0x000000f17e777211 */ /* 0x000fe400000f0eff */
[----:B------:R-:W-:Y:S01]  /*75f0*/  IADD3 R120, P0, PT, R111, R243, RZ ;  /* 0x000000f36f787210 */ /* 0x000fe20007f1e0ff */
[----:B------:R-:W-:Y:S01]  /*7600*/  IMAD R109, R89, UR17, RZ ;  /* 0x00000011596d7c24 */ /* 0x000fe2000f8e02ff */
[----:B------:R-:W-:Y:S02]  /*7610*/  SEL R74, R19, R74, !P2 ;  /* 0x0000004a134a7207 */ /* 0x000fe40005000000 */
[----:B------:R-:W-:Y:S02]  /*7620*/  LEA.HI.X.SX32 R115, R111, R241, 0x1, P0 ;  /* 0x000000f16f737211 */ /* 0x000fe400000f0eff */
[----:B------:R-:W-:Y:S02]  /*7630*/  IADD3 R55, P0, PT, R99, R243, RZ ;  /* 0x000000f363377210 */ /* 0x000fe40007f1e0ff */
[----:B------:R-:W-:-:S02]  /*7640*/  SEL R116, R19, R116, !P2 ;  /* 0x0000007413747207 */ /* 0x000fc40005000000 */
[C---:B------:R-:W-:Y:S02]  /*7650*/  SEL R110, R19.reuse, R110, !P2 ;  /* 0x0000006e136e7207 */ /* 0x040fe40005000000 */
[C---:B------:R-:W-:Y:S01]  /*7660*/  SEL R113, R19.reuse, R113, !P2 ;  /* 0x0000007113717207 */ /* 0x040fe20005000000 */
[----:B------:R-:W-:Y:S01]  /*7670*/  @!P4 IMAD.MOV R142, RZ, RZ, -R142 ;  /* 0x000000ffff8ec224 */ /* 0x000fe200078e0a8e */
[C---:B------:R-:W-:Y:S02]  /*7680*/  SEL R34, R19.reuse, R34, !P2 ;  /* 0x0000002213227207 */ /* 0x040fe40005000000 */
[----:B------:R-:W-:Y:S01]  /*7690*/  LOP3.LUT R6, R188, 0x70, RZ, 0x3c, !PT ;  /* 0x00000070bc067812 */ /* 0x000fe200078e3cff */
[----:B------:R-:W-:Y:S01]  /*76a0*/  @!P1 IMAD.MOV R157, RZ, RZ, -R157 ;  /* 0x000000ffff9d9224 */ /* 0x000fe200078e0a9d */
[C---:B------:R-:W-:Y:S01]  /*76b0*/  SEL R49, R19.reuse, R49, !P2 ;  /* 0x0000003113317207 */ /* 0x040fe20005000000 */
[----:B------:R-:W-:Y:S01]  /*76c0*/  STS.U8 [R8+UR13+0x1700], R97 ;  /* 0x0017006108007988 */ /* 0x000fe2000800000d */
[----:B------:R-:W-:Y:S01]  /*76d0*/  SEL R27, R19, R27, !P2 ;  /* 0x0000001b131b7207 */ /* 0x000fe20005000000 */
[----:B------:R-:W-:Y:S01]  /*76e0*/  IMAD R105, R105, UR6, RZ ;  /* 0x0000000669697c24 */ /* 0x000fe2000f8e02ff */
[----:B------:R-:W-:Y:S01]  /*76f0*/  LEA.HI.X.SX32 R53, R99, R241, 0x1, P0 ;  /* 0x000000f163357211 */ /* 0x000fe200000f0eff */
[----:B------:R-:W-:Y:S01]  /*7700*/  IMAD R74, R74, UR29, RZ ;  /* 0x0000001d4a4a7c24 */ /* 0x000fe2000f8e02ff */
[C---:B------:R-:W-:Y:S01]  /*7710*/  SEL R93, R19.reuse, R93, !P2 ;  /* 0x0000005d135d7207 */ /* 0x040fe20005000000 */
[----:B------:R-:W-:Y:S01]  /*7720*/  @!P6 IMAD.MOV R156, RZ, RZ, -R156 ;  /* 0x000000ffff9ce224 */ /* 0x000fe200078e0a9c */
[C---:B------:R-:W-:Y:S01]  /*7730*/  SEL R72, R19.reuse, R72, !P2 ;  /* 0x0000004813487207 */ /* 0x040fe20005000000 */
[----:B------:R-:W-:Y:S01]  /*7740*/  STS.U8 [R8+UR13+0x1b00], R51 ;  /* 0x001b003308007988 */ /* 0x000fe2000800000d */
[----:B------:R-:W-:-:S02]  /*7750*/  SEL R60, R19, R60, !P2 ;  /* 0x0000003c133c7207 */ /* 0x000fc40005000000 */
[-C--:B------:R-:W-:Y:S02]  /*7760*/  IADD3 R89, P4, PT, R87, R243.reuse, RZ ;  /* 0x000000f357597210 */ /* 0x080fe40007f9e0ff */
[----:B------:R-:W-:Y:S01]  /*7770*/  IADD3 R111, P0, PT, R109, R243, RZ ;  /* 0x000000f36d6f7210 */ /* 0x000fe20007f1e0ff */
[----:B------:R3:W-:Y:S01]  /*7780*/  STS.U8 [R8+UR13+0x1f00], R18 ;  /* 0x001f001208007988 */ /* 0x0007e2000800000d */
[C---:B------:R-:W-:Y:S01]  /*7790*/  SEL R88, R19.reuse, R88, !P2 ;  /* 0x0000005813587207 */ /* 0x040fe20005000000 */
[----:B------:R-:W-:Y:S01]  /*77a0*/  IMAD R116, R116, UR6, RZ ;  /* 0x0000000674747c24 */ /* 0x000fe2000f8e02ff */
[C---:B------:R-:W-:Y:S01]  /*77b0*/  SEL R58, R19.reuse, R58, !P2 ;  /* 0x0000003a133a7207 */ /* 0x040fe20005000000 */
[----:B------:R-:W-:Y:S01]  /*77c0*/  IMAD R110, R110, UR6, RZ ;  /* 0x000000066e6e7c24 */ /* 0x000fe2000f8e02ff */
[----:B------:R-:W-:Y:S01]  /*77d0*/  SEL R121, R19, R121, !P2 ;  /* 0x0000007913797207 */ /* 0x000fe20005000000 */
[----:B------:R-:W-:Y:S01]  /*77e0*/  IMAD R113, R113, UR6, RZ ;  /* 0x0000000671717c24 */ /* 0x000fe2000f8e02ff */
[C---:B------:R-:W-:Y:S01]  /*77f0*/  SEL R104, R19.reuse, R104, !P2 ;  /* 0x0000006813687207 */ /* 0x040fe20005000000 */
[----:B------:R-:W-:Y:S01]  /*7800*/  STS.U8 [R6+UR13+0x380], R180 ;  /* 0x000380b406007988 */ /* 0x000fe2000800000d */
[C---:B------:R-:W-:Y:S01]  /*7810*/  SEL R98, R19.reuse, R98, !P2 ;  /* 0x0000006213627207 */ /* 0x040fe20005000000 */
[----:B---3--:R-:W-:Y:S01]  /*7820*/  IMAD R8, R34, UR47, RZ ;  /* 0x0000002f22087c24 */ /* 0x008fe2000f8e02ff */
[C---:B------:R-:W-:Y:S01]  /*7830*/  SEL R101, R19.reuse, R101, !P2 ;  /* 0x0000006513657207 */ /* 0x040fe20005000000 */
[----:B------:R-:W-:Y:S01]  /*7840*/  STS.U8 [R6+UR13+0x780], R160 ;  /* 0x000780a006007988 */ /* 0x000fe2000800000d */
[----:B------:R-:W-:Y:S01]  /*7850*/  SEL R26, R19, R26, !P2 ;  /* 0x0000001a131a7207 */ /* 0x000fe20005000000 */
[----:B------:R-:W-:Y:S01]  /*7860*/  IMAD R100, R49, UR40, RZ ;  /* 0x0000002831647c24 */ /* 0x000fe2000f8e02ff */
[----:B------:R-:W-:Y:S01]  /*7870*/  SEL R83, R19, R83, !P2 ;  /* 0x0000005313537207 */ /* 0x000fe20005000000 */
[----:B------:R-:W-:Y:S01]  /*7880*/  IMAD R34, R27, UR54, RZ ;  /* 0x000000361b227c24 */ /* 0x000fe2000f8e02ff */
[-C--:B------:R-:W-:Y:S01]  /*7890*/  LEA.HI.X.SX32 R87, R87, R241.reuse, 0x1, P4 ;  /* 0x000000f157577211 */ /* 0x080fe200020f0eff */
[----:B------:R-:W-:Y:S01]  /*78a0*/  STS.U8 [R6+UR13+0xb80], R2 ;  /* 0x000b800206007988 */ /* 0x000fe2000800000d */
[----:B------:R-:W-:Y:S01]  /*78b0*/  LEA.HI.X.SX32 R109, R109, R241, 0x1, P0 ;  /* 0x000000f16d6d7211 */ /* 0x000fe200000f0eff */
[----:B------:R-:W-:Y:S01]  /*78c0*/  IMAD R93, R93, UR11, RZ ;  /* 0x0000000b5d5d7c24 */ /* 0x000fe2000f8e02ff */
[C---:B------:R-:W-:Y:S01]  /*78d0*/  SEL R107, R19.reuse, R107, !P2 ;  /* 0x0000006b136b7207 */ /* 0x040fe20005000000 */
[----:B------:R-:W-:Y:S01]  /*78e0*/  IMAD R106, R72, UR31, RZ ;  /* 0x0000001f486a7c24 */ /* 0x000fe2000f8e02ff */
[C---:B------:R-:W-:Y:S01]  /*78f0*/  SEL R95, R19.reuse, R95, !P2 ;  /* 0x0000005f135f7207 */ /* 0x040fe20005000000 */
[----:B------:R-:W-:Y:S01]  /*7900*/  IMAD R60, R60, UR35, RZ ;  /* 0x000000233c3c7c24 */ /* 0x000fe2000f8e02ff */
[C---:B------:R-:W-:Y:S01]  /*7910*/  SEL R96, R19.reuse, R96, !P2 ;  /* 0x0000006013607207 */ /* 0x040fe20005000000 */
[----:B------:R-:W-:Y:S01]  /*7920*/  STS.U8 [R6+UR13+0xf80], R3 ;  /* 0x000f800306007988 */ /* 0x000fe2000800000d */
[C---:B------:R-:W-:Y:S01]  /*7930*/  SEL R77, R19.reuse, R77, !P2 ;  /* 0x0000004d134d7207 */ /* 0x040fe20005000000 */
[----:B------:R-:W-:Y:S01]  /*7940*/  IMAD R79, R88, UR18, RZ ;  /* 0x00000012584f7c24 */ /* 0x000fe2000f8e02ff */
[C---:B------:R-:W-:Y:S01]  /*7950*/  SEL R78, R19.reuse, R78, !P2 ;  /* 0x0000004e134e7207 */ /* 0x040fe20005000000 */
[----:B-1----:R-:W-:Y:S01]  /*7960*/  IMAD R72, R58, UR4, RZ ;  /* 0x000000043a487c24 */ /* 0x002fe2000f8e02ff */
[----:B------:R-:W-:-:S02]  /*7970*/  SEL R82, R19, R82, !P2 ;  /* 0x0000005213527207 */ /* 0x000fc40005000000 */
[C---:B------:R-:W-:Y:S02]  /*7980*/  SEL R76, R19.reuse, R76, !P2 ;  /* 0x0000004c134c7207 */ /* 0x040fe40005000000 */
[C---:B------:R-:W-:Y:S02]  /*7990*/  SEL R68, R19.reuse, R68, !P2 ;  /* 0x0000004413447207 */ /* 0x040fe40005000000 */
[C---:B------:R-:W-:Y:S02]  /*79a0*/  SEL R67, R19.reuse, R67, !P2 ;  /* 0x0000004313437207 */ /* 0x040fe40005000000 */
[C---:B------:R-:W-:Y:S02]  /*79b0*/  SEL R70, R19.reuse, R70, !P2 ;  /* 0x0000004613467207 */ /* 0x040fe40005000000 */
[C---:B------:R-:W-:Y:S02]  /*79c0*/  SEL R62, R19.reuse, R62, !P2 ;  /* 0x0000003e133e7207 */ /* 0x040fe40005000000 */
        /* <DEDUP_REMOVED lines=27> */
[----:B------:R-:W-:Y:S02]  /*7b80*/  SEL R132, R19, R132, !P2 ;  /* 0x0000008413847207 */ /* 0x000fe40005000000 */
[-C--:B------:R-:W-:Y:S02]  /*7b90*/  IADD3 R27, P4, PT, R105, R243.reuse, RZ ;  /* 0x000000f3691b7210 */ /* 0x080fe40007f9e0ff */
[-C--:B------:R-:W-:Y:S01]  /*7ba0*/  IADD3 R49, P0, PT, R74, R243.reuse, RZ ;  /* 0x000000f34a317210 */ /* 0x080fe20007f1e0ff */
[----:B------:R-:W-:Y:S01]  /*7bb0*/  STS.U8 [R6+UR13+0x1380], R131 ;  /* 0x0013808306007988 */ /* 0x000fe2000800000d */
[----:B------:R-:W-:Y:S01]  /*7bc0*/  SEL R19, R19, R156, !P2 ;  /* 0x0000009c13137207 */ /* 0x000fe20005000000 */
[----:B------:R-:W-:Y:S01]  /*7bd0*/  IMAD R28, R121, UR6, RZ ;  /* 0x00000006791c7c24 */ /* 0x000fe2000f8e02ff */
[-C--:B------:R-:W-:Y:S01]  /*7be0*/  IADD3 R59, P6, PT, R116, R243.reuse, RZ ;  /* 0x000000f3743b7210 */ /* 0x080fe20007fde0ff */
[----:B------:R-:W-:Y:S01]  /*7bf0*/  IMAD R104, R104, UR6, RZ ;  /* 0x0000000668687c24 */ /* 0x000fe2000f8e02ff */
[-C--:B------:R-:W-:Y:S01]  /*7c00*/  IADD3 R88, P2, PT, R110, R243.reuse, RZ ;  /* 0x000000f36e587210 */ /* 0x080fe20007f5e0ff */
[----:B------:R-:W-:Y:S01]  /*7c10*/  IMAD R98, R98, UR6, RZ ;  /* 0x0000000662627c24 */ /* 0x000fe2000f8e02ff */
[----:B------:R-:W-:Y:S01]  /*7c20*/  IADD3 R58, P1, PT, R113, R243, RZ ;  /* 0x000000f3713a7210 */ /* 0x000fe20007f3e0ff */
[----:B------:R-:W-:Y:S01]  /*7c30*/  IMAD R112, R101, UR9, RZ ;  /* 0x0000000965707c24 */ /* 0x000fe2000f8e02ff */
[----:B------:R-:W-:Y:S01]  /*7c40*/  STS.U8 [R6+UR13+0x1780], R91 ;  /* 0x0017805b06007988 */ /* 0x000fe2000800000d */
[----:B------:R-:W-:Y:S01]  /*7c50*/  IMAD R63, R26, UR53, RZ ;  /* 0x000000351a3f7c24 */ /* 0x000fe2000f8e02ff */
[-C--:B------:R-:W-:Y:S01]  /*7c60*/  LEA.HI.X.SX32 R26, R105, R241.reuse, 0x1, P4 ;  /* 0x000000f1691a7211 */ /* 0x080fe200020f0eff */
[----:B------:R-:W-:Y:S01]  /*7c70*/  IMAD R50, R83, UR19, RZ ;  /* 0x0000001353327c24 */ /* 0x000fe2000f8e02ff */
[----:B------:R-:W-:Y:S01]  /*7c80*/  STS.U8 [R6+UR13+0x1b80], R45 ;  /* 0x001b802d06007988 */ /* 0x000fe2000800000d */
[----:B------:R-:W-:Y:S01]  /*7c90*/  LEA.HI.X.SX32 R47, R74, R241, 0x1, P0 ;  /* 0x000000f14a2f7211 */ /* 0x000fe200000f0eff */
[----:B------:R-:W-:Y:S01]  /*7ca0*/  IMAD R77, R77, UR24, RZ ;  /* 0x000000184d4d7c24 */ /* 0x000fe2000f8e02ff */
[-C--:B------:R-:W-:Y:S01]  /*7cb0*/  IADD3 R83, P4, PT, R93, R243.reuse, RZ ;  /* 0x000000f35d537210 */ /* 0x080fe20007f9e0ff */
[----:B------:R1:W-:Y:S01]  /*7cc0*/  STS.U8 [R6+UR13+0x1f80], R22 ;  /* 0x001f801606007988 */ /* 0x0003e2000800000d */
[----:B------:R-:W-:Y:S01]  /*7cd0*/  IMAD R101, R56, UR7, RZ ;  /* 0x0000000738657c24 */ /* 0x000fe2000f8e02ff */
[----:B------:R-:W-:Y:S01]  /*7ce0*/  IADD3 R105, P0, PT, R60, R243, RZ ;  /* 0x000000f33c697210 */ /* 0x000fe20007f1e0ff */
[----:B0-----:R-:W-:Y:S01]  /*7cf0*/  IMAD R5, R52, UR5, RZ ;  /* 0x0000000534057c24 */ /* 0x001fe2000f8e02ff */
[-C--:B------:R-:W-:Y:S01]  /*7d00*/  LEA.HI.X.SX32 R57, R116, R241.reuse, 0x1, P6 ;  /* 0x000000f174397211 */ /* 0x080fe200030f0eff */
[----:B------:R-:W-:Y:S01]  /*7d10*/  IMAD R36, R25, UR50, RZ ;  /* 0x0000003219247c24 */ /* 0x000fe2000f8e02ff */
[-C--:B------:R-:W-:Y:S01]  /*7d20*/  LEA.HI.X.SX32 R85, R110, R241.reuse, 0x1, P2 ;  /* 0x000000f16e557211 */ /* 0x080fe200010f0eff */
[----:B------:R-:W-:Y:S01]  /*7d30*/  IMAD R84, R107, UR6, RZ ;  /* 0x000000066b547c24 */ /* 0x000fe2000f8e02ff */
[----:B------:R-:W-:Y:S01]  /*7d40*/  LEA.HI.X.SX32 R56, R113, R241, 0x1, P1 ;  /* 0x000000f171387211 */ /* 0x000fe200008f0eff */
[----:B------:R-:W-:Y:S01]  /*7d50*/  IMAD R95, R95, UR15, RZ ;  /* 0x0000000f5f5f7c24 */ /* 0x000fe2000f8e02ff */
[-C--:B------:R-:W-:Y:S01]  /*7d60*/  IADD3 R116, P6, PT, R104, R243.reuse, RZ ;  /* 0x000000f368747210 */ /* 0x080fe20007fde0ff */
[----:B-1----:R-:W-:Y:S01]  /*7d70*/  IMAD R6, R29, UR51, RZ ;  /* 0x000000331d067c24 */ /* 0x002fe2000f8e02ff */
[----:B------:R-:W-:-:S02]  /*7d80*/  IADD3 R29, P5, PT, R28, R243, RZ ;  /* 0x000000f31c1d7210 */ /* 0x000fc40007fbe0ff */
[-C--:B------:R-:W-:Y:S02]  /*7d90*/  IADD3 R25, P2, PT, R98, R243.reuse, RZ ;  /* 0x000000f362197210 */ /* 0x080fe40007f5e0ff */
[----:B------:R-:W-:Y:S01]  /*7da0*/  IADD3 R114, P1, PT, R112, R243, RZ ;  /* 0x000000f370727210 */ /* 0x000fe20007f3e0ff */
[----:B------:R-:W-:Y:S01]  /*7db0*/  IMAD R10, R43, UR43, RZ ;  /* 0x0000002b2b0a7c24 */ /* 0x000fe2000f8e02ff */
[-C--:B------:R-:W-:Y:S01]  /*7dc0*/  LEA.HI.X.SX32 R81, R93, R241.reuse, 0x1, P4 ;  /* 0x000000f15d517211 */ /* 0x080fe200020f0eff */
[----:B------:R-:W-:Y:S01]  /*7dd0*/  IMAD R107, R78, UR25, RZ ;  /* 0x000000194e6b7c24 */ /* 0x000fe2000f8e02ff */
[----:B------:R-:W-:Y:S01]  /*7de0*/  LEA.HI.X.SX32 R103, R60, R241, 0x1, P0 ;  /* 0x000000f13c677211 */ /* 0x000fe200000f0eff */
[----:B------:R-:W-:Y:S01]  /*7df0*/  IMAD R68, R68, UR32, RZ ;  /* 0x0000002044447c24 */ /* 0x000fe2000f8e02ff */
[-C--:B------:R-:W-:Y:S01]  /*7e00*/  IADD3 R21, P4, PT, R77, R243.reuse, RZ ;  /* 0x000000f34d157210 */ /* 0x080fe20007f9e0ff */
[----:B------:R-:W-:Y:S01]  /*7e10*/  IMAD R33, R33, UR44, RZ ;  /* 0x0000002c21217c24 */ /* 0x000fe2000f8e02ff */
[----:B------:R-:W-:Y:S01]  /*7e20*/  IADD3 R43, P0, PT, R5, R243, RZ ;  /* 0x000000f3052b7210 */ /* 0x000fe20007f1e0ff */
[----:B------:R-:W-:Y:S01]  /*7e30*/  IMAD R14, R54, UR38, RZ ;  /* 0x00000026360e7c24 */ /* 0x000fe2000f8e02ff */
[-C--:B------:R-:W-:Y:S01]  /*7e40*/  LEA.HI.X.SX32 R28, R28, R241.reuse, 0x1, P5 ;  /* 0x000000f11c1c7211 */ /* 0x080fe200028f0eff */
[----:B------:R-:W-:Y:S01]  /*7e50*/  IMAD R78, R82, UR28, RZ ;  /* 0x0000001c524e7c24 */ /* 0x000fe2000f8e02ff */
[-C--:B------:R-:W-:Y:S01]  /*7e60*/  LEA.HI.X.SX32 R113, R104, R241.reuse, 0x1, P6 ;  /* 0x000000f168717211 */ /* 0x080fe200030f0eff */
[----:B------:R-:W-:Y:S01]  /*7e70*/  IMAD R96, R96, UR16, RZ ;  /* 0x0000001060607c24 */ /* 0x000fe2000f8e02ff */
[-C--:B------:R-:W-:Y:S01]  /*7e80*/  LEA.HI.X.SX32 R24, R98, R241.reuse, 0x1, P2 ;  /* 0x000000f162187211 */ /* 0x080fe200010f0eff */
[----:B------:R-:W-:Y:S01]  /*7e90*/  IMAD R76, R76, UR30, RZ ;  /* 0x0000001e4c4c7c24 */ /* 0x000fe2000f8e02ff */
[----:B------:R-:W-:Y:S01]  /*7ea0*/  LEA.HI.X.SX32 R112, R112, R241, 0x1, P1 ;  /* 0x000000f170707211 */ /* 0x000fe200008f0eff */
[----:B------:R-:W-:Y:S01]  /*7eb0*/  IMAD R38, R41, UR46, RZ ;  /* 0x0000002e29267c24 */ /* 0x000fe2000f8e02ff */
[----:B------:R-:W-:-:S02]  /*7ec0*/  IADD3 R86, P5, PT, R84, R243, RZ ;  /* 0x000000f354567210 */ /* 0x000fc40007fbe0ff */
[-C--:B------:R-:W-:Y:S02]  /*7ed0*/  IADD3 R54, P6, PT, R95, R243.reuse, RZ ;  /* 0x000000f35f367210 */ /* 0x080fe40007fde0ff */
[-C--:B------:R-:W-:Y:S02]  /*7ee0*/  IADD3 R82, P2, PT, R79, R243.reuse, RZ ;  /* 0x000000f34f527210 */ /* 0x080fe40007f5e0ff */
[----:B------:R-:W-:Y:S01]  /*7ef0*/  IADD3 R52, P1, PT, R50, R243, RZ ;  /* 0x000000f332347210 */ /* 0x000fe20007f3e0ff */
[----:B------:R-:W-:Y:S01]  /*7f00*/  IMAD R32, R32, UR49, RZ ;  /* 0x0000003120207c24 */ /* 0x000fe2000f8e02ff */
[-C--:B------:R-:W-:Y:S02]  /*7f10*/  LEA.HI.X.SX32 R20, R77, R241.reuse, 0x1, P4 ;  /* 0x000000f14d147211 */ /* 0x080fe400020f0eff */
[----:B------:R-:W-:Y:S01]  /*7f20*/  LEA.HI.X.SX32 R41, R5, R241, 0x1, P0 ;  /* 0x000000f105297211 */ /* 0x000fe200000f0eff */
[----:B--2---:R-:W-:Y:S01]  /*7f30*/  IMAD R121, R19, UR22, RZ ;  /* 0x0000001613797c24 */ /* 0x004fe2000f8e02ff */
[----:B------:R-:W-:-:S02]  /*7f40*/  IADD3 R77, P4, PT, R68, R243, RZ ;  /* 0x000000f3444d7210 */ /* 0x000fc40007f9e0ff */
[----:B------:R-:W-:Y:S01]  /*7f50*/  IADD3 R99, P0, PT, R33, R243, RZ ;  /* 0x000000f321637210 */ /* 0x000fe20007f1e0ff */
[----:B------:R-:W-:Y:S01]  /*7f60*/  IMAD R45, R67, UR33, RZ ;  /* 0x00000021432d7c24 */ /* 0x000fe2000f8e02ff */
[-C--:B------:R-:W-:Y:S01]  /*7f70*/  LEA.HI.X.SX32 R84, R84, R241.reuse, 0x1, P5 ;  /* 0x000000f154547211 */ /* 0x080fe200028f0eff */
[----:B------:R-:W-:Y:S01]  /*7f80*/  IMAD R62, R62, UR36, RZ ;  /* 0x000000243e3e7c24 */ /* 0x000fe2000f8e02ff */
[-C--:B------:R-:W-:Y:S01]  /*7f90*/  LEA.HI.X.SX32 R51, R95, R241.reuse, 0x1, P6 ;  /* 0x000000f15f337211 */ /* 0x080fe200030f0eff */
[----:B------:R-:W-:Y:S01]  /*7fa0*/  IMAD R64, R64, UR37, RZ ;  /* 0x0000002540407c24 */ /* 0x000fe2000f8e02ff */
[-C--:B------:R-:W-:Y:S02]  /*7fb0*/  LEA.HI.X.SX32 R79, R79, R241.reuse, 0x1, P2 ;  /* 0x000000f14f4f7211 */ /* 0x080fe400010f0eff */
[----:B------:R-:W-:Y:S02]  /*7fc0*/  LEA.HI.X.SX32 R50, R50, R241, 0x1, P1 ;  /* 0x000000f132327211 */ /* 0x000fe400008f0eff */
[----:B------:R-:W-:-:S02]  /*7fd0*/  IADD3 R23, P5, PT, R96, R243, RZ ;  /* 0x000000f360177210 */ /* 0x000fc40007fbe0ff */
[-C--:B------:R-:W-:Y:S02]  /*7fe0*/  IADD3 R110, P6, PT, R107, R243.reuse, RZ ;  /* 0x000000f36b6e7210 */ /* 0x080fe40007fde0ff */
[-C--:B------:R-:W-:Y:S02]  /*7ff0*/  IADD3 R19, P2, PT, R76, R243.reuse, RZ ;  /* 0x000000f34c137210 */ /* 0x080fe40007f5e0ff */
[----:B------:R-:W-:Y:S02]  /*8000*/  IADD3 R108, P1, PT, R106, R243, RZ ;  /* 0x000000f36a6c7210 */ /* 0x000fe40007f3e0ff */
[-C--:B------:R-:W-:Y:S02]  /*8010*/  LEA.HI.X.SX32 R75, R68, R241.reuse, 0x1, P4 ;  /* 0x000000f1444b7211 */ /* 0x080fe400020f0eff */
[----:B------:R-:W-:Y:S01]  /*8020*/  LEA.HI.X.SX32 R97, R33, R241, 0x1, P0 ;  /* 0x000000f121617211 */ /* 0x000fe200000f0eff */
[----:B------:R-:W-:Y:S01]  /*8030*/  IMAD R12, R48, UR39, RZ ;  /* 0x00000027300c7c24 */ /* 0x000fe2000f8e02ff */
[----:B------:R-:W-:Y:S01]  /*8040*/  IADD3 R68, P0, PT, R32, R243, RZ ;  /* 0x000000f320447210 */ /* 0x000fe20007f1e0ff */
[----:B------:R-:W-:Y:S01]  /*8050*/  IMAD R69, R46, UR41, RZ ;  /* 0x000000292e457c24 */ /* 0x000fe2000f8e02ff */
[-C--:B------:R-:W-:Y:S01]  /*8060*/  LEA.HI.X.SX32 R22, R96, R241.reuse, 0x1, P5 ;  /* 0x000000f160167211 */ /* 0x080fe200028f0eff */
[----:B------:R-:W-:Y:S01]  /*8070*/  IMAD R70, R70, UR34, RZ ;  /* 0x0000002246467c24 */ /* 0x000fe2000f8e02ff */
[----:B------:R-:W-:-:S02]  /*8080*/  LEA.HI.X.SX32 R107, R107, R241, 0x1, P6 ;  /* 0x000000f16b6b7211 */ /* 0x000fc400030f0eff */
[-C--:B------:R-:W-:Y:S02]  /*8090*/  LEA.HI.X.SX32 R18, R76, R241.reuse, 0x1, P2 ;  /* 0x000000f14c127211 */ /* 0x080fe400010f0eff */
[----:B------:R-:W-:Y:S02]  /*80a0*/  LEA.HI.X.SX32 R106, R106, R241, 0x1, P1 ;  /* 0x000000f16a6a7211 */ /* 0x000fe400008f0eff */
[-C--:B------:R-:W-:Y:S02]  /*80b0*/  IADD3 R80, P5, PT, R78, R243.reuse, RZ ;  /* 0x000000f34e507210 */ /* 0x080fe40007fbe0ff */
[-C--:B------:R-:W-:Y:S02]  /*80c0*/  IADD3 R48, P6, PT, R45, R243.reuse, RZ ;  /* 0x000000f32d307210 */ /* 0x080fe40007fde0ff */
[-C--:B------:R-:W-:Y:S02]  /*80d0*/  IADD3 R76, P2, PT, R62, R243.reuse, RZ ;  /* 0x000000f33e4c7210 */ /* 0x080fe40007f5e0ff */
[----:B------:R-:W-:Y:S01]  /*80e0*/  IADD3 R46, P1, PT, R64, R243, RZ ;  /* 0x000000f3402e7210 */ /* 0x000fe20007f3e0ff */
[----:B------:R-:W-:Y:S01]  /*80f0*/  IMAD R4, R37, UR55, RZ ;  /* 0x0000003725047c24 */ /* 0x000fe2000f8e02ff */
[----:B------:R-:W-:-:S02]  /*8100*/  LEA.HI.X.SX32 R66, R32, R241, 0x1, P0 ;  /* 0x000000f120427211 */ /* 0x000fc400000f0eff */
[----:B------:R-:W-:Y:S01]  /*8110*/  IADD3 R37, P0, PT, R36, R243, RZ ;  /* 0x000000f324257210 */ /* 0x000fe20007f1e0ff */
[----:B------:R-:W-:Y:S01]  /*8120*/  IMAD R3, R42, UR42, RZ ;  /* 0x0000002a2a037c24 */ /* 0x000fe2000f8e02ff */
[-C--:B------:R-:W-:Y:S01]  /*8130*/  LEA.HI.X.SX32 R78, R78, R241.reuse, 0x1, P5 ;  /* 0x000000f14e4e7211 */ /* 0x080fe200028f0eff */
[----:B------:R-:W-:Y:S01]  /*8140*/  IMAD R67, R40, UR45, RZ ;  /* 0x0000002d28437c24 */ /* 0x000fe2000f8e02ff */
[-C--:B------:R-:W-:Y:S02]  /*8150*/  LEA.HI.X.SX32 R45, R45, R241.reuse, 0x1, P6 ;  /* 0x000000f12d2d7211 */ /* 0x080fe400030f0eff */
[-C--:B------:R-:W-:Y:S02]  /*8160*/  LEA.HI.X.SX32 R73, R62, R241.reuse, 0x1, P2 ;  /* 0x000000f13e497211 */ /* 0x080fe400010f0eff */
[----:B------:R-:W-:Y:S02]  /*8170*/  LEA.HI.X.SX32 R44, R64, R241, 0x1, P1 ;  /* 0x000000f1402c7211 */ /* 0x000fe400008f0eff */
[----:B------:R-:W-:-:S02]  /*8180*/  IADD3 R17, P5, PT, R70, R243, RZ ;  /* 0x000000f346117210 */ /* 0x000fc40007fbe0ff */
[-C--:B------:R-:W-:Y:S02]  /*8190*/  IADD3 R104, P6, PT, R101, R243.reuse, RZ ;  /* 0x000000f365687210 */ /* 0x080fe40007fde0ff */
[-C--:B------:R-:W-:Y:S02]  /*81a0*/  IADD3 R13, P2, PT, R12, R243.reuse, RZ ;  /* 0x000000f30c0d7210 */ /* 0x080fe40007f5e0ff */
[----:B------:R-:W-:Y:S01]  /*81b0*/  IADD3 R102, P1, PT, R100, R243, RZ ;  /* 0x000000f364667210 */ /* 0x000fe20007f3e0ff */
[----:B------:R-:W-:Y:S01]  /*81c0*/  IMAD R148, R148, UR56, RZ ;  /* 0x0000003894947c24 */ /* 0x000fe2000f8e02ff */
[----:B------:R-:W-:Y:S02]  /*81d0*/  LEA.HI.X.SX32 R36, R36, R241, 0x1, P0 ;  /* 0x000000f124247211 */ /* 0x000fe400000f0eff */
        /* <DEDUP_REMOVED lines=9> */
[----:B------:R-:W-:Y:S01]  /*8270*/  IADD3 R39, P1, PT, R38, R243, RZ ;  /* 0x000000f326277210 */ /* 0x000fe20007f3e0ff */
[----:B------:R-:W-:Y:S01]  /*8280*/  IMAD R2, R132, UR59, RZ ;  /* 0x0000003b84027c24 */ /* 0x000fe2000f8e02ff */
[----:B------:R-:W-:-:S02]  /*8290*/  LEA.HI.X.SX32 R63, R63, R241, 0x1, P0 ;  /* 0x000000f13f3f7211 */ /* 0x000fc400000f0eff */
[----:B------:R-:W-:Y:S02]  /*82a0*/  IADD3 R93, P0, PT, R148, R243, RZ ;  /* 0x000000f3945d7210 */ /* 0x000fe40007f1e0ff */
[-C--:B------:R-:W-:Y:S02]  /*82b0*/  LEA.HI.X.SX32 R40, R3, R241.reuse, 0x1, P6 ;  /* 0x000000f103287211 */ /* 0x080fe400030f0eff */
[-C--:B------:R-:W-:Y:S02]  /*82c0*/  LEA.HI.X.SX32 R67, R67, R241.reuse, 0x1, P2 ;  /* 0x000000f143437211 */ /* 0x080fe400010f0eff */
[----:B------:R-:W-:Y:S02]  /*82d0*/  LEA.HI.X.SX32 R38, R38, R241, 0x1, P1 ;  /* 0x000000f126267211 */ /* 0x000fe400008f0eff */
[-C--:B------:R-:W-:Y:S02]  /*82e0*/  IADD3 R98, P6, PT, R35, R243.reuse, RZ ;  /* 0x000000f323627210 */ /* 0x080fe40007fde0ff */
[----:B------:R-:W-:-:S02]  /*82f0*/  IADD3 R7, P1, PT, R6, R243, RZ ;  /* 0x000000f306077210 */ /* 0x000fc40007f3e0ff */
[----:B------:R-:W-:Y:S01]  /*8300*/  IADD3 R96, P2, PT, R31, R243, RZ ;  /* 0x000000f31f607210 */ /* 0x000fe20007f5e0ff */
[----:B------:R-:W-:Y:S01]  /*8310*/  IMAD R144, R144, UR62, RZ ;  /* 0x0000003e90907c24 */ /* 0x000fe2000f8e02ff */
[----:B------:R-:W-:Y:S02]  /*8320*/  LEA.HI.X.SX32 R91, R148, R241, 0x1, P0 ;  /* 0x000000f1945b7211 */ /* 0x000fe400000f0eff */
[----:B------:R-:W-:Y:S01]  /*8330*/  IADD3 R3, P0, PT, R2, R243, RZ ;  /* 0x000000f302037210 */ /* 0x000fe20007f1e0ff */
[----:B------:R-:W-:Y:S01]  /*8340*/  IMAD R147, R147, UR57, RZ ;  /* 0x0000003993937c24 */ /* 0x000fe2000f8e02ff */
[-C--:B------:R-:W-:Y:S01]  /*8350*/  LEA.HI.X.SX32 R95, R35, R241.reuse, 0x1, P6 ;  /* 0x000000f1235f7211 */ /* 0x080fe200030f0eff */
[----:B------:R-:W-:Y:S01]  /*8360*/  IMAD R138, R138, UR58, RZ ;  /* 0x0000003a8a8a7c24 */ /* 0x000fe2000f8e02ff */
[-C--:B------:R-:W-:Y:S02]  /*8370*/  LEA.HI.X.SX32 R6, R6, R241.reuse, 0x1, P1 ;  /* 0x000000f106067211 */ /* 0x080fe400008f0eff */
[----:B------:R-:W-:-:S02]  /*8380*/  LEA.HI.X.SX32 R94, R31, R241, 0x1, P2 ;  /* 0x000000f11f5e7211 */ /* 0x000fc400010f0eff */
[-C--:B------:R-:W-:Y:S02]  /*8390*/  IADD3 R15, P4, PT, R14, R243.reuse, RZ ;  /* 0x000000f30e0f7210 */ /* 0x080fe40007f9e0ff */
[-C--:B------:R-:W-:Y:S02]  /*83a0*/  IADD3 R35, P1, PT, R34, R243.reuse, RZ ;  /* 0x000000f322237210 */ /* 0x080fe40007f3e0ff */
[----:B------:R-:W-:Y:S01]  /*83b0*/  IADD3 R5, P2, PT, R4, R243, RZ ;  /* 0x000000f304057210 */ /* 0x000fe20007f5e0ff */
[----:B------:R-:W-:Y:S01]  /*83c0*/  VIADD R127, R185, 0x3f ;  /* 0x0000003fb97f7836 */ /* 0x000fe20000000000 */
[----:B------:R-:W-:Y:S02]  /*83d0*/  LEA.HI.X.SX32 R2, R2, R241, 0x1, P0 ;  /* 0x000000f102027211 */ /* 0x000fe400000f0eff */
[----:B------:R-:W-:Y:S01]  /*83e0*/  IADD3 R31, P0, PT, R144, R243, RZ ;  /* 0x000000f3901f7210 */ /* 0x000fe20007f1e0ff */
[----:B------:R-:W-:Y:S01]  /*83f0*/  IMAD R146, R146, UR60, RZ ;  /* 0x0000003c92927c24 */ /* 0x000fe2000f8e02ff */
[-C--:B------:R-:W-:Y:S01]  /*8400*/  LEA.HI.X.SX32 R14, R14, R241.reuse, 0x1, P4 ;  /* 0x000000f10e0e7211 */ /* 0x080fe200020f0eff */
[----:B------:R-:W-:Y:S01]  /*8410*/  IMAD R145, R145, UR61, RZ ;  /* 0x0000003d91917c24 */ /* 0x000fe2000f8e02ff */
[----:B------:R-:W-:-:S02]  /*8420*/  LEA.HI.X.SX32 R34, R34, R241, 0x1, P1 ;  /* 0x000000f122227211 */ /* 0x000fc400008f0eff */
[----:B------:R-:W-:Y:S02]  /*8430*/  LEA.HI.X.SX32 R4, R4, R241, 0x1, P2 ;  /* 0x000000f104047211 */ /* 0x000fe400010f0eff */
[-C--:B------:R-:W-:Y:S02]  /*8440*/  IADD3 R74, P5, PT, R72, R243.reuse, RZ ;  /* 0x000000f3484a7210 */ /* 0x080fe40007fbe0ff */
[-C--:B------:R-:W-:Y:S02]  /*8450*/  IADD3 R71, P4, PT, R69, R243.reuse, RZ ;  /* 0x000000f345477210 */ /* 0x080fe40007f9e0ff */
[-C--:B------:R-:W-:Y:S02]  /*8460*/  IADD3 R64, P1, PT, R147, R243.reuse, RZ ;  /* 0x000000f393407210 */ /* 0x080fe40007f3e0ff */
[----:B------:R-:W-:Y:S02]  /*8470*/  IADD3 R33, P2, PT, R138, R243, RZ ;  /* 0x000000f38a217210 */ /* 0x000fe40007f5e0ff */
[----:B------:R-:W-:-:S02]  /*8480*/  LEA.HI.X.SX32 R30, R144, R241, 0x1, P0 ;  /* 0x000000f1901e7211 */ /* 0x000fc400000f0eff */
[----:B------:R-:W-:Y:S01]  /*8490*/  ISETP.GT.AND P0, PT, R127, 0x3f, PT ;  /* 0x0000003f7f00780c */ /* 0x000fe20003f04270 */
[----:B------:R-:W-:Y:S01]  /*84a0*/  IMAD R143, R143, UR63, RZ ;  /* 0x0000003f8f8f7c24 */ /* 0x000fe2000f8e02ff */
[-C--:B------:R-:W-:Y:S01]  /*84b0*/  LEA.HI.X.SX32 R72, R72, R241.reuse, 0x1, P5 ;  /* 0x000000f148487211 */ /* 0x080fe200028f0eff */
[----:B------:R-:W-:Y:S01]  /*84c0*/  IMAD R142, R142, UR64, RZ ;  /* 0x000000408e8e7c24 */ /* 0x000fe2000f8e02ff */
[-C--:B------:R-:W-:Y:S01]  /*84d0*/  LEA.HI.X.SX32 R69, R69, R241.reuse, 0x1, P4 ;  /* 0x000000f145457211 */ /* 0x080fe200020f0eff */
[----:B------:R-:W-:Y:S01]  /*84e0*/  IMAD R141, R141, UR65, RZ ;  /* 0x000000418d8d7c24 */ /* 0x000fe2000f8e02ff */
[-C--:B------:R-:W-:Y:S01]  /*84f0*/  LEA.HI.X.SX32 R61, R147, R241.reuse, 0x1, P1 ;  /* 0x000000f1933d7211 */ /* 0x080fe200008f0eff */
[----:B------:R-:W-:Y:S01]  /*8500*/  IMAD R157, R157, UR66, RZ ;  /* 0x000000429d9d7c24 */ /* 0x000fe2000f8e02ff */
[----:B------:R-:W-:Y:S02]  /*8510*/  LEA.HI.X.SX32 R32, R138, R241, 0x1, P2 ;  /* 0x000000f18a207211 */ /* 0x000fe400010f0eff */
[----:B------:R-:W-:-:S02]  /*8520*/  IADD3 R11, P5, PT, R10, R243, RZ ;  /* 0x000000f30a0b7210 */ /* 0x000fc40007fbe0ff */
[-C--:B------:R-:W-:Y:S02]  /*8530*/  IADD3 R9, P4, PT, R8, R243.reuse, RZ ;  /* 0x000000f308097210 */ /* 0x080fe40007f9e0ff */
[-C--:B------:R-:W-:Y:S02]  /*8540*/  IADD3 R92, P1, PT, R146, R243.reuse, RZ ;  /* 0x000000f3925c7210 */ /* 0x080fe40007f3e0ff */
[----:B------:R-:W-:Y:S02]  /*8550*/  IADD3 R62, P2, PT, R145, R243, RZ ;  /* 0x000000f3913e7210 */ /* 0x000fe40007f5e0ff */
[----:B------:R-:W-:Y:S02]  /*8560*/  ISETP.LT.AND P0, PT, R124, R185, P0 ;  /* 0x000000b97c00720c */ /* 0x000fe40000701270 */
[-C--:B------:R-:W-:Y:S02]  /*8570*/  LEA.HI.X.SX32 R10, R10, R241.reuse, 0x1, P5 ;  /* 0x000000f10a0a7211 */ /* 0x080fe400028f0eff */
[----:B------:R-:W-:-:S02]  /*8580*/  LEA.HI.X.SX32 R8, R8, R241, 0x1, P4 ;  /* 0x000000f108087211 */ /* 0x000fc400020f0eff */
[-C--:B------:R-:W-:Y:S02]  /*8590*/  LEA.HI.X.SX32 R90, R146, R241.reuse, 0x1, P1 ;  /* 0x000000f1925a7211 */ /* 0x080fe400008f0eff */
[----:B------:R-:W-:Y:S02]  /*85a0*/  LEA.HI.X.SX32 R60, R145, R241, 0x1, P2 ;  /* 0x000000f1913c7211 */ /* 0x000fe400010f0eff */
[-C--:B------:R-:W-:Y:S02]  /*85b0*/  IADD3 R227, P1, PT, R143, R243.reuse, RZ ;  /* 0x000000f38fe37210 */ /* 0x080fe40007f3e0ff */
[-C--:B------:R-:W-:Y:S02]  /*85c0*/  IADD3 R231, P2, PT, R142, R243.reuse, RZ ;  /* 0x000000f38ee77210 */ /* 0x080fe40007f5e0ff */
[-C--:B------:R-:W-:Y:S02]  /*85d0*/  IADD3 R235, P4, PT, R141, R243.reuse, RZ ;  /* 0x000000f38deb7210 */ /* 0x080fe40007f9e0ff */
[----:B------:R-:W-:-:S02]  /*85e0*/  IADD3 R239, P5, PT, R157, R243, RZ ;  /* 0x000000f39def7210 */ /* 0x000fc40007fbe0ff */
[----:B------:R-:W-:Y:S02]  /*85f0*/  IADD3 R243, P6, PT, R121, R243, RZ ;  /* 0x000000f379f37210 */ /* 0x000fe40007fde0ff */
[-C--:B------:R-:W-:Y:S02]  /*8600*/  LEA.HI.X.SX32 R225, R143, R241.reuse, 0x1, P1 ;  /* 0x000000f18fe17211 */ /* 0x080fe400008f0eff */
[-C--:B------:R-:W-:Y:S02]  /*8610*/  LEA.HI.X.SX32 R229, R142, R241.reuse, 0x1, P2 ;  /* 0x000000f18ee57211 */ /* 0x080fe400010f0eff */
[-C--:B------:R-:W-:Y:S02]  /*8620*/  LEA.HI.X.SX32 R233, R141, R241.reuse, 0x1, P4 ;  /* 0x000000f18de97211 */ /* 0x080fe400020f0eff */
[-C--:B------:R-:W-:Y:S02]  /*8630*/  LEA.HI.X.SX32 R237, R157, R241.reuse, 0x1, P5 ;  /* 0x000000f19ded7211 */ /* 0x080fe400028f0eff */
[----:B------:R-:W-:Y:S01]  /*8640*/  LEA.HI.X.SX32 R241, R121, R241, 0x1, P6 ;  /* 0x000000f179f17211 */ /* 0x000fe200030f0eff */
[----:B------:R-:W-:Y:S01]  /*8650*/  @P0 IMAD.MOV.U32 R124, RZ, RZ, R243 ;  /* 0x000000ffff7c0224 */ /* 0x000fe200078e00f3 */
[----:B------:R-:W-:-:S03]  /*8660*/  PRMT R121, RZ, 0x7610, R121 ;  /* 0x00007610ff797816 */ /* 0x000fc60000000079 */
[----:B------:R-:W-:-:S05]  /*8670*/  @P0 IMAD.MOV.U32 R125, RZ, RZ, R241 ;  /* 0x000000ffff7d0224 */ /* 0x000fca00078e00f1 */
[----:B------:R0:W2:Y:S02]  /*8680*/  @P0 LDG.E.U8 R121, desc[UR26][R124.64] ;  /* 0x0000001a7c790981 */ /* 0x0000a4000c1e1100 */
[----:B0-----:R-:W-:-:S06]  /*8690*/  PRMT R124, RZ, 0x7610, R124 ;  /* 0x00007610ff7c7816 */ /* 0x001fcc000000007c */
[----:B------:R-:W3:Y:S01]  /*86a0*/  @P0 LDG.E.U8 R124, desc[UR26][R118.64] ;  /* 0x0000001a767c0981 */ /* 0x000ee2000c1e1100 */
[----:B------:R-:W-:Y:S01]  /*86b0*/  PRMT R126, RZ, 0x7610, R126 ;  /* 0x00007610ff7e7816 */ /* 0x000fe2000000007e */
[----:B------:R-:W-:Y:S02]  /*86c0*/  @P0 IMAD.MOV.U32 R125, RZ, RZ, R115 ;  /* 0x000000ffff7d0224 */ /* 0x000fe400078e0073 */
[----:B---3--:R0:W-:Y:S02]  /*86d0*/  STS.U8 [R188+UR13+0x2000], R124 ;  /* 0x0020007cbc007988 */ /* 0x0081e4000800000d */
[----:B0-----:R-:W-:-:S05]  /*86e0*/  @P0 IMAD.MOV.U32 R124, RZ, RZ, R120 ;  /* 0x000000ffff7c0224 */ /* 0x001fca00078e0078 */
[----:B------:R0:W3:Y:S02]  /*86f0*/  @P0 LDG.E.U8 R126, desc[UR26][R124.64] ;  /* 0x0000001a7c7e0981 */ /* 0x0000e4000c1e1100 */
[----:B0-----:R-:W-:Y:S02]  /*8700*/  @P0 IMAD.MOV.U32 R124, RZ, RZ, R116 ;  /* 0x000000ffff7c0224 */ /* 0x001fe400078e0074 */
[----:B------:R-:W-:Y:S01]  /*8710*/  @P0 IMAD.MOV.U32 R125, RZ, RZ, R113 ;  /* 0x000000ffff7d0224 */ /* 0x000fe200078e0071 */
[----:B---3--:R0:W-:Y:S02]  /*8720*/  STS.U8 [R188+UR13+0x2200], R126 ;  /* 0x0022007ebc007988 */ /* 0x0081e4000800000d */
[----:B0-----:R-:W-:-:S06]  /*8730*/  PRMT R126, RZ, 0x7610, R126 ;  /* 0x00007610ff7e7816 */ /* 0x001fcc000000007e */
        /* <DEDUP_REMOVED lines=228> */
[----:B---3--:R-:W-:Y:S04]  /*9580*/  STS.U8 [R129+UR13+0x3f00], R126 ;  /* 0x003f007e81007988 */ /* 0x008fe8000800000d */
[----:B--2---:R0:W-:Y:S02]  /*9590*/  STS.U8 [R128+UR13+0x3f80], R121 ;  /* 0x003f807980007988 */ /* 0x0041e4000800000d */
[----:B0-----:R-:W-:-:S06]  /*95a0*/  PRMT R121, RZ, 0x7610, R121 ;  /* 0x00007610ff797816 */ /* 0x001fcc0000000079 */
[----:B------:R0:W2:Y:S02]  /*95b0*/  @P0 LDG.E.U8 R121, desc[UR26][R124.64] ;  /* 0x0000001a7c790981 */ /* 0x0000a4000c1e1100 */
[----:B0-----:R-:W-:Y:S02]  /*95c0*/  @P0 IMAD.MOV.U32 R124, RZ, RZ, R27 ;  /* 0x000000ffff7c0224 */ /* 0x001fe400078e001b */
[----:B------:R-:W-:Y:S01]  /*95d0*/  @P0 IMAD.MOV.U32 R125, RZ, RZ, R26 ;  /* 0x000000ffff7d0224 */ /* 0x000fe200078e001a */
        /* <DEDUP_REMOVED lines=67> */
[----:B------:R-:W2:Y:S01]  /*9a10*/  @P0 LDG.E.U8 R121, desc[UR26][R124.64] ;  /* 0x0000001a7c790981 */ /* 0x000ea2000c1e1100 */
[----:B------:R-:W-:-:S04]  /*9a20*/  ISETP.NE.U32.AND P0, PT, RZ, UR8, PT ;  /* 0x00000008ff007c0c */ /* 0x000fc8000bf05070 */
[C---:B------:R-:W-:Y:S02]  /*9a30*/  ISETP.LT.OR P1, PT, R127.reuse, 0x40, P0 ;  /* 0x000000407f00780c */ /* 0x040fe40000721670 */
[----:B------:R-:W-:Y:S01]  /*9a40*/  ISETP.GE.AND P2, PT, R127, 0x80, PT ;  /* 0x000000807f00780c */ /* 0x000fe20003f46270 */
[----:B--2---:R0:W-:Y:S01]  /*9a50*/  STS.U8 [R128+UR13+0x3d80], R121 ;  /* 0x003d807980007988 */ /* 0x0041e2000800000d */
[----:B------:R1:W-:Y:S06]  /*9a60*/  MEMBAR.ALL.CTA ;  /* 0x0000000000007992 */ /* 0x0003ec0000008000 */
[----:B-1----:R-:W1:Y:S02]  /*9a70*/  FENCE.VIEW.ASYNC.S ;  /* 0x00000000000073c6 */ /* 0x002e640000000000 */
[----:B-1----:R-:W-:Y:S06]  /*9a80*/  BAR.SYNC.DEFER_BLOCKING 0x0 ;  /* 0x0000000000007b1d */ /* 0x002fec0000010000 */
[----:B------:R-:W-:Y:S05]  /*9a90*/  @P1 BRA `(.L_x_6) ;  /* 0x0000000000681947 */ /* 0x000fea0003800000 */
[----:B------:R-:W-:Y:S02]  /*9aa0*/  UIADD3 UR4, UPT, UPT, UR13, 0x2000, URZ ;  /* 0x000020000d047890 */ /* 0x000fe4000fffe0ff */
[----:B------:R-:W-:Y:S02]  /*9ab0*/  USHF.R.U32.HI UR6, URZ, 0x4, UR13 ;  /* 0x00000004ff067899 */ /* 0x000fe4000801160d */
[----:B------:R-:W-:Y:S02]  /*9ac0*/  USHF.R.U32.HI UR4, URZ, 0x4, UR4 ;  /* 0x00000004ff047899 */ /* 0x000fe40008011604 */
[----:B------:R-:W-:Y:S02]  /*9ad0*/  USGXT.U32 UR6, UR6, 0xe ;  /* 0x0000000e0606789a */ /* 0x000fe40008000000 */
[----:B------:R-:W-:Y:S01]  /*9ae0*/  USGXT.U32 UR8, UR4, 0xe ;  /* 0x0000000e0408789a */ /* 0x000fe20008000000 */
[----:B------:R-:W-:Y:S01]  /*9af0*/  UMOV UR16, 0x100 ;  /* 0x0000010000107882 */ /* 0x000fe20000000000 */
[----:B------:R-:W-:Y:S01]  /*9b00*/  UMOV UR17, 0x40004040 ;  /* 0x4000404000117882 */ /* 0x000fe20000000000 */
[----:B------:R-:W-:Y:S01]  /*9b10*/  UMOV UR18, 0xfffffffe ;  /* 0xfffffffe00127882 */ /* 0x000fe20000000000 */
[----:B------:R-:W-:Y:S01]  /*9b20*/  UMOV UR19, 0x7fffbfdf ;  /* 0x7fffbfdf00137882 */ /* 0x000fe20000000000 */
[----:B------:R-:W-:Y:S01]  /*9b30*/  UMOV UR7, URZ ;  /* 0x000000ff00077c82 */ /* 0x000fe20008000000 */
[----:B------:R-:W-:Y:S01]  /*9b40*/  UMOV UR9, URZ ;  /* 0x000000ff00097c82 */ /* 0x000fe20008000000 */
[----:B------:R-:W-:-:S02]  /*9b50*/  UIADD3.64 UR16, UPT, UPT, UR6, UR16, URZ ;  /* 0x0000001006107297 */ /* 0x000fc4000fffe0ff */
[----:B------:R-:W-:Y:S01]  /*9b60*/  UIADD3.64 UR18, UPT, UPT, UR8, -UR18, URZ ;  /* 0x8000001208127297 */ /* 0x000fe2000fffe0ff */
[----:B------:R-:W-:Y:S01]  /*9b70*/  UMOV UR22, 0x0 ;  /* 0x0000000000167882 */ /* 0x000fe20000000000 */
[----:B------:R-:W-:Y:S01]  /*9b80*/  UMOV UR23, 0x8208490 ;  /* 0x0820849000177882 */ /* 0x000fe20000000000 */
[----:B------:R-:W-:Y:S01]  /*9b90*/  UMOV UR4, UR10 ;  /* 0x0000000a00047c82 */ /* 0x000fe20008000000 */
[----:B------:R-:W-:Y:S01]  /*9ba0*/  UMOV UR5, URZ ;  /* 0x000000ff00057c82 */ /* 0x000fe20008000000 */
[----:B------:R-:W-:Y:S01]  /*9bb0*/  UMOV UR7, 0x40004040 ;  /* 0x4000404000077882 */ /* 0x000fe20000000000 */
[----:B------:R-:W-:Y:S01]  /*9bc0*/  UMOV UR9, 0x80004020 ;  /* 0x8000402000097882 */ /* 0x000fe20000000000 */
[----:B------:R-:W-:Y:S01]  /*9bd0*/  UMOV UR24, 0x0 ;  /* 0x0000000000187882 */ /* 0x000fe20000000000 */
[----:B------:R-:W-:Y:S01]  /*9be0*/  UMOV UR25, 0x8208490 ;  /* 0x0820849000197882 */ /* 0x000fe20000000000 */
[----:B------:R-:W-:Y:S01]  /*9bf0*/  UMOV UR4, UR4 ;  /* 0x0000000400047c82 */ /* 0x000fe20008000000 */
[----:B------:R1:W-:Y:S01]  /*9c00*/  UTCQMMA gdesc[UR6], gdesc[UR8], tmem[UR12], tmem[UR22], idesc[UR23], !UPT ;  /* 0x00ff1608060075ea */ /* 0x0003e2000f80030c */
[----:B------:R1:W-:Y:S01]  /*9c10*/  UTCQMMA gdesc[UR16], gdesc[UR18], tmem[UR12], tmem[UR24], idesc[UR25], UPT ;  /* 0x00ff1812100075ea */ /* 0x0003e2000b80030c */
[----:B------:R1:W-:Y:S01]  /*9c20*/  UTCBAR [UR4], URZ ;  /* 0x000000ff040073e9 */ /* 0x0003e200080000ff */
[----:B------:R-:W-:Y:S01]  /*9c30*/  NOP ;  /* 0x0000000000007918 */ /* 0x000fe20000000000 */
.L_x_6:
[----:B-1----:R-:W-:Y:S01]  /*9c40*/  UMOV UR4, URZ ;  /* 0x000000ff00047c82 */ /* 0x002fe20008000000 */
[----:B------:R-:W-:Y:S05]  /*9c50*/  @!P2 BRA `(.L_x_7) ;  /* 0x000000440014a947 */ /* 0x000fea0003800000 */
[----:B0-----:R-:W-:Y:S01]  /*9c60*/  SHF.R.S32.HI R121, RZ, 0x1f, R127 ;  /* 0x0000001fff797819 */ /* 0x001fe2000001147f */
[----:B------:R-:W-:Y:S01]  /*9c70*/  IMAD.SHL.U32 R122, R122, 0x40, RZ ;  /* 0x000000407a7a7824 */ /* 0x000fe200078e00ff */
[----:B------:R-:W-:Y:S01]  /*9c80*/  UIADD3 UR4, UPT, UPT, UR13, 0x4000, URZ ;  /* 0x000040000d047890 */ /* 0x000fe2000fffe0ff */
[----:B------:R-:W-:Y:S01]  /*9c90*/  IMAD.SHL.U32 R123, R123, 0x40, RZ ;  /* 0x000000407b7b7824 */ /* 0x000fe200078e00ff */
[----:B------:R-:W-:Y:S01]  /*9ca0*/  LEA.HI R121, R121, R127, RZ, 0x6 ;  /* 0x0000007f79797211 */ /* 0x000fe200078f30ff */
[----:B------:R-:W-:Y:S01]  /*9cb0*/  UIADD3 UR5, UPT, UPT, UR13, 0x6000, URZ ;  /* 0x000060000d057890 */ /* 0x000fe2000fffe0ff */
[----:B------:R0:W-:Y:S01]  /*9cc0*/  STL [R1+0x24], R122 ;  /* 0x0000247a01007387 */ /* 0x0001e20000100800 */
[----:B------:R-:W-:Y:S01]  /*9cd0*/  USHF.R.U32.HI UR4, URZ, 0x4, UR4 ;  /* 0x00000004ff047899 */ /* 0x000fe20008011604 */
[----:B------:R-:W-:Y:S01]  /*9ce0*/  SHF.R.S32.HI R121, RZ, 0x6, R121 ;  /* 0x00000006ff797819 */ /* 0x000fe20000011479 */
[----:B------:R-:W-:Y:S01]  /*9cf0*/  USHF.R.U32.HI UR5, URZ, 0x4, UR5 ;  /* 0x00000004ff057899 */ /* 0x000fe20008011605 */
[----:B------:R-:W-:Y:S01]  /*9d00*/  IMAD.MOV.U32 R126, RZ, RZ, RZ ;  /* 0x000000ffff7e7224 */ /* 0x000fe200078e00ff */
[----:B------:R-:W-:Y:S01]  /*9d10*/  USGXT.U32 UR6, UR4, 0xe ;  /* 0x0000000e0406789a */ /* 0x000fe20008000000 */
[----:B------:R-:W-:Y:S01]  /*9d20*/  VIMNMX R121, PT, PT, R121, 0x2, !PT ;  /* 0x0000000279797848 */ /* 0x000fe20007fe0100 */
[----:B------:R-:W-:Y:S01]  /*9d30*/  USGXT.U32 UR8, UR5, 0xe ;  /* 0x0000000e0508789a */ /* 0x000fe20008000000 */
[----:B------:R-:W-:Y:S01]  /*9d40*/  SHF.R.S32.HI R124, RZ, 0x1f, R123 ;  /* 0x0000001fff7c7819 */ /* 0x000fe2000001147b */
[----:B------:R-:W-:Y:S01]  /*9d50*/  UMOV UR16, 0x100 ;  /* 0x0000010000107882 */ /* 0x000fe20000000000 */
[----:B------:R-:W-:Y:S01]  /*9d60*/  UMOV UR17, 0x40004040 ;  /* 0x4000404000117882 */ /* 0x000fe20000000000 */
[----:B------:R-:W-:Y:S01]  /*9d70*/  VIADD R121, R121, 0xffffffff ;  /* 0xffffffff79797836 */ /* 0x000fe20000000000 */
[----:B------:R-:W-:Y:S01]  /*9d80*/  UMOV UR18, 0xfffffffe ;  /* 0xfffffffe00127882 */ /* 0x000fe20000000000 */
[----:B------:R-:W-:Y:S01]  /*9d90*/  UMOV UR19, 0x7fffbfdf ;  /* 0x7fffbfdf00137882 */ /* 0x000fe20000000000 */
[----:B------:R-:W-:Y:S01]  /*9da0*/  UMOV UR7, URZ ;  /* 0x000000ff00077c82 */ /* 0x000fe20008000000 */
[----:B------:R-:W-:Y:S01]  /*9db0*/  UMOV UR9, URZ ;  /* 0x000000ff00097c82 */ /* 0x000fe20008000000 */
[----:B------:R-:W-:Y:S01]  /*9dc0*/  R2UR UR28, R121 ;  /* 0x00000000791c72ca */ /* 0x000fe200000e0000 */
[----:B------:R-:W1:Y:S01]  /*9dd0*/  LDCU UR29, c[0x0][0x3a8] ;  /* 0x00007500ff1d77ac */ /* 0x000e620008000800 */
[----:B------:R-:W-:-:S02]  /*9de0*/  IADD3 R121, P1, P2, R183, UR20, R122 ;  /* 0x00000014b7797c10 */ /* 0x000fc4000fa3e07a */
[----:B0-----:R-:W-:Y:S01]  /*9df0*/  SHF.R.S32.HI R122, RZ, 0x1f, R122 ;  /* 0x0000001fff7a7819 */ /* 0x001fe2000001147a */
[----:B------:R-:W-:Y:S02]  /*9e00*/  UIADD3.64 UR16, UPT, UPT, UR6, UR16, URZ ;  /* 0x0000001006107297 */ /* 0x000fe4000fffe0ff */
[----:B------:R-:W-:Y:S02]  /*9e10*/  UIADD3.64 UR18, UPT, UPT, UR8, -UR18, URZ ;  /* 0x8000001208127297 */ /* 0x000fe4000fffe0ff */
[----:B------:R0:W-:Y:S01]  /*9e20*/  STL [R1+0x128], R122 ;  /* 0x0001287a01007387 */ /* 0x0001e20000100800 */
[----:B------:R-:W-:Y:S01]  /*9e30*/  UMOV UR15, 0x1 ;  /* 0x00000001000f7882 */ /* 0x000fe20000000000 */
[----:B------:R-:W-:Y:S01]  /*9e40*/  UMOV UR5, URZ ;  /* 0x000000ff00057c82 */ /* 0x000fe20008000000 */
[----:B01----:R-:W-:-:S07]  /*9e50*/  IADD3.X R122, PT, PT, R184, UR21, R122, P1, P2 ;  /* 0x00000015b87a7c10 */ /* 0x003fce0008fe447a */
.L_x_10:
[----:B------:R-:W2:Y:S01]  /*9e60*/  LDL R127, [R1+0x120] ;  /* 0x00012000017f7983 */ /* 0x000ea20000100800 */
[----:B------:R-:W-:Y:S01]  /*9e70*/  IMAD.U32 R126, R126, -0x80000000, RZ ;  /* 0x800000007e7e7824 */ /* 0x000fe200078e00ff */
[----:B------:R-:W-:Y:S02]  /*9e80*/  PRMT R128, RZ, 0x7610, R128 ;  /* 0x00007610ff807816 */ /* 0x000fe40000000080 */
[----:B------:R-:W-:Y:S01]  /*9e90*/  IADD3 R124, P5, PT, R121, UR29, RZ ;  /* 0x0000001d797c7c10 */ /* 0x000fe2000ffbe0ff */
[----:B------:R-:W0:Y:S01]  /*9ea0*/  SYNCS.PHASECHK.TRANS64.TRYWAIT P2, [UR10], R126 ;  /* 0x0000007eff0075a7 */ /* 0x000e22000804110a */
[C---:B------:R-:W-:Y:S01]  /*9eb0*/  ISETP.GT.AND P4, PT, R117.reuse, 0x1, PT ;  /* 0x000000017500780c */ /* 0x040fe20003f84270 */
[----:B------:R1:W-:Y:S01]  /*9ec0*/  STL.S16 [R1+0x20], R128 ;  /* 0x0000208001007387 */ /* 0x0003e20000100600 */
[----:B------:R-:W-:Y:S01]  /*9ed0*/  ISETP.GT.AND P1, PT, R117, 0x2, PT ;  /* 0x000000027500780c */ /* 0x000fe20003f24270 */
[----:B--2---:R-:W-:Y:S01]  /*9ee0*/  IMAD.X R125, R127, 0x1, R122, P5 ;  /* 0x000000017f7d7824 */ /* 0x004fe200028e067a */
[----:B01---5:R-:W-:Y:S11]  /*9ef0*/  @!P2 BRA `(.L_x_8) ;  /* 0x000000880084a947 */ /* 0x023ff60003800000 */
.L_x_16:
[----:B------:R-:W2:Y:S04]  /*9f00*/  LDL R127, [R1+0x11c] ;  /* 0x00011c00017f7983 */ /* 0x000ea80000100800 */
[----:B------:R0:W-:Y:S04]  /*9f10*/  STL [R1+0x254], R5 ;  /* 0x0002540501007387 */ /* 0x0001e80000100800 */
[----:B0-----:R-:W3:Y:S01]  /*9f20*/  LDL R5, [R1+0x20] ;  /* 0x0000200001057983 */ /* 0x001ee20000100800 */
[----:B------:R-:W-:-:S03]  /*9f30*/  ISETP.GT.AND P2, PT, R117, 0x3, PT ;  /* 0x000000037500780c */ /* 0x000fc60003f44270 */
[----:B------:R0:W-:Y:S04]  /*9f40*/  STL [R1+0x250], R4 ;  /* 0x0002500401007387 */ /* 0x0001e80000100800 */
[----:B------:R-:W-:Y:S04]  /*9f50*/  STL [R1+0x24c], R248 ;  /* 0x00024cf801007387 */ /* 0x000fe80000100800 */
[----:B------:R-:W-:Y:S04]  /*9f60*/  STL [R1+0x248], R3 ;  /* 0x0002480301007387 */ /* 0x000fe80000100800 */
[----:B------:R-:W-:Y:S04]  /*9f70*/  STL [R1+0x244], R2 ;  /* 0x0002440201007387 */ /* 0x000fe80000100800 */
[----:B------:R-:W-:Y:S04]  /*9f80*/  STL [R1+0x240], R250 ;  /* 0x000240fa01007387 */ /* 0x000fe80000100800 */
[----:B------:R-:W-:Y:S04]  /*9f90*/  STL [R1+0x23c], R227 ;  /* 0x00023ce301007387 */ /* 0x000fe80000100800 */
[----:B------:R-:W-:Y:S04]  /*9fa0*/  STL [R1+0x238], R225 ;  /* 0x000238e101007387 */ /* 0x000fe80000100800 */
[----:B------:R-:W-:Y:S04]  /*9fb0*/  STL [R1+0x234], R252 ;  /* 0x000234fc01007387 */ /* 0x000fe80000100800 */
[----:B------:R-:W-:Y:S01]  /*9fc0*/  STL [R1+0x224], R0 ;  /* 0x0002240001007387 */ /* 0x000fe20000100800 */
[----:B--2---:R-:W-:-:S03]  /*9fd0*/  IADD3 R126, P6, PT, R127, R121, RZ ;  /* 0x000000797f7e7210 */ /* 0x004fc60007fde0ff */
[----:B------:R-:W2:Y:S04]  /*9fe0*/  LDL R127, [R1+0x220] ;  /* 0x00022000017f7983 */ /* 0x000ea80000100800 */
[----:B---3--:R-:W3:Y:S01]  /*9ff0*/  @P4 LDG.E.U8 R5, desc[UR26][R124.64] ;  /* 0x0000001a7c054981 */ /* 0x008ee2000c1e1100 */
[----:B0-----:R-:W-:Y:S01]  /*a000*/  PRMT R4, RZ, 0x7610, R4 ;  /* 0x00007610ff047816 */ /* 0x001fe20000000004 */
[----:B--2---:R-:W-:-:S05]  /*a010*/  IMAD.X R127, R127, 0x1, R122, P6 ;  /* 0x000000017f7f7824 */ /* 0x004fca00030e067a */
[----:B------:R-:W2:Y:S04]  /*a020*/  @P1 LDG.E.U8 R4, desc[UR26][R126.64] ;  /* 0x0000001a7e041981 */ /* 0x000ea8000c1e1100 */
[----:B---3--:R0:W-:Y:S04]  /*a030*/  @P4 STL [R1+0x20], R5 ;  /* 0x0000200501004387 */ /* 0x0081e80000100800 */
[----:B0-----:R-:W3:Y:S04]  /*a040*/  LDL.LU R5, [R1+0x254] ;  /* 0x0002540001057983 */ /* 0x001ee80000300800 */
[----:B------:R-:W4:Y:S02]  /*a050*/  LDL R125, [R1+0x118] ;  /* 0x00011800017d7983 */ /* 0x000f240000100800 */
[----:B----4-:R-:W-:-:S02]  /*a060*/  IADD3 R124, P5, PT, R125, R121, RZ ;  /* 0x000000797d7c7210 */ /* 0x010fc40007fbe0ff */
[----:B------:R-:W4:Y:S01]  /*a070*/  LDL R125, [R1+0x21c] ;  /* 0x00021c00017d7983 */ /* 0x000f220000100800 */
[----:B------:R-:W-:Y:S02]  /*a080*/  PRMT R248, RZ, 0x7610, R248 ;  /* 0x00007610fff87816 */ /* 0x000fe400000000f8 */
[----:B------:R-:W-:Y:S01]  /*a090*/  ISETP.GT.AND P4, PT, R117, 0x4, PT ;  /* 0x000000047500780c */ /* 0x000fe20003f84270 */
[----:B--2---:R0:W-:Y:S04]  /*a0a0*/  STL [R1+0x1c], R4 ;  /* 0x00001c0401007387 */ /* 0x0041e80000100800 */
[----:B0-----:R-:W2:Y:S04]  /*a0b0*/  LDL.LU R4, [R1+0x250] ;  /* 0x0002500001047983 */ /* 0x001ea80000300800 */
[----:B------:R-:W2:Y:S01]  /*a0c0*/  LDL R127, [R1+0x114] ;  /* 0x00011400017f7983 */ /* 0x000ea20000100800 */
[----:B----4-:R-:W-:-:S05]  /*a0d0*/  IMAD.X R125, R125, 0x1, R122, P5 ;  /* 0x000000017d7d7824 */ /* 0x010fca00028e067a */
[----:B------:R-:W4:Y:S01]  /*a0e0*/  @P2 LDG.E.U8 R248, desc[UR26][R124.64] ;  /* 0x0000001a7cf82981 */ /* 0x000f22000c1e1100 */
[----:B--2---:R-:W-:-:S03]  /*a0f0*/  IADD3 R126, P6, PT, R127, R121, RZ ;  /* 0x000000797f7e7210 */ /* 0x004fc60007fde0ff */
[----:B------:R-:W2:Y:S01]  /*a100*/  LDL R127, [R1+0x218] ;  /* 0x00021800017f7983 */ /* 0x000ea20000100800 */
[----:B------:R-:W-:-:S03]  /*a110*/  PRMT R3, RZ, 0x7610, R3 ;  /* 0x00007610ff037816 */ /* 0x000fc60000000003 */
[----:B----4-:R0:W-:Y:S04]  /*a120*/  STL [R1+0x18], R248 ;  /* 0x000018f801007387 */ /* 0x0101e80000100800 */
[----:B0-----:R-:W4:Y:S04]  /*a130*/  LDL.LU R248, [R1+0x24c] ;  /* 0x00024c0001f87983 */ /* 0x001f280000300800 */
[----:B------:R-:W3:Y:S01]  /*a140*/  LDL R125, [R1+0x110] ;  /* 0x00011000017d7983 */ /* 0x000ee20000100800 */
[----:B--2---:R-:W-:-:S05]  /*a150*/  IMAD.X R127, R127, 0x1, R122, P6 ;  /* 0x000000017f7f7824 */ /* 0x004fca00030e067a */
[----:B------:R-:W2:Y:S01]  /*a160*/  @P4 LDG.E.U8 R3, desc[UR26][R126.64] ;  /* 0x0000001a7e034981 */ /* 0x000ea2000c1e1100 */
[----:B------:R-:W-:Y:S02]  /*a170*/  ISETP.GT.AND P1, PT, R117, 0x5, PT ;  /* 0x000000057500780c */ /* 0x000fe40003f24270 */
[----:B---3--:R-:W-:Y:S02]  /*a180*/  IADD3 R124, P5, PT, R125, R121, RZ ;  /* 0x000000797d7c7210 */ /* 0x008fe40007fbe0ff */
[----:B------:R-:W3:Y:S04]  /*a190*/  LDL R125, [R1+0x214] ;  /* 0x00021400017d7983 */ /* 0x000ee80000100800 */
[----:B--2---:R0:W-:Y:S04]  /*a1a0*/  STL [R1+0x14], R3 ;  /* 0x0000140301007387 */ /* 0x0041e80000100800 */
[----:B0-----:R-:W2:Y:S04]  /*a1b0*/  LDL.LU R3, [R1+0x248] ;  /* 0x0002480001037983 */ /* 0x001ea80000300800 */
[----:B------:R-:W2:Y:S01]  /*a1c0*/  LDL R127, [R1+0x10c] ;  /* 0x00010c00017f7983 */ /* 0x000ea20000100800 */
[----:B------:R-:W-:Y:S01]  /*a1d0*/  PRMT R2, RZ, 0x7610, R2 ;  /* 0x00007610ff027816 */ /* 0x000fe20000000002 */
[----:B---3--:R-:W-:-:S05]  /*a1e0*/  IMAD.X R125, R125, 0x1, R122, P5 ;  /* 0x000000017d7d7824 */ /* 0x008fca00028e067a */
[----:B------:R-:W3:Y:S01]  /*a1f0*/  @P1 LDG.E.U8 R2, desc[UR26][R124.64] ;  /* 0x0000001a7c021981 */ /* 0x000ee2000c1e1100 */
[----:B--2---:R-:W-:-:S03]  /*a200*/  IADD3 R126, P6, PT, R127, R121, RZ ;  /* 0x000000797f7e7210 */ /* 0x004fc60007fde0ff */
[----:B------:R-:W2:Y:S01]  /*a210*/  LDL R127, [R1+0x210] ;  /* 0x00021000017f7983 */ /* 0x000ea20000100800 */
[----:B------:R-:W-:Y:S02]  /*a220*/  ISETP.GT.AND P2, PT, R117, 0x6, PT ;  /* 0x000000067500780c */ /* 0x000fe40003f44270 */
[----:B------:R-:W-:Y:S01]  /*a230*/  PRMT R250, RZ, 0x7610, R250 ;  /* 0x00007610fffa7816 */ /* 0x000fe200000000fa */
[----:B---3--:R0:W-:Y:S04]  /*a240*/  STL [R1+0x10], R2 ;  /* 0x0000100201007387 */ /* 0x0081e80000100800 */
[----:B0-----:R-:W3:Y:S04]  /*a250*/  LDL.LU R2, [R1+0x244] ;  /* 0x0002440001027983 */ /* 0x001ee80000300800 */
[----:B------:R-:W3:Y:S01]  /*a260*/  LDL R125, [R1+0x108] ;  /* 0x00010800017d7983 */ /* 0x000ee20000100800 */
[----:B--2---:R-:W-:-:S05]  /*a270*/  IMAD.X R127, R127, 0x1, R122, P6 ;  /* 0x000000017f7f7824 */ /* 0x004fca00030e067a */
[----:B------:R-:W2:Y:S01]  /*a280*/  @P2 LDG.E.U8 R250, desc[UR26][R126.64] ;  /* 0x0000001a7efa2981 */ /* 0x000ea2000c1e1100 */
[----:B---3--:R-:W-:-:S03]  /*a290*/  IADD3 R124, P5, PT, R125, R121, RZ ;  /* 0x000000797d7c7210 */ /* 0x008fc60007fbe0ff */
[----:B------:R-:W3:Y:S04]  /*a2a0*/  LDL R125, [R1+0x20c] ;  /* 0x00020c00017d7983 */ /* 0x000ee80000100800 */
[----:B--2---:R0:W-:Y:S04]  /*a2b0*/  STL [R1+0xc], R250 ;  /* 0x00000cfa01007387 */ /* 0x0041e80000100800 */
[----:B0-----:R-:W2:Y:S04]  /*a2c0*/  LDL.LU R250, [R1+0x240] ;  /* 0x0002400001fa7983 */ /* 0x001ea80000300800 */
[----:B------:R-:W2:Y:S01]  /*a2d0*/  LDL R127, [R1+0x104] ;  /* 0x00010400017f7983 */ /* 0x000ea20000100800 */
[----:B------:R-:W-:-:S02]  /*a2e0*/  ISETP.GT.AND P4, PT, R117, 0x7, PT ;  /* 0x000000077500780c */ /* 0x000fc40003f84270 */
[----:B------:R-:W-:Y:S02]  /*a2f0*/  ISETP.GT.AND P1, PT, R117, 0x8, PT ;  /* 0x000000087500780c */ /* 0x000fe40003f24270 */
[----:B------:R-:W-:Y:S02]  /*a300*/  PRMT R0, RZ, 0x7610, R0 ;  /* 0x00007610ff007816 */ /* 0x000fe40000000000 */
[----:B--2---:R-:W-:Y:S02]  /*a310*/  IADD3 R126, P6, PT, R127, R121, RZ ;  /* 0x000000797f7e7210 */ /* 0x004fe40007fde0ff */
[----:B------:R-:W2:Y:S01]  /*a320*/  LDL R127, [R1+0x208] ;  /* 0x00020800017f7983 */ /* 0x000ea20000100800 */
[----:B---3--:R-:W-:Y:S01]  /*a330*/  IMAD.X R125, R125, 0x1, R122, P5 ;  /* 0x000000017d7d7824 */ /* 0x008fe200028e067a */
[----:B------:R-:W-:-:S04]  /*a340*/  PRMT R227, RZ, 0x7610, R227 ;  /* 0x00007610ffe37816 */ /* 0x000fc800000000e3 */
[----:B------:R-:W3:Y:S04]  /*a350*/  @P4 LDG.E.U8 R0, desc[UR26][R124.64] ;  /* 0x0000001a7c004981 */ /* 0x000ee8000c1e1100 */
[----:B------:R-:W4:Y:S01]  /*a360*/  LDL R125, [R1+0x100] ;  /* 0x00010000017d7983 */ /* 0x000f220000100800 */
[----:B--2---:R-:W-:-:S05]  /*a370*/  IMAD.X R127, R127, 0x1, R122, P6 ;  /* 0x000000017f7f7824 */ /* 0x004fca00030e067a */
[----:B------:R-:W2:Y:S04]  /*a380*/  @P1 LDG.E.U8 R227, desc[UR26][R126.64] ;  /* 0x0000001a7ee31981 */ /* 0x000ea8000c1e1100 */
[----:B---3--:R-:W-:Y:S01]  /*a390*/  STL [R1+0x228], R0 ;  /* 0x0002280001007387 */ /* 0x008fe20000100800 */
[----:B----4-:R-:W-:-:S03]  /*a3a0*/  IADD3 R124, P5, PT, R125, R121, RZ ;  /* 0x000000797d7c7210 */ /* 0x010fc60007fbe0ff */
[----:B------:R-:W3:Y:S04]  /*a3b0*/  LDL R125, [R1+0x200] ;  /* 0x00020000017d7983 */ /* 0x000ee80000100800 */
[----:B--2---:R0:W-:Y:S04]  /*a3c0*/  STL [R1+0x8], R227 ;  /* 0x000008e301007387 */ /* 0x0041e80000100800 */
[----:B0-----:R-:W2:Y:S04]  /*a3d0*/  LDL.LU R227, [R1+0x23c] ;  /* 0x00023c0001e37983 */ /* 0x001ea80000300800 */
[----:B------:R-:W4:Y:S01]  /*a3e0*/  LDL R127, [R1+0xfc] ;  /* 0x0000fc00017f7983 */ /* 0x000f220000100800 */
[----:B------:R-:W-:Y:S01]  /*a3f0*/  ISETP.GT.AND P2, PT, R117, 0x9, PT ;  /* 0x000000097500780c */ /* 0x000fe20003f44270 */
[----:B---3--:R-:W-:Y:S01]  /*a400*/  IMAD.X R125, R125, 0x1, R122, P5 ;  /* 0x000000017d7d7824 */ /* 0x008fe200028e067a */
[----:B------:R-:W-:-:S11]  /*a410*/  PRMT R225, RZ, 0x7610, R225 ;  /* 0x00007610ffe17816 */ /* 0x000fd600000000e1 */
[----:B------:R-:W3:Y:S01]  /*a420*/  @P2 LDG.E.U8 R225, desc[UR26][R124.64] ;  /* 0x0000001a7ce12981 */ /* 0x000ee2000c1e1100 */
[----:B----4-:R-:W-:-:S03]  /*a430*/  IADD3 R126, P6, PT, R127, R121, RZ ;  /* 0x000000797f7e7210 */ /* 0x010fc60007fde0ff */
[----:B------:R-:W4:Y:S01]  /*a440*/  LDL R127, [R1+0x1fc] ;  /* 0x0001fc00017f7983 */ /* 0x000f220000100800 */
[----:B------:R-:W-:Y:S02]  /*a450*/  ISETP.GT.AND P4, PT, R117, 0xa, PT ;  /* 0x0000000a7500780c */ /* 0x000fe40003f84270 */
[----:B------:R-:W-:Y:S01]  /*a460*/  PRMT R252, RZ, 0x7610, R252 ;  /* 0x00007610fffc7816 */ /* 0x000fe200000000fc */
[----:B---3--:R0:W-:Y:S04]  /*a470*/  STL [R1+0x4], R225 ;  /* 0x000004e101007387 */ /* 0x0081e80000100800 */
[----:B0-----:R-:W3:Y:S04]  /*a480*/  LDL.LU R225, [R1+0x238] ;  /* 0x0002380001e17983 */ /* 0x001ee80000300800 */
[----:B------:R-:W2:Y:S01]  /*a490*/  LDL R125, [R1+0xf8] ;  /* 0x0000f800017d7983 */ /* 0x000ea20000100800 */
[----:B----4-:R-:W-:-:S05]  /*a4a0*/  IMAD.X R127, R127, 0x1, R122, P6 ;  /* 0x000000017f7f7824 */ /* 0x010fca00030e067a */
[----:B------:R-:W4:Y:S01]  /*a4b0*/  @P4 LDG.E.U8 R252, desc[UR26][R126.64] ;  /* 0x0000001a7efc4981 */ /* 0x000f22000c1e1100 */
[----:B--2---:R-:W-:-:S03]  /*a4c0*/  IADD3 R124, P5, PT, R125, R121, RZ ;  /* 0x000000797d7c7210 */ /* 0x004fc60007fbe0ff */
[----:B------:R-:W2:Y:S04]  /*a4d0*/  LDL R125, [R1+0x1f4] ;  /* 0x0001f400017d7983 */ /* 0x000ea80000100800 */
[----:B----4-:R0:W-:Y:S04]  /*a4e0*/  STL [R1], R252 ;  /* 0x000000fc01007387 */ /* 0x0101e80000100800 */
[----:B0-----:R-:W4:Y:S04]  /*a4f0*/  LDL.LU R252, [R1+0x234] ;  /* 0x0002340001fc7983 */ /* 0x001f280000300800 */
[----:B------:R-:W3:Y:S01]  /*a500*/  LDL R127, [R1+0xf4] ;  /* 0x0000f400017f7983 */ /* 0x000ee20000100800 */
[----:B------:R-:W-:-:S02]  /*a510*/  ISETP.GT.AND P1, PT, R117, 0xb, PT ;  /* 0x0000000b7500780c */ /* 0x000fc40003f24270 */
[----:B------:R-:W-:Y:S01]  /*a520*/  PRMT R0, RZ, 0x7610, R0 ;  /* 0x00007610ff007816 */ /* 0x000fe20000000000 */
[----:B--2---:R-:W-:-:S10]  /*a530*/  IMAD.X R125, R125, 0x1, R122, P5 ;  /* 0x000000017d7d7824 */ /* 0x004fd400028e067a */
[----:B------:R-:W2:Y:S04]  /*a540*/  @P1 LDG.E.U8 R0, desc[UR26][R124.64] ;  /* 0x0000001a7c001981 */ /* 0x000ea8000c1e1100 */
[----:B------:R-:W4:Y:S01]  /*a550*/  LDL R125, [R1+0xf0] ;  /* 0x0000f000017d7983 */ /* 0x000f220000100800 */
[----:B---3--:R-:W-:-:S03]  /*a560*/  IADD3 R126, P6, PT, R127, R121, RZ ;  /* 0x000000797f7e7210 */ /* 0x008fc60007fde0ff */
[----:B------:R-:W3:Y:S01]  /*a570*/  LDL R127, [R1+0x1f0] ;  /* 0x0001f000017f7983 */ /* 0x000ee20000100800 */
[----:B------:R-:W-:Y:S02]  /*a580*/  ISETP.GT.AND P2, PT, R117, 0xc, PT ;  /* 0x0000000c7500780c */ /* 0x000fe40003f44270 */
[----:B------:R-:W-:Y:S01]  /*a590*/  PRMT R251, RZ, 0x7610, R251 ;  /* 0x00007610fffb7816 */ /* 0x000fe200000000fb */
[----:B--2---:R0:W-:Y:S01]  /*a5a0*/  STL [R1+0x22c], R0 ;  /* 0x00022c0001007387 */ /* 0x0041e20000100800 */
[----:B----4-:R-:W-:-:S03]  /*a5b0*/  IADD3 R124, P5, PT, R125, R121, RZ ;  /* 0x000000797d7c7210 */ /* 0x010fc60007fbe0ff */
[----:B0-----:R-:W2:Y:S04]  /*a5c0*/  LDL R0, [R1+0xe4] ;  /* 0x0000e40001007983 */ /* 0x001ea80000100800 */
[----:B------:R-:W4:Y:S01]  /*a5d0*/  LDL R125, [R1+0x1e4] ;  /* 0x0001e400017d7983 */ /* 0x000f220000100800 */
[----:B---3--:R-:W-:-:S05]  /*a5e0*/  IMAD.X R127, R127, 0x1, R122, P6 ;  /* 0x000000017f7f7824 */ /* 0x008fca00030e067a */
[----:B------:R-:W3:Y:S04]  /*a5f0*/  @P2 LDG.E.U8 R251, desc[UR26][R126.64] ;  /* 0x0000001a7efb2981 */ /* 0x000ee8000c1e1100 */
[----:B------:R-:W2:Y:S01]  /*a600*/  LDL R127, [R1+0xec] ;  /* 0x0000ec00017f7983 */ /* 0x000ea20000100800 */
[----:B------:R-:W-:Y:S02]  /*a610*/  ISETP.GT.AND P4, PT, R117, 0xd, PT ;  /* 0x0000000d7500780c */ /* 0x000fe40003f84270 */
[----:B------:R-:W-:Y:S01]  /*a620*/  PRMT R249, RZ, 0x7610, R249 ;  /* 0x00007610fff97816 */ /* 0x000fe200000000f9 */
[----:B----4-:R-:W-:-:S10]  /*a630*/  IMAD.X R125, R125, 0x1, R122, P5 ;  /* 0x000000017d7d7824 */ /* 0x010fd400028e067a */
[----:B------:R0:W4:Y:S04]  /*a640*/  @P4 LDG.E.U8 R249, desc[UR26][R124.64] ;  /* 0x0000001a7cf94981 */ /* 0x000128000c1e1100 */
[----:B---3--:R1:W-:Y:S04]  /*a650*/  STL [R1+0x230], R251 ;  /* 0x000230fb01007387 */ /* 0x0083e80000100800 */
[----:B------:R-:W0:Y:S01]  /*a660*/  LDL R125, [R1+0xe8] ;  /* 0x0000e800017d7983 */ /* 0x000e220000100800 */
[----:B--2---:R-:W-:-:S03]  /*a670*/  IADD3 R126, P6, PT, R127, R121, RZ ;  /* 0x000000797f7e7210 */ /* 0x004fc60007fde0ff */
[----:B-1----:R-:W2:Y:S04]  /*a680*/  LDL R251, [R1+0x1cc] ;  /* 0x0001cc0001fb7983 */ /* 0x002ea80000100800 */
[----:B------:R-:W3:Y:S01]  /*a690*/  LDL R127, [R1+0x1dc] ;  /* 0x0001dc00017f7983 */ /* 0x000ee20000100800 */
[----:B------:R-:W-:Y:S02]  /*a6a0*/  ISETP.GT.AND P1, PT, R117, 0xe, PT ;  /* 0x0000000e7500780c */ /* 0x000fe40003f24270 */
[----:B------:R-:W-:Y:S02]  /*a6b0*/  PRMT R247, RZ, 0x7610, R247 ;  /* 0x00007610fff77816 */ /* 0x000fe400000000f7 */
[----:B0-----:R-:W-:Y:S02]  /*a6c0*/  IADD3 R124, P5, PT, R125, R121, RZ ;  /* 0x000000797d7c7210 */ /* 0x001fe40007fbe0ff */
[----:B------:R-:W2:Y:S01]  /*a6d0*/  LDL R125, [R1+0x1d8] ;  /* 0x0001d800017d7983 */ /* 0x000ea20000100800 */
[----:B---3--:R-:W-:-:S06]  /*a6e0*/  IMAD.X R127, R127, 0x1, R122, P6 ;  /* 0x000000017f7f7824 */ /* 0x008fcc00030e067a */
[----:B------:R0:W3:Y:S04]  /*a6f0*/  @P1 LDG.E.U8 R247, desc[UR26][R126.64] ;  /* 0x0000001a7ef71981 */ /* 0x0000e8000c1e1100 */
[----:B------:R-:W3:Y:S01]  /*a700*/  LDL R127, [R1+0xe0] ;  /* 0x0000e000017f7983 */ /* 0x000ee20000100800 */
[C---:B------:R-:W-:Y:S02]  /*a710*/  ISETP.GT.AND P2, PT, R117.reuse, 0xf, PT ;  /* 0x0000000f7500780c */ /* 0x040fe40003f44270 */
[----:B------:R-:W-:Y:S02]  /*a720*/  ISETP.GT.AND P4, PT, R117, 0x10, PT ;  /* 0x000000107500780c */ /* 0x000fe40003f84270 */
[----:B------:R-:W-:Y:S02]  /*a730*/  PRMT R245, RZ, 0x7610, R245 ;  /* 0x00007610fff57816 */ /* 0x000fe400000000f5 */
[----:B0-----:R-:W-:-:S02]  /*a740*/  IADD3 R126, P6, PT, R0, R121, RZ ;  /* 0x00000079007e7210 */ /* 0x001fc40007fde0ff */
[----:B------:R-:W-:Y:S01]  /*a750*/  PRMT R223, RZ, 0x7610, R223 ;  /* 0x00007610ffdf7816 */ /* 0x000fe200000000df */
[----:B------:R-:W4:Y:S01]  /*a760*/  LDL R0, [R1+0x1c8] ;  /* 0x0001c80001007983 */ /* 0x000f220000100800 */
[----:B--2---:R-:W-:-:S05]  /*a770*/  IMAD.X R125, R125, 0x1, R122, P5 ;  /* 0x000000017d7d7824 */ /* 0x004fca00028e067a */
[----:B------:R3:W2:Y:S04]  /*a780*/  @P2 LDG.E.U8 R245, desc[UR26][R124.64] ;  /* 0x0000001a7cf52981 */ /* 0x0006a8000c1e1100 */
[----:B------:R-:W2:Y:S01]  /*a790*/  LDL R125, [R1+0x1d4] ;  /* 0x0001d400017d7983 */ /* 0x000ea20000100800 */
[----:B---3--:R-:W-:Y:S01]  /*a7a0*/  IADD3 R124, P5, PT, R127, R121, RZ ;  /* 0x000000797f7c7210 */ /* 0x008fe20007fbe0ff */
[----:B------:R-:W-:Y:S01]  /*a7b0*/  IMAD.X R127, R251, 0x1, R122, P6 ;  /* 0x00000001fb7f7824 */ /* 0x000fe200030e067a */
[----:B------:R-:W-:Y:S01]  /*a7c0*/  ISETP.GT.AND P1, PT, R117, 0x11, PT ;  /* 0x000000117500780c */ /* 0x000fe20003f24270 */
[----:B------:R-:W3:Y:S04]  /*a7d0*/  LDL R251, [R1+0xd4] ;  /* 0x0000d40001fb7983 */ /* 0x000ee80000100800 */
[----:B------:R0:W2:Y:S04]  /*a7e0*/  @P4 LDG.E.U8 R223, desc[UR26][R126.64] ;  /* 0x0000001a7edf4981 */ /* 0x0000a8000c1e1100 */
[----:B------:R-:W0:Y:S01]  /*a7f0*/  LDL R127, [R1+0xdc] ;  /* 0x0000dc00017f7983 */ /* 0x000e220000100800 */
[----:B------:R-:W-:-:S02]  /*a800*/  PRMT R221, RZ, 0x7610, R221 ;  /* 0x00007610ffdd7816 */ /* 0x000fc400000000dd */
[----:B------:R-:W-:Y:S02]  /*a810*/  ISETP.GT.AND P2, PT, R117, 0x12, PT ;  /* 0x000000127500780c */ /* 0x000fe40003f44270 */
[----:B0-----:R-:W-:Y:S02]  /*a820*/  IADD3 R126, P6, PT, R127, R121, RZ ;  /* 0x000000797f7e7210 */ /* 0x001fe40007fde0ff */
[----:B------:R-:W3:Y:S01]  /*a830*/  LDL R127, [R1+0x1d0] ;  /* 0x0001d000017f7983 */ /* 0x000ee20000100800 */
[----:B--2---:R-:W-:-:S05]  /*a840*/  IMAD.X R125, R125, 0x1, R122, P5 ;  /* 0x000000017d7d7824 */ /* 0x004fca00028e067a */
[----:B------:R0:W2:Y:S01]  /*a850*/  @P1 LDG.E.U8 R221, desc[UR26][R124.64] ;  /* 0x0000001a7cdd1981 */ /* 0x0000a2000c1e1100 */
[----:B------:R-:W-:-:S03]  /*a860*/  PRMT R219, RZ, 0x7610, R219 ;  /* 0x00007610ffdb7816 */ /* 0x000fc600000000db */
[----:B------:R-:W0:Y:S01]  /*a870*/  LDL R125, [R1+0xd8] ;  /* 0x0000d800017d7983 */ /* 0x000e220000100800 */
[----:B---3--:R-:W-:-:S05]  /*a880*/  IMAD.X R127, R127, 0x1, R122, P6 ;  /* 0x000000017f7f7824 */ /* 0x008fca00030e067a */
[----:B------:R1:W3:Y:S04]  /*a890*/  @P2 LDG.E.U8 R219, desc[UR26][R126.64] ;  /* 0x0000001a7edb2981 */ /* 0x0002e8000c1e1100 */
[----:B------:R-:W2:Y:S01]  /*a8a0*/  LDL R127, [R1+0x1c4] ;  /* 0x0001c400017f7983 */ /* 0x000ea20000100800 */
[----:B------:R-:W-:Y:S02]  /*a8b0*/  ISETP.GT.AND P4, PT, R117, 0x13, PT ;  /* 0x000000137500780c */ /* 0x000fe40003f84270 */
[-C--:B0-----:R-:W-:Y:S02]  /*a8c0*/  IADD3 R124, P5, PT, R125, R121.reuse, RZ ;  /* 0x000000797d7c7210 */ /* 0x081fe40007fbe0ff */
[----:B------:R-:W-:Y:S02]  /*a8d0*/  ISETP.GT.AND P1, PT, R117, 0x14, PT ;  /* 0x000000147500780c */ /* 0x000fe40003f24270 */
[----:B------:R-:W-:Y:S01]  /*a8e0*/  PRMT R217, RZ, 0x7610, R217 ;  /* 0x00007610ffd97816 */ /* 0x000fe200000000d9 */
[----:B----4-:R-:W-:Y:S01]  /*a8f0*/  IMAD.X R125, R0, 0x1, R122, P5 ;  /* 0x00000001007d7824 */ /* 0x010fe200028e067a */
[----:B-1----:R-:W-:Y:S01]  /*a900*/  IADD3 R126, P6, PT, R251, R121, RZ ;  /* 0x00000079fb7e7210 */ /* 0x002fe20007fde0ff */
[----:B------:R-:W4:Y:S01]  /*a910*/  LDL R0, [R1+0x1bc] ;  /* 0x0001bc0001007983 */ /* 0x000f220000100800 */
[----:B------:R-:W-:-:S03]  /*a920*/  PRMT R215, RZ, 0x7610, R215 ;  /* 0x00007610ffd77816 */ /* 0x000fc600000000d7 */
[----:B------:R0:W3:Y:S01]  /*a930*/  @P4 LDG.E.U8 R217, desc[UR26][R124.64] ;  /* 0x0000001a7cd94981 */ /* 0x0000e2000c1e1100 */
[----:B------:R-:W-:Y:S02]  /*a940*/  ISETP.GT.AND P2, PT, R117, 0x15, PT ;  /* 0x000000157500780c */ /* 0x000fe40003f44270 */
[----:B------:R-:W-:Y:S01]  /*a950*/  PRMT R213, RZ, 0x7610, R213 ;  /* 0x00007610ffd57816 */ /* 0x000fe200000000d5 */
[----:B------:R-:W3:Y:S04]  /*a960*/  LDL R251, [R1+0x1b8] ;  /* 0x0001b80001fb7983 */ /* 0x000ee80000100800 */
[----:B------:R-:W0:Y:S01]  /*a970*/  LDL R125, [R1+0xd0] ;  /* 0x0000d000017d7983 */ /* 0x000e220000100800 */
[----:B--2---:R-:W-:-:S05]  /*a980*/  IMAD.X R127, R127, 0x1, R122, P6 ;  /* 0x000000017f7f7824 */ /* 0x004fca00030e067a */
[----:B------:R1:W2:Y:S04]  /*a990*/  @P1 LDG.E.U8 R215, desc[UR26][R126.64] ;  /* 0x0000001a7ed71981 */ /* 0x0002a8000c1e1100 */
[----:B------:R-:W1:Y:S01]  /*a9a0*/  LDL R127, [R1+0xcc] ;  /* 0x0000cc00017f7983 */ /* 0x000e620000100800 */
[----:B0-----:R-:W-:-:S03]  /*a9b0*/  IADD3 R124, P5, PT, R125, R121, RZ ;  /* 0x000000797d7c7210 */ /* 0x001fc60007fbe0ff */
[----:B------:R-:W2:Y:S01]  /*a9c0*/  LDL R125, [R1+0x1c0] ;  /* 0x0001c000017d7983 */ /* 0x000ea20000100800 */
[----:B-1----:R-:W-:-:S03]  /*a9d0*/  IADD3 R126, P6, PT, R127, R121, RZ ;  /* 0x000000797f7e7210 */ /* 0x002fc60007fde0ff */
[----:B------:R-:W3:Y:S01]  /*a9e0*/  LDL R127, [R1+0xc8] ;  /* 0x0000c800017f7983 */ /* 0x000ee20000100800 */
[----:B------:R-:W-:Y:S02]  /*a9f0*/  ISETP.GT.AND P4, PT, R117, 0x16, PT ;  /* 0x000000167500780c */ /* 0x000fe40003f84270 */
[----:B------:R-:W-:Y:S01]  /*aa00*/  PRMT R211, RZ, 0x7610, R211 ;  /* 0x00007610ffd37816 */ /* 0x000fe200000000d3 */
[----:B--2---:R-:W-:-:S05]  /*aa10*/  IMAD.X R125, R125, 0x1, R122, P5 ;  /* 0x000000017d7d7824 */ /* 0x004fca00028e067a */
[----:B------:R3:W2:Y:S02]  /*aa20*/  @P2 LDG.E.U8 R213, desc[UR26][R124.64] ;  /* 0x0000001a7cd52981 */ /* 0x0006a4000c1e1100 */
[-C--:B---3--:R-:W-:Y:S01]  /*aa30*/  IADD3 R124, P5, PT, R127, R121.reuse, RZ ;  /* 0x000000797f7c7210 */ /* 0x088fe20007fbe0ff */
[----:B----4-:R-:W-:Y:S01]  /*aa40*/  IMAD.X R127, R0, 0x1, R122, P6 ;  /* 0x00000001007f7824 */ /* 0x010fe200030e067a */
[----:B------:R-:W-:Y:S01]  /*aa50*/  ISETP.GT.AND P1, PT, R117, 0x17, PT ;  /* 0x000000177500780c */ /* 0x000fe20003f24270 */
[----:B------:R-:W3:Y:S04]  /*aa60*/  LDL R0, [R1+0xbc] ;  /* 0x0000bc0001007983 */ /* 0x000ee80000100800 */
[----:B------:R0:W4:Y:S04]  /*aa70*/  @P4 LDG.E.U8 R211, desc[UR26][R126.64] ;  /* 0x0000001a7ed34981 */ /* 0x000128000c1e1100 */
[----:B------:R-:W0:Y:S01]  /*aa80*/  LDL R127, [R1+0xc4] ;  /* 0x0000c400017f7983 */ /* 0x000e220000100800 */
[----:B------:R-:W-:Y:S01]  /*aa90*/  PRMT R210, RZ, 0x7610, R210 ;  /* 0x00007610ffd27816 */ /* 0x000fe200000000d2 */
[----:B------:R-:W-:Y:S01]  /*aaa0*/  IMAD.X R125, R251, 0x1, R122, P5 ;  /* 0x00000001fb7d7824 */ /* 0x000fe200028e067a */
[----:B------:R-:W-:Y:S01]  /*aab0*/  ISETP.GT.AND P2, PT, R117, 0x18, PT ;  /* 0x000000187500780c */ /* 0x000fe20003f44270 */
[----:B------:R-:W2:Y:S04]  /*aac0*/  LDL R251, [R1+0x1b0] ;  /* 0x0001b00001fb7983 */ /* 0x000ea80000100800 */
[----:B------:R1:W2:Y:S04]  /*aad0*/  @P1 LDG.E.U8 R210, desc[UR26][R124.64] ;  /* 0x0000001a7cd21981 */ /* 0x0002a8000c1e1100 */
[----:B------:R-:W1:Y:S01]  /*aae0*/  LDL R125, [R1+0xc0] ;  /* 0x0000c000017d7983 */ /* 0x000e620000100800 */
[----:B0-----:R-:W-:-:S03]  /*aaf0*/  IADD3 R126, P6, PT, R127, R121, RZ ;  /* 0x000000797f7e7210 */ /* 0x001fc60007fde0ff */
[----:B------:R-:W2:Y:S01]  /*ab00*/  LDL R127, [R1+0x204] ;  /* 0x00020400017f7983 */ /* 0x000ea20000100800 */
[----:B------:R-:W-:Y:S02]  /*ab10*/  PRMT R209, RZ, 0x7610, R209 ;  /* 0x00007610ffd17816 */ /* 0x000fe400000000d1 */
[----:B-1----:R-:W-:Y:S02]  /*ab20*/  IADD3 R124, P5, PT, R125, R121, RZ ;  /* 0x000000797d7c7210 */ /* 0x002fe40007fbe0ff */
[----:B------:R-:W3:Y:S01]  /*ab30*/  LDL R125, [R1+0x1b4] ;  /* 0x0001b400017d7983 */ /* 0x000ee20000100800 */
[----:B--2---:R-:W-:-:S05]  /*ab40*/  IMAD.X R127, R127, 0x1, R122, P6 ;  /* 0x000000017f7f7824 */ /* 0x004fca00030e067a */
[----:B------:R0:W2:Y:S04]  /*ab50*/  @P2 LDG.E.U8 R209, desc[UR26][R126.64] ;  /* 0x0000001a7ed12981 */ /* 0x0000a8000c1e1100 */
[----:B------:R-:W2:Y:S01]  /*ab60*/  LDL R127, [R1+0xb8] ;  /* 0x0000b800017f7983 */ /* 0x000ea20000100800 */
[C---:B------:R-:W-:Y:S02]  /*ab70*/  ISETP.GT.AND P4, PT, R117.reuse, 0x19, PT ;  /* 0x000000197500780c */ /* 0x040fe40003f84270 */
[----:B------:R-:W-:Y:S01]  /*ab80*/  ISETP.GT.AND P1, PT, R117, 0x1a, PT ;  /* 0x0000001a7500780c */ /* 0x000fe20003f24270 */
[----:B---3--:R-:W-:Y:S01]  /*ab90*/  IMAD.X R125, R125, 0x1, R122, P5 ;  /* 0x000000017d7d7824 */ /* 0x008fe200028e067a */
[----:B------:R-:W-:Y:S02]  /*aba0*/  PRMT R206, RZ, 0x7610, R206 ;  /* 0x00007610ffce7816 */ /* 0x000fe400000000ce */
[----:B0-----:R-:W-:-:S02]  /*abb0*/  IADD3 R126, P6, PT, R0, R121, RZ ;  /* 0x00000079007e7210 */ /* 0x001fc40007fde0ff */
[----:B------:R-:W-:Y:S01]  /*abc0*/  PRMT R205, RZ, 0x7610, R205 ;  /* 0x00007610ffcd7816 */ /* 0x000fe200000000cd */
[----:B------:R-:W3:Y:S04]  /*abd0*/  LDL R0, [R1+0x1a4] ;  /* 0x0001a40001007983 */ /* 0x000ee80000100800 */
[----:B------:R2:W3:Y:S04]  /*abe0*/  @P4 LDG.E.U8 R206, desc[UR26][R124.64] ;  /* 0x0000001a7cce4981 */ /* 0x0004e8000c1e1100 */
[----:B------:R-:W3:Y:S01]  /*abf0*/  LDL R125, [R1+0x1ac] ;  /* 0x0001ac00017d7983 */ /* 0x000ee20000100800 */
[----:B--2---:R-:W-:Y:S01]  /*ac00*/  IADD3 R124, P5, PT, R127, R121, RZ ;  /* 0x000000797f7c7210 */ /* 0x004fe20007fbe0ff */
[----:B------:R-:W-:Y:S01]  /*ac10*/  IMAD.X R127, R251, 0x1, R122, P6 ;  /* 0x00000001fb7f7824 */ /* 0x000fe200030e067a */
[----:B------:R-:W-:Y:S01]  /*ac20*/  ISETP.GT.AND P2, PT, R117, 0x1b, PT ;  /* 0x0000001b7500780c */ /* 0x000fe20003f44270 */
[----:B------:R-:W2:Y:S04]  /*ac30*/  LDL R251, [R1+0xac] ;  /* 0x0000ac0001fb7983 */ /* 0x000ea80000100800 */
[----:B------:R0:W2:Y:S04]  /*ac40*/  @P1 LDG.E.U8 R205, desc[UR26][R126.64] ;  /* 0x0000001a7ecd1981 */ /* 0x0000a8000c1e1100 */
[----:B------:R-:W0:Y:S01]  /*ac50*/  LDL R127, [R1+0xb4] ;  /* 0x0000b400017f7983 */ /* 0x000e220000100800 */
[----:B------:R-:W-:-:S02]  /*ac60*/  PRMT R203, RZ, 0x7610, R203 ;  /* 0x00007610ffcb7816 */ /* 0x000fc400000000cb */
[----:B------:R-:W-:Y:S01]  /*ac70*/  ISETP.GT.AND P4, PT, R117, 0x1c, PT ;  /* 0x0000001c7500780c */ /* 0x000fe20003f84270 */
[----:B---3--:R-:W-:-:S05]  /*ac80*/  IMAD.X R125, R125, 0x1, R122, P5 ;  /* 0x000000017d7d7824 */ /* 0x008fca00028e067a */
[----:B------:R1:W3:Y:S01]  /*ac90*/  @P2 LDG.E.U8 R203, desc[UR26][R124.64] ;  /* 0x0000001a7ccb2981 */ /* 0x0002e2000c1e1100 */
[----:B------:R-:W-:-:S03]  /*aca0*/  PRMT R200, RZ, 0x7610, R200 ;  /* 0x00007610ffc87816 */ /* 0x000fc600000000c8 */
[----:B------:R-:W1:Y:S01]  /*acb0*/  LDL R125, [R1+0xb0] ;  /* 0x0000b000017d7983 */ /* 0x000e620000100800 */
[----:B0-----:R-:W-:-:S03]  /*acc0*/  IADD3 R126, P6, PT, R127, R121, RZ ;  /* 0x000000797f7e7210 */ /* 0x001fc60007fde0ff */
[----:B------:R-:W2:Y:S01]  /*acd0*/  LDL R127, [R1+0x1a8] ;  /* 0x0001a800017f7983 */ /* 0x000ea20000100800 */
[----:B------:R-:W-:Y:S01]  /*ace0*/  ISETP.GT.AND P1, PT, R117, 0x1d, PT ;  /* 0x0000001d7500780c */ /* 0x000fe20003f24270 */
[----:B--2---:R-:W-:-:S05]  /*acf0*/  IMAD.X R127, R127, 0x1, R122, P6 ;  /* 0x000000017f7f7824 */ /* 0x004fca00030e067a */
[----:B------:R0:W2:Y:S04]  /*ad00*/  @P4 LDG.E.U8 R200, desc[UR26][R126.64] ;  /* 0x0000001a7ec84981 */ /* 0x0000a8000c1e1100 */
[----:B------:R-:W2:Y:S01]  /*ad10*/  LDL R127, [R1+0x1a0] ;  /* 0x0001a000017f7983 */ /* 0x000ea20000100800 */
[-C--:B-1----:R-:W-:Y:S02]  /*ad20*/  IADD3 R124, P5, PT, R125, R121.reuse, RZ ;  /* 0x000000797d7c7210 */ /* 0x082fe40007fbe0ff */
[----:B------:R-:W-:Y:S02]  /*ad30*/  ISETP.GT.AND P2, PT, R117, 0x1e, PT ;  /* 0x0000001e7500780c */ /* 0x000fe40003f44270 */
[----:B------:R-:W-:Y:S01]  /*ad40*/  PRMT R199, RZ, 0x7610, R199 ;  /* 0x00007610ffc77816 */ /* 0x000fe200000000c7 */
[----:B------:R-:W-:Y:S01]  /*ad50*/  IMAD.X R125, R0, 0x1, R122, P5 ;  /* 0x00000001007d7824 */ /* 0x000fe200028e067a */
[----:B0-----:R-:W-:Y:S01]  /*ad60*/  IADD3 R126, P6, PT, R251, R121, RZ ;  /* 0x00000079fb7e7210 */ /* 0x001fe20007fde0ff */
[----:B------:R-:W3:Y:S01]  /*ad70*/  LDL R0, [R1+0x1f8] ;  /* 0x0001f80001007983 */ /* 0x000ee20000100800 */
        /* <DEDUP_REMOVED lines=13> */
[----:B------:R-:W-:Y:S01]  /*ae50*/  ISETP.GT.AND P1, PT, R117, 0x20, PT ;  /* 0x000000207500780c */ /* 0x000fe20003f24270 */
[----:B--2---:R-:W-:Y:S01]  /*ae60*/  IMAD.X R125, R125, 0x1, R122, P5 ;  /* 0x000000017d7d7824 */ /* 0x004fe200028e067a */
[----:B------:R-:W-:-:S04]  /*ae70*/  PRMT R193, RZ, 0x7610, R193 ;  /* 0x00007610ffc17816 */ /* 0x000fc800000000c1 */
[----:B------:R3:W2:Y:S02]  /*ae80*/  @P4 LDG.E.U8 R194, desc[UR26][R124.64] ;  /* 0x0000001a7cc24981 */ /* 0x0006a4000c1e1100 */
[-C--:B---3--:R-:W-:Y:S01]  /*ae90*/  IADD3 R124, P5, PT, R127, R121.reuse, RZ ;  /* 0x000000797f7c7210 */ /* 0x088fe20007fbe0ff */
[--C-:B------:R-:W-:Y:S01]  /*aea0*/  IMAD.X R127, R0, 0x1, R122.reuse, P6 ;  /* 0x00000001007f7824 */ /* 0x100fe200030e067a */
[----:B------:R-:W-:Y:S01]  /*aeb0*/  ISETP.GT.AND P2, PT, R117, 0x21, PT ;  /* 0x000000217500780c */ /* 0x000fe20003f44270 */
[----:B------:R-:W3:Y:S04]  /*aec0*/  LDL R0, [R1+0x94] ;  /* 0x0000940001007983 */ /* 0x000ee80000100800 */
[----:B------:R0:W2:Y:S04]  /*aed0*/  @P1 LDG.E.U8 R193, desc[UR26][R126.64] ;  /* 0x0000001a7ec11981 */ /* 0x0000a8000c1e1100 */
        /* <DEDUP_REMOVED lines=66> */
[----:B------:R-:W-:Y:S01]  /*b300*/  IMAD.X R127, R0, 0x1, R122, P6 ;  /* 0x00000001007f7824 */ /* 0x000fe200030e067a */
        /* <DEDUP_REMOVED lines=98> */
[--C-:B------:R-:W-:Y:S01]  /*b930*/  IMAD.X R127, R251, 0x1, R122.reuse, P6 ;  /* 0x00000001fb7f7824 */ /* 0x100fe200030e067a */
[----:B------:R-:W-:Y:S01]  /*b940*/  ISETP.GT.AND P2, PT, R117, 0x39, PT ;  /* 0x000000397500780c */ /* 0x000fe20003f44270 */
[----:B------:R-:W2:Y:S04]  /*b950*/  LDL R251, [R1+0x34] ;  /* 0x0000340001fb7983 */ /* 0x000ea80000100800 */
[----:B------:R0:W2:Y:S04]  /*b960*/  @P1 LDG.E.U8 R145, desc[UR26][R126.64] ;  /* 0x0000001a7e911981 */ /* 0x0000a8000c1e1100 */
[----:B------:R-:W0:Y:S01]  /*b970*/  LDL R127, [R1+0x3c] ;  /* 0x00003c00017f7983 */ /* 0x000e220000100800 */
[----:B------:R-:W-:Y:S01]  /*b980*/  PRMT R143, RZ, 0x7610, R143 ;  /* 0x00007610ff8f7816 */ /* 0x000fe2000000008f */
[----:B---3--:R-:W-:-:S05]  /*b990*/  IMAD.X R125, R125, 0x1, R122, P5 ;  /* 0x000000017d7d7824 */ /* 0x008fca00028e067a */
[----:B------:R1:W3:Y:S04]  /*b9a0*/  @P2 LDG.E.U8 R143, desc[UR26][R124.64] ;  /* 0x0000001a7c8f2981 */ /* 0x0002e8000c1e1100 */
[----:B------:R-:W1:Y:S01]  /*b9b0*/  LDL R125, [R1+0x38] ;  /* 0x00003800017d7983 */ /* 0x000e620000100800 */
[----:B0-----:R-:W-:-:S03]  /*b9c0*/  IADD3 R126, P6, PT, R127, R121, RZ ;  /* 0x000000797f7e7210 */ /* 0x001fc60007fde0ff */
[----:B------:R-:W2:Y:S01]  /*b9d0*/  LDL R127, [R1+0x140] ;  /* 0x00014000017f7983 */ /* 0x000ea20000100800 */
[C---:B------:R-:W-:Y:S02]  /*b9e0*/  ISETP.GT.AND P4, PT, R117.reuse, 0x3a, PT ;  /* 0x0000003a7500780c */ /* 0x040fe40003f84270 */
[----:B------:R-:W-:Y:S02]  /*b9f0*/  ISETP.GT.AND P1, PT, R117, 0x3b, PT ;  /* 0x0000003b7500780c */ /* 0x000fe40003f24270 */
[----:B------:R-:W-:Y:S02]  /*ba00*/  PRMT R140, RZ, 0x7610, R140 ;  /* 0x00007610ff8c7816 */ /* 0x000fe4000000008c */
[----:B------:R-:W-:Y:S02]  /*ba10*/  PRMT R139, RZ, 0x7610, R139 ;  /* 0x00007610ff8b7816 */ /* 0x000fe4000000008b */
[----:B-1----:R-:W-:-:S05]  /*ba20*/  IADD3 R124, P5, PT, R125, R121, RZ ;  /* 0x000000797d7c7210 */ /* 0x002fca0007fbe0ff */
[--C-:B------:R-:W-:Y:S01]  /*ba30*/  IMAD.X R125, R0, 0x1, R122.reuse, P5 ;  /* 0x00000001007d7824 */ /* 0x100fe200028e067a */
[----:B------:R-:W-:Y:S01]  /*ba40*/  ISETP.GT.AND P2, PT, R117, 0x3c, PT ;  /* 0x0000003c7500780c */ /* 0x000fe20003f44270 */
[----:B------:R-:W3:Y:S04]  /*ba50*/  LDL R0, [R1+0x130] ;  /* 0x0001300001007983 */ /* 0x000ee80000100800 */
[----:B------:R-:W3:Y:S04]  /*ba60*/  @P1 LDG.E.U8 R139, desc[UR26][R124.64] ;  /* 0x0000001a7c8b1981 */ /* 0x000ee8000c1e1100 */
[----:B------:R-:W3:Y:S01]  /*ba70*/  LDL R125, [R1+0x30] ;  /* 0x00003000017d7983 */ /* 0x000ee20000100800 */
[----:B--2---:R-:W-:-:S05]  /*ba80*/  IMAD.X R127, R127, 0x1, R122, P6 ;  /* 0x000000017f7f7824 */ /* 0x004fca00030e067a */
[----:B------:R0:W2:Y:S04]  /*ba90*/  @P4 LDG.E.U8 R140, desc[UR26][R126.64] ;  /* 0x0000001a7e8c4981 */ /* 0x0000a8000c1e1100 */
[----:B------:R-:W2:Y:S01]  /*baa0*/  LDL R127, [R1+0x138] ;  /* 0x00013800017f7983 */ /* 0x000ea20000100800 */
[-C--:B0-----:R-:W-:Y:S02]  /*bab0*/  IADD3 R126, P6, PT, R251, R121.reuse, RZ ;  /* 0x00000079fb7e7210 */ /* 0x081fe40007fde0ff */
[----:B------:R-:W-:Y:S01]  /*bac0*/  PRMT R137, RZ, 0x7610, R137 ;  /* 0x00007610ff897816 */ /* 0x000fe20000000089 */
[----:B------:R-:W4:Y:S01]  /*bad0*/  LDL R251, [R1+0x12c] ;  /* 0x00012c0001fb7983 */ /* 0x000f220000100800 */
[----:B---3--:R-:W-:-:S03]  /*bae0*/  IADD3 R124, P5, PT, R125, R121, RZ ;  /* 0x000000797d7c7210 */ /* 0x008fc60007fbe0ff */
[----:B------:R-:W3:Y:S01]  /*baf0*/  LDL R125, [R1+0x134] ;  /* 0x00013400017d7983 */ /* 0x000ee20000100800 */
[----:B--2---:R-:W-:-:S05]  /*bb00*/  IMAD.X R127, R127, 0x1, R122, P6 ;  /* 0x000000017f7f7824 */ /* 0x004fca00030e067a */
[----:B------:R0:W2:Y:S04]  /*bb10*/  @P2 LDG.E.U8 R137, desc[UR26][R126.64] ;  /* 0x0000001a7e892981 */ /* 0x0000a8000c1e1100 */
[----:B------:R-:W0:Y:S01]  /*bb20*/  LDL R127, [R1+0x2c] ;  /* 0x00002c00017f7983 */ /* 0x000e220000100800 */
[----:B---3--:R-:W-:Y:S01]  /*bb30*/  IMAD.X R125, R125, 0x1, R122, P5 ;  /* 0x000000017d7d7824 */ /* 0x008fe200028e067a */
[----:B0-----:R-:W-:Y:S02]  /*bb40*/  IADD3 R126, P5, PT, R127, R121, RZ ;  /* 0x000000797f7e7210 */ /* 0x001fe40007fbe0ff */
[----:B------:R-:W3:Y:S01]  /*bb50*/  LDL R127, [R1+0x28] ;  /* 0x00002800017f7983 */ /* 0x000ee20000100800 */
[----:B------:R-:W-:Y:S02]  /*bb60*/  ISETP.GT.AND P4, PT, R117, 0x3d, PT ;  /* 0x0000003d7500780c */ /* 0x000fe40003f84270 */
[----:B------:R-:W-:-:S11]  /*bb70*/  PRMT R134, RZ, 0x7610, R134 ;  /* 0x00007610ff867816 */ /* 0x000fd60000000086 */
[----:B------:R3:W2:Y:S01]  /*bb80*/  @P4 LDG.E.U8 R134, desc[UR26][R124.64] ;  /* 0x0000001a7c864981 */ /* 0x0006a2000c1e1100 */
[C---:B------:R-:W-:Y:S02]  /*bb90*/  ISETP.GT.AND P1, PT, R117.reuse, 0x3e, PT ;  /* 0x0000003e7500780c */ /* 0x040fe40003f24270 */
[----:B------:R-:W-:Y:S02]  /*bba0*/  ISETP.GT.AND P2, PT, R117, 0x3f, PT ;  /* 0x0000003f7500780c */ /* 0x000fe40003f44270 */
[----:B------:R-:W-:Y:S02]  /*bbb0*/  PRMT R133, RZ, 0x7610, R133 ;  /* 0x00007610ff857816 */ /* 0x000fe40000000085 */
[----:B------:R-:W-:Y:S02]  /*bbc0*/  PRMT R131, RZ, 0x7610, R131 ;  /* 0x00007610ff837816 */ /* 0x000fe40000000083 */
[----:B------:R-:W-:Y:S02]  /*bbd0*/  PRMT R128, RZ, 0x7610, R128 ;  /* 0x00007610ff807816 */ /* 0x000fe40000000080 */
        /* <DEDUP_REMOVED lines=28> */
[----:B---3--:R-:W-:Y:S01]  /*bda0*/  IADD3 R124, P4, PT, R127, R121, RZ ;  /* 0x000000797f7c7210 */ /* 0x008fe20007f9e0ff */
[--C-:B------:R-:W-:Y:S02]  /*bdb0*/  IMAD.X R127, R0, 0x1, R122.reuse, P5 ;  /* 0x00000001007f7824 */ /* 0x100fe400028e067a */
[----:B------:R-:W0:Y:S01]  /*bdc0*/  S2R R0, SR_TID.X ;  /* 0x0000000000007919 */ /* 0x000e220000002100 */
[----:B------:R-:W-:Y:S01]  /*bdd0*/  ISETP.GT.AND P5, PT, R117, RZ, PT ;  /* 0x000000ff7500720c */ /* 0x000fe20003fa4270 */
[----:B----4-:R-:W-:Y:S01]  /*bde0*/  IMAD.X R125, R251, 0x1, R122, P4 ;  /* 0x00000001fb7d7824 */ /* 0x010fe200020e067a */
[----:B------:R-:W-:Y:S01]  /*bdf0*/  SHF.R.S32.HI R251, RZ, 0x1f, R123 ;  /* 0x0000001ffffb7819 */ /* 0x000fe2000001147b */
[----:B------:R-:W3:Y:S01]  /*be00*/  @P1 LDG.E.U8 R133, desc[UR26][R126.64] ;  /* 0x0000001a7e851981 */ /* 0x000ee2000c1e1100 */
[----:B------:R-:W-:-:S03]  /*be10*/  IADD3 R243, P1, PT, R123, R243, RZ ;  /* 0x000000f37bf37210 */ /* 0x000fc60007f3e0ff */
[----:B------:R1:W4:Y:S02]  /*be20*/  @P2 LDG.E.U8 R131, desc[UR26][R124.64] ;  /* 0x0000001a7c832981 */ /* 0x000324000c1e1100 */
[----:B------:R-:W-:Y:S01]  /*be30*/  IMAD.X R241, R251, 0x1, R241, P1 ;  /* 0x00000001fbf17824 */ /* 0x000fe200008e06f1 */
[----:B------:R-:W-:-:S03]  /*be40*/  IADD3 R120, P1, PT, R123, R120, RZ ;  /* 0x000000787b787210 */ /* 0x000fc60007f3e0ff */
[----:B-1----:R-:W-:Y:S02]  /*be50*/  @P5 IMAD.MOV.U32 R124, RZ, RZ, R121 ;  /* 0x000000ffff7c5224 */ /* 0x002fe400078e0079 */
[----:B------:R-:W-:-:S05]  /*be60*/  @P5 IMAD.MOV.U32 R125, RZ, RZ, R122 ;  /* 0x000000ffff7d5224 */ /* 0x000fca00078e007a */
[----:B------:R1:W2:Y:S01]  /*be70*/  @P5 LDG.E.U8 R128, desc[UR26][R124.64] ;  /* 0x0000001a7c805981 */ /* 0x0002a2000c1e1100 */
[----:B------:R-:W-:Y:S01]  /*be80*/  IMAD.X R115, R251, 0x1, R115, P1 ;  /* 0x00000001fb737824 */ /* 0x000fe200008e0673 */
[----:B------:R-:W-:Y:S02]  /*be90*/  IADD3 R114, P1, PT, R123, R114, RZ ;  /* 0x000000727b727210 */ /* 0x000fe40007f3e0ff */
[----:B0-----:R-:W-:-:S03]  /*bea0*/  LOP3.LUT R0, R0, 0x3f, RZ, 0xc0, !PT ;  /* 0x0000003f00007812 */ /* 0x001fc600078ec0ff */
[----:B------:R-:W-:Y:S01]  /*beb0*/  IMAD.X R112, R251, 0x1, R112, P1 ;  /* 0x00000001fb707824 */ /* 0x000fe200008e0670 */
[----:B------:R-:W-:Y:S02]  /*bec0*/  ISETP.GE.AND P4, PT, R0, R117, PT ;  /* 0x000000750000720c */ /* 0x000fe40003f86270 */
[C---:B------:R-:W-:Y:S01]  /*bed0*/  IADD3 R111, P1, PT, R123.reuse, R111, RZ ;  /* 0x0000006f7b6f7210 */ /* 0x040fe20007f3e0ff */
[----:B------:R-:W2:Y:S01]  /*bee0*/  LDL.LU R0, [R1+0x8] ;  /* 0x0000080001007983 */ /* 0x000ea20000300800 */
[----:B------:R-:W-:-:S03]  /*bef0*/  IADD3 R118, P2, PT, R123, R118, RZ ;  /* 0x000000767b767210 */ /* 0x000fc60007f5e0ff */
[----:B------:R-:W-:Y:S01]  /*bf00*/  IMAD.X R109, R251, 0x1, R109, P1 ;  /* 0x00000001fb6d7824 */ /* 0x000fe200008e066d */
[----:B------:R-:W-:Y:S02]  /*bf10*/  IADD3 R108, P1, PT, R123, R108, RZ ;  /* 0x0000006c7b6c7210 */ /* 0x000fe40007f3e0ff */
[----:B-1----:R-:W-:Y:S01]  /*bf20*/  PRMT R124, RZ, 0x7610, R124 ;  /* 0x00007610ff7c7816 */ /* 0x002fe2000000007c */
[C---:B------:R-:W-:Y:S02]  /*bf30*/  IMAD.X R119, R251.reuse, 0x1, R119, P2 ;  /* 0x00000001fb777824 */ /* 0x040fe400010e0677 */
[----:B------:R-:W-:Y:S02]  /*bf40*/  @!P4 IMAD.MOV.U32 R126, RZ, RZ, R243 ;  /* 0x000000ffff7ec224 */ /* 0x000fe400078e00f3 */
[----:B------:R-:W-:Y:S01]  /*bf50*/  @!P4 IMAD.MOV.U32 R127, RZ, RZ, R241 ;  /* 0x000000ffff7fc224 */ /* 0x000fe200078e00f1 */
[----:B------:R-:W-:Y:S01]  /*bf60*/  BAR.SYNC.DEFER_BLOCKING 0x0 ;  /* 0x0000000000007b1d */ /* 0x000fe20000010000 */
[----:B------:R-:W-:Y:S01]  /*bf70*/  IMAD.X R106, R251, 0x1, R106, P1 ;  /* 0x00000001fb6a7824 */ /* 0x000fe200008e066a */
[----:B------:R-:W-:-:S02]  /*bf80*/  IADD3 R116, P2, PT, R123, R116, RZ ;  /* 0x000000747b747210 */ /* 0x000fc40007f5e0ff */
[----:B------:R-:W-:-:S03]  /*bf90*/  IADD3 R105, P1, PT, R123, R105, RZ ;  /* 0x000000697b697210 */ /* 0x000fc60007f3e0ff */
[C---:B------:R-:W-:Y:S02]  /*bfa0*/  IMAD.X R113, R251.reuse, 0x1, R113, P2 ;  /* 0x00000001fb717824 */ /* 0x040fe400010e0671 */
[----:B------:R-:W-:Y:S01]  /*bfb0*/  IMAD.X R103, R251, 0x1, R103, P1 ;  /* 0x00000001fb677824 */ /* 0x000fe200008e0667 */
[----:B------:R-:W-:-:S05]  /*bfc0*/  IADD3 R102, P1, PT, R123, R102, RZ ;  /* 0x000000667b667210 */ /* 0x000fca0007f3e0ff */
[----:B------:R-:W-:Y:S01]  /*bfd0*/  IMAD.X R100, R251, 0x1, R100, P1 ;  /* 0x00000001fb647824 */ /* 0x000fe200008e0664 */
[----:B------:R0:W2:Y:S01]  /*bfe0*/  @!P4 LDG.E.U8 R124, desc[UR26][R126.64] ;  /* 0x0000001a7e7cc981 */ /* 0x0000a2000c1e1100 */
[----:B------:R-:W-:Y:S01]  /*bff0*/  IADD3 R99, P1, PT, R123, R99, RZ ;  /* 0x000000637b637210 */ /* 0x000fe20007f3e0ff */
[----:B0-----:R-:W-:Y:S02]  /*c000*/  @!P4 IMAD.MOV.U32 R126, RZ, RZ, R120 ;  /* 0x000000ffff7ec224 */ /* 0x001fe400078e0078 */
[----:B------:R-:W-:-:S05]  /*c010*/  @!P4 IMAD.MOV.U32 R127, RZ, RZ, R115 ;  /* 0x000000ffff7fc224 */ /* 0x000fca00078e0073 */
[----:B------:R0:W2:Y:S01]  /*c020*/  @!P4 LDG.E.U8 R129, desc[UR26][R126.64] ;  /* 0x0000001a7e81c981 */ /* 0x0000a2000c1e1100 */
[----:B------:R-:W-:Y:S02]  /*c030*/  IMAD.X R97, R251, 0x1, R97, P1 ;  /* 0x00000001fb617824 */ /* 0x000fe400008e0661 */
[----:B0-----:R-:W-:Y:S02]  /*c040*/  @!P4 IMAD.MOV.U32 R126, RZ, RZ, R116 ;  /* 0x000000ffff7ec224 */ /* 0x001fe400078e0074 */
[----:B------:R-:W-:Y:S01]  /*c050*/  @!P4 IMAD.MOV.U32 R127, RZ, RZ, R113 ;  /* 0x000000ffff7fc224 */ /* 0x000fe200078e0071 */
[----:B------:R-:W-:-:S04]  /*c060*/  IADD3 R110, P2, PT, R123, R110, RZ ;  /* 0x0000006e7b6e7210 */ /* 0x000fc80007f5e0ff */
[----:B------:R0:W2:Y:S01]  /*c070*/  @!P4 LDG.E.U8 R130, desc[UR26][R126.64] ;  /* 0x0000001a7e82c981 */ /* 0x0000a2000c1e1100 */
[----:B------:R-:W-:Y:S01]  /*c080*/  IADD3 R96, P1, PT, R123, R96, RZ ;  /* 0x000000607b607210 */ /* 0x000fe20007f3e0ff */
[C---:B------:R-:W-:Y:S02]  /*c090*/  IMAD.X R107, R251.reuse, 0x1, R107, P2 ;  /* 0x00000001fb6b7824 */ /* 0x040fe400010e066b */
[----:B0-----:R-:W-:Y:S02]  /*c0a0*/  @!P4 IMAD.MOV.U32 R126, RZ, RZ, R114 ;  /* 0x000000ffff7ec224 */ /* 0x001fe400078e0072 */
[----:B------:R-:W-:Y:S02]  /*c0b0*/  @!P4 IMAD.MOV.U32 R127, RZ, RZ, R112 ;  /* 0x000000ffff7fc224 */ /* 0x000fe400078e0070 */
[----:B------:R-:W-:-:S03]  /*c0c0*/  IMAD.X R94, R251, 0x1, R94, P1 ;  /* 0x00000001fb5e7824 */ /* 0x000fc600008e065e */
[----:B------:R0:W2:Y:S01]  /*c0d0*/  @!P4 LDG.E.U8 R132, desc[UR26][R126.64] ;  /* 0x0000001a7e84c981 */ /* 0x0000a2000c1e1100 */
[----:B------:R-:W-:Y:S01]  /*c0e0*/  IADD3 R93, P1, PT, R123, R93, RZ ;  /* 0x0000005d7b5d7210 */ /* 0x000fe20007f3e0ff */
[----:B0-----:R-:W-:Y:S02]  /*c0f0*/  @!P4 IMAD.MOV.U32 R126, RZ, RZ, R111 ;  /* 0x000000ffff7ec224 */ /* 0x001fe400078e006f */
[----:B------:R-:W-:Y:S02]  /*c100*/  @!P4 IMAD.MOV.U32 R127, RZ, RZ, R109 ;  /* 0x000000ffff7fc224 */ /* 0x000fe400078e006d */
[----:B------:R-:W-:-:S03]  /*c110*/  IMAD.X R91, R251, 0x1, R91, P1 ;  /* 0x00000001fb5b7824 */ /* 0x000fc600008e065b */
[----:B------:R0:W2:Y:S01]  /*c120*/  @!P4 LDG.E.U8 R135, desc[UR26][R126.64] ;  /* 0x0000001a7e87c981 */ /* 0x0000a2000c1e1100 */
[C---:B------:R-:W-:Y:S01]  /*c130*/  IADD3 R231, P1, PT, R123.reuse, R231, RZ ;  /* 0x000000e77be77210 */ /* 0x040fe20007f3e0ff */
[----:B0-----:R-:W-:Y:S02]  /*c140*/  @!P4 IMAD.MOV.U32 R126, RZ, RZ, R110 ;  /* 0x000000ffff7ec224 */ /* 0x001fe400078e006e */
[----:B------:R-:W-:Y:S01]  /*c150*/  @!P4 IMAD.MOV.U32 R127, RZ, RZ, R107 ;  /* 0x000000ffff7fc224 */ /* 0x000fe200078e006b */
[----:B------:R-:W-:Y:S01]  /*c160*/  IADD3 R104, P2, PT, R123, R104, RZ ;  /* 0x000000687b687210 */ /* 0x000fe20007f5e0ff */
[----:B------:R-:W-:-:S03]  /*c170*/  IMAD.X R229, R251, 0x1, R229, P1 ;  /* 0x00000001fbe57824 */ /* 0x000fc600008e06e5 */
        /* <DEDUP_REMOVED lines=126> */
[----:B------:R-:W-:Y:S02]  /*c960*/  IADD3 R239, P1, PT, R123, R239, RZ ;  /* 0x000000ef7bef7210 */ /* 0x000fe40007f3e0ff */
[----:B------:R-:W-:Y:S01]  /*c970*/  PRMT R184, RZ, 0x7610, R184 ;  /* 0x00007610ffb87816 */ /* 0x000fe200000000b8 */
[----:B0-----:R-:W-:Y:S02]  /*c980*/  @!P4 IMAD.MOV.U32 R126, RZ, RZ, R65 ;  /* 0x000000ffff7ec224 */ /* 0x001fe400078e0041 */
[----:B------:R-:W-:Y:S02]  /*c990*/  @!P4 IMAD.MOV.U32 R127, RZ, RZ, R63 ;  /* 0x000000ffff7fc224 */ /* 0x000fe400078e003f */
[----:B------:R-:W-:-:S03]  /*c9a0*/  IMAD.X R237, R251, 0x1, R237, P1 ;  /* 0x00000001fbed7824 */ /* 0x000fc600008e06ed */
[----:B------:R0:W2:Y:S01]  /*c9b0*/  @!P4 LDG.E.U8 R183, desc[UR26][R126.64] ;  /* 0x0000001a7eb7c981 */ /* 0x0000a2000c1e1100 */
[C---:B------:R-:W-:Y:S02]  /*c9c0*/  IADD3 R29, P1, PT, R123.reuse, R29, RZ ;  /* 0x0000001d7b1d7210 */ /* 0x040fe40007f3e0ff */
[----:B------:R-:W-:Y:S01]  /*c9d0*/  PRMT R186, RZ, 0x7610, R186 ;  /* 0x00007610ffba7816 */ /* 0x000fe200000000ba */
[----:B0-----:R-:W-:Y:S02]  /*c9e0*/  @!P4 IMAD.MOV.U32 R126, RZ, RZ, R64 ;  /* 0x000000ffff7ec224 */ /* 0x001fe400078e0040 */
[----:B------:R-:W-:Y:S01]  /*c9f0*/  @!P4 IMAD.MOV.U32 R127, RZ, RZ, R61 ;  /* 0x000000ffff7fc224 */ /* 0x000fe200078e003d */
[----:B------:R-:W-:Y:S01]  /*ca00*/  IADD3 R59, P2, PT, R123, R59, RZ ;  /* 0x0000003b7b3b7210 */ /* 0x000fe20007f5e0ff */
        /* <DEDUP_REMOVED lines=8> */
[----:B------:R-:W-:Y:S01]  /*ca90*/  IMAD.X R26, R251, 0x1, R26, P1 ;  /* 0x00000001fb1a7824 */ /* 0x000fe200008e061a */
        /* <DEDUP_REMOVED lines=12> */
[----:B------:R0:W3:Y:S01]  /*cb60*/  @!P4 LDG.E.U8 R190, desc[UR26][R126.64] ;  /* 0x0000001a7ebec981 */ /* 0x0000e2000c1e1100 */
[----:B------:R-:W-:Y:S02]  /*cb70*/  IADD3 R21, P1, PT, R123, R21, RZ ;  /* 0x000000157b157210 */ /* 0x000fe40007f3e0ff */
[----:B------:R-:W-:Y:S01]  /*cb80*/  PRMT R195, RZ, 0x7610, R195 ;  /* 0x00007610ffc37816 */ /* 0x000fe200000000c3 */
[----:B0-----:R-:W-:Y:S02]  /*cb90*/  @!P4 IMAD.MOV.U32 R126, RZ, RZ, R58 ;  /* 0x000000ffff7ec224 */ /* 0x001fe400078e003a */
[----:B------:R-:W-:Y:S02]  /*cba0*/  @!P4 IMAD.MOV.U32 R127, RZ, RZ, R56 ;  /* 0x000000ffff7fc224 */ /* 0x000fe400078e0038 */
[----:B------:R-:W-:-:S03]  /*cbb0*/  IMAD.X R51, R251, 0x1, R51, P2 ;  /* 0x00000001fb337824 */ /* 0x000fc600010e0633 */
[----:B------:R0:W3:Y:S01]  /*cbc0*/  @!P4 LDG.E.U8 R192, desc[UR26][R126.64] ;  /* 0x0000001a7ec0c981 */ /* 0x0000e2000c1e1100 */
[----:B------:R-:W-:Y:S01]  /*cbd0*/  IMAD.X R20, R251, 0x1, R20, P1 ;  /* 0x00000001fb147824 */ /* 0x000fe200008e0614 */
[----:B------:R-:W-:Y:S02]  /*cbe0*/  IADD3 R19, P1, PT, R123, R19, RZ ;  /* 0x000000137b137210 */ /* 0x000fe40007f3e0ff */
[----:B------:R-:W-:Y:S01]  /*cbf0*/  PRMT R196, RZ, 0x7610, R196 ;  /* 0x00007610ffc47816 */ /* 0x000fe200000000c4 */
[----:B0-----:R-:W-:Y:S02]  /*cc00*/  @!P4 IMAD.MOV.U32 R126, RZ, RZ, R55 ;  /* 0x000000ffff7ec224 */ /* 0x001fe400078e0037 */
[----:B------:R-:W-:Y:S02]  /*cc10*/  @!P4 IMAD.MOV.U32 R127, RZ, RZ, R53 ;  /* 0x000000ffff7fc224 */ /* 0x000fe400078e0035 */
[----:B------:R-:W-:-:S03]  /*cc20*/  IMAD.X R18, R251, 0x1, R18, P1 ;  /* 0x00000001fb127824 */ /* 0x000fc600008e0612 */
[----:B------:R0:W3:Y:S01]  /*cc30*/  @!P4 LDG.E.U8 R195, desc[UR26][R126.64] ;  /* 0x0000001a7ec3c981 */ /* 0x0000e2000c1e1100 */
        /* <DEDUP_REMOVED lines=58> */
[----:B------:R-:W-:Y:S01]  /*cfe0*/  PRMT R218, RZ, 0x7610, R218 ;  /* 0x00007610ffda7816 */ /* 0x000fe200000000da */
[----:B------:R-:W1:Y:S01]  /*cff0*/  S2R R251, SR_TID.X ;  /* 0x0000000000fb7919 */ /* 0x000e620000002100 */
[----:B0-----:R-:W-:Y:S02]  /*d000*/  @!P4 IMAD.MOV.U32 R126, RZ, RZ, R35 ;  /* 0x000000ffff7ec224 */ /* 0x001fe400078e0023 */
[----:B------:R-:W-:-:S05]  /*d010*/  @!P4 IMAD.MOV.U32 R127, RZ, RZ, R34 ;  /* 0x000000ffff7fc224 */ /* 0x000fca00078e0022 */
[----:B------:R0:W3:Y:S01]  /*d020*/  @!P4 LDG.E.U8 R216, desc[UR26][R126.64] ;  /* 0x0000001a7ed8c981 */ /* 0x0000e2000c1e1100 */
[----:B------:R-:W-:Y:S01]  /*d030*/  PRMT R220, RZ, 0x7610, R220 ;  /* 0x00007610ffdc7816 */ /* 0x000fe200000000dc */
        /* <DEDUP_REMOVED lines=15> */
[----:B------:R-:W-:Y:S02]  /*d130*/  PRMT R228, RZ, 0x7610, R228 ;  /* 0x00007610ffe47816 */ /* 0x000fe400000000e4 */
[----:B-1----:R-:W-:Y:S01]  /*d140*/  LOP3.LUT R251, R251, 0x7f, RZ, 0xc0, !PT ;  /* 0x0000007ffbfb7812 */ /* 0x002fe200078ec0ff */
[----:B0-----:R-:W-:Y:S02]  /*d150*/  @!P4 IMAD.MOV.U32 R126, RZ, RZ, R27 ;  /* 0x000000ffff7ec224 */ /* 0x001fe400078e001b */
[----:B------:R-:W-:-:S05]  /*d160*/  @!P4 IMAD.MOV.U32 R127, RZ, RZ, R26 ;  /* 0x000000ffff7fc224 */ /* 0x000fca00078e001a */
[----:B------:R0:W3:Y:S01]  /*d170*/  @!P4 LDG.E.U8 R226, desc[UR26][R126.64] ;  /* 0x0000001a7ee2c981 */ /* 0x0000e2000c1e1100 */
[----:B------:R-:W-:-:S03]  /*d180*/  PRMT R230, RZ, 0x7610, R230 ;  /* 0x00007610ffe67816 */ /* 0x000fc600000000e6 */
[----:B--2---:R1:W-:Y:S01]  /*d190*/  STS.U8 [R251+UR13+0x4000], R128 ;  /* 0x00400080fb007988 */ /* 0x0043e2000800000d */
[----:B0-----:R-:W-:Y:S02]  /*d1a0*/  @!P4 IMAD.MOV.U32 R126, RZ, RZ, R25 ;  /* 0x000000ffff7ec224 */ /* 0x001fe400078e0019 */
[----:B------:R-:W-:Y:S01]  /*d1b0*/  @!P4 IMAD.MOV.U32 R127, RZ, RZ, R24 ;  /* 0x000000ffff7fc224 */ /* 0x000fe200078e0018 */
[----:B-1----:R-:W0:Y:S04]  /*d1c0*/  S2R R128, SR_TID.X ;  /* 0x0000000000807919 */ /* 0x002e280000002100 */
[----:B------:R1:W2:Y:S01]  /*d1d0*/  @!P4 LDG.E.U8 R228, desc[UR26][R126.64] ;  /* 0x0000001a7ee4c981 */ /* 0x0002a2000c1e1100 */
[----:B------:R-:W-:Y:S01]  /*d1e0*/  PRMT R232, RZ, 0x7610, R232 ;  /* 0x00007610ffe87816 */ /* 0x000fe200000000e8 */
[----:B-1----:R-:W-:-:S02]  /*d1f0*/  @!P4 IMAD.MOV.U32 R126, RZ, RZ, R23 ;  /* 0x000000ffff7ec224 */ /* 0x002fc400078e0017 */
[----:B------:R-:W-:-:S05]  /*d200*/  @!P4 IMAD.MOV.U32 R127, RZ, RZ, R22 ;  /* 0x000000ffff7fc224 */ /* 0x000fca00078e0016 */
[----:B------:R1:W2:Y:S01]  /*d210*/  @!P4 LDG.E.U8 R230, desc[UR26][R126.64] ;  /* 0x0000001a7ee6c981 */ /* 0x0002a2000c1e1100 */
[----:B------:R-:W-:Y:S01]  /*d220*/  PRMT R234, RZ, 0x7610, R234 ;  /* 0x00007610ffea7816 */ /* 0x000fe200000000ea */
[----:B-1----:R-:W-:Y:S02]  /*d230*/  @!P4 IMAD.MOV.U32 R126, RZ, RZ, R21 ;  /* 0x000000ffff7ec224 */ /* 0x002fe400078e0015 */
        /* <DEDUP_REMOVED lines=10> */
[----:B------:R-:W-:Y:S02]  /*d2e0*/  PRMT R240, RZ, 0x7610, R240 ;  /* 0x00007610fff07816 */ /* 0x000fe400000000f0 */
[----:B0-----:R-:W-:Y:S01]  /*d2f0*/  LOP3.LUT R128, R128, 0x7f, RZ, 0xc0, !PT ;  /* 0x0000007f80807812 */ /* 0x001fe200078ec0ff */
[----:B-1----:R-:W-:Y:S02]  /*d300*/  @!P4 IMAD.MOV.U32 R126, RZ, RZ, R15 ;  /* 0x000000ffff7ec224 */ /* 0x002fe400078e000f */
[----:B------:R-:W-:-:S05]  /*d310*/  @!P4 IMAD.MOV.U32 R127, RZ, RZ, R14 ;  /* 0x000000ffff7fc224 */ /* 0x000fca00078e000e */
[----:B------:R0:W2:Y:S01]  /*d320*/  @!P4 LDG.E.U8 R238, desc[UR26][R126.64] ;  /* 0x0000001a7eeec981 */ /* 0x0000a2000c1e1100 */
[----:B------:R-:W-:-:S03]  /*d330*/  PRMT R242, RZ, 0x7610, R242 ;  /* 0x00007610fff27816 */ /* 0x000fc600000000f2 */
[----:B------:R-:W-:Y:S01]  /*d340*/  STS.U8 [R128+UR13+0x4400], R0 ;  /* 0x0044000080007988 */ /* 0x000fe2000800000d */
[----:B0-----:R-:W-:Y:S02]  /*d350*/  @!P4 IMAD.MOV.U32 R126, RZ, RZ, R13 ;  /* 0x000000ffff7ec224 */ /* 0x001fe400078e000d */
[----:B------:R-:W-:Y:S01]  /*d360*/  @!P4 IMAD.MOV.U32 R127, RZ, RZ, R12 ;  /* 0x000000ffff7fc224 */ /* 0x000fe200078e000c */
[----:B------:R0:W-:Y:S04]  /*d370*/  STS.U8 [R128+UR13+0x4800], R223 ;  /* 0x004800df80007988 */ /* 0x0001e8000800000d */
[----:B------:R1:W2:Y:S01]  /*d380*/  @!P4 LDG.E.U8 R240, desc[UR26][R126.64] ;  /* 0x0000001a7ef0c981 */ /* 0x0002a2000c1e1100 */
[----:B------:R-:W-:Y:S01]  /*d390*/  PRMT R244, RZ, 0x7610, R244 ;  /* 0x00007610fff47816 */ /* 0x000fe200000000f4 */
[----:B0-----:R-:W0:Y:S01]  /*d3a0*/  S2R R223, SR_TID.X ;  /* 0x0000000000df7919 */ /* 0x001e220000002100 */
        /* <DEDUP_REMOVED lines=19> */
[----:B0-----:R-:W-:Y:S01]  /*d4e0*/  LOP3.LUT R223, R223, 0x7f, RZ, 0xc0, !PT ;  /* 0x0000007fdfdf7812 */ /* 0x001fe200078ec0ff */
[----:B-1----:R-:W-:Y:S02]  /*d4f0*/  @!P4 IMAD.MOV.U32 R126, RZ, RZ, R227 ;  /* 0x000000ffff7ec224 */ /* 0x002fe400078e00e3 */
[----:B------:R-:W-:Y:S02]  /*d500*/  @!P4 IMAD.MOV.U32 R127, RZ, RZ, R225 ;  /* 0x000000ffff7fc224 */ /* 0x000fe400078e00e1 */
[----:B------:R0:W-:Y:S04]  /*d510*/  STS.U8 [R223+UR13+0x4c00], R209 ;  /* 0x004c00d1df007988 */ /* 0x0001e8000800000d */
[----:B------:R1:W2:Y:S04]  /*d520*/  @!P4 LDG.E.U8 R252, desc[UR26][R126.64] ;  /* 0x0000001a7efcc981 */ /* 0x0002a8000c1e1100 */
[----:B------:R-:W2:Y:S04]  /*d530*/  LDL.LU R127, [R1+0x4] ;  /* 0x00000400017f7983 */ /* 0x000ea80000300800 */
[----:B------:R-:W2:Y:S04]  /*d540*/  LDL.LU R126, [R1] ;  /* 0x00000000017e7983 */ /* 0x000ea80000300800 */
[----:B------:R-:W2:Y:S04]  /*d550*/  LDL.LU R251, [R1+0x230] ;  /* 0x0002300001fb7983 */ /* 0x000ea80000300800 */
[----:B------:R-:W2:Y:S04]  /*d560*/  LDL.LU R0, [R1+0x22c] ;  /* 0x00022c0001007983 */ /* 0x000ea80000300800 */
[----:B0-----:R-:W2:Y:S04]  /*d570*/  LDL.LU R209, [R1+0x20] ;  /* 0x0000200001d17983 */ /* 0x001ea80000300800 */
[----:B------:R0:W-:Y:S04]  /*d580*/  STS.U8 [R223+UR13+0x5000], R193 ;  /* 0x005000c1df007988 */ /* 0x0001e8000800000d */
[----:B0-----:R-:W3:Y:S04]  /*d590*/  LDL.LU R193, [R1+0x1c] ;  /* 0x00001c0001c17983 */ /* 0x001ee80000300800 */
[----:B------:R0:W-:Y:S04]  /*d5a0*/  STS.U8 [R223+UR13+0x5400], R176 ;  /* 0x005400b0df007988 */ /* 0x0001e8000800000d */
[----:B0-----:R-:W3:Y:S04]  /*d5b0*/  LDL.LU R176, [R1+0x18] ;  /* 0x0000180001b07983 */ /* 0x001ee80000300800 */
[----:B------:R-:W-:Y:S01]  /*d5c0*/  STS.U8 [R223+UR13+0x5800], R161 ;  /* 0x005800a1df007988 */ /* 0x000fe2000800000d */
[----:B------:R-:W-:-:S03]  /*d5d0*/  LOP3.LUT R128, R223, 0x10, RZ, 0x3c, !PT ;  /* 0x00000010df807812 */ /* 0x000fc600078e3cff */
[----:B------:R0:W-:Y:S04]  /*d5e0*/  STS.U8 [R223+UR13+0x5c00], R145 ;  /* 0x005c0091df007988 */ /* 0x0001e8000800000d */
[----:B0-----:R-:W4:Y:S01]  /*d5f0*/  LDL.LU R145, [R1+0x14] ;  /* 0x0000140001917983 */ /* 0x001f220000300800 */
[----:B------:R-:W-:-:S06]  /*d600*/  PRMT R125, RZ, 0x7610, R125 ;  /* 0x00007610ff7d7816 */ /* 0x000fcc000000007d */
[----:B------:R-:W4:Y:S04]  /*d610*/  @!P4 LDG.E.U8 R125, desc[UR26][R118.64] ;  /* 0x0000001a767dc981 */ /* 0x000f28000c1e1100 */
[----:B--2---:R0:W-:Y:S04]  /*d620*/  STS.U8 [R128+UR13+0x4080], R209 ;  /* 0x004080d180007988 */ /* 0x0041e8000800000d */
[----:B0-----:R-:W2:Y:S04]  /*d630*/  LDL.LU R209, [R1+0x10] ;  /* 0x0000100001d17983 */ /* 0x001ea80000300800 */
[----:B------:R1:W-:Y:S04]  /*d640*/  STS.U8 [R128+UR13+0x4480], R127 ;  /* 0x0044807f80007988 */ /* 0x0003e8000800000d */
[----:B------:R-:W-:Y:S04]  /*d650*/  STS.U8 [R128+UR13+0x4880], R221 ;  /* 0x004880dd80007988 */ /* 0x000fe8000800000d */
[----:B------:R-:W-:Y:S01]  /*d660*/  STS.U8 [R128+UR13+0x4c80], R206 ;  /* 0x004c80ce80007988 */ /* 0x000fe2000800000d */
[----:B-1----:R-:W-:-:S03]  /*d670*/  LOP3.LUT R127, R223, 0x20, RZ, 0x3c, !PT ;  /* 0x00000020df7f7812 */ /* 0x002fc600078e3cff */
[----:B------:R-:W-:Y:S04]  /*d680*/  STS.U8 [R128+UR13+0x5080], R191 ;  /* 0x005080bf80007988 */ /* 0x000fe8000800000d */
[----:B------:R-:W-:Y:S04]  /*d690*/  STS.U8 [R128+UR13+0x5480], R175 ;  /* 0x005480af80007988 */ /* 0x000fe8000800000d */
[----:B------:R-:W-:Y:S04]  /*d6a0*/  STS.U8 [R128+UR13+0x5880], R158 ;  /* 0x0058809e80007988 */ /* 0x000fe8000800000d */
[----:B------:R-:W-:Y:S04]  /*d6b0*/  STS.U8 [R128+UR13+0x5c80], R143 ;  /* 0x005c808f80007988 */ /* 0x000fe8000800000d */
[----:B---3--:R0:W-:Y:S04]  /*d6c0*/  STS.U8 [R127+UR13+0x4100], R193 ;  /* 0x004100c17f007988 */ /* 0x0081e8000800000d */
[----:B------:R1:W-:Y:S04]  /*d6d0*/  STS.U8 [R127+UR13+0x4500], R126 ;  /* 0x0045007e7f007988 */ /* 0x0003e8000800000d */
[----:B------:R-:W-:Y:S04]  /*d6e0*/  STS.U8 [R127+UR13+0x4900], R219 ;  /* 0x004900db7f007988 */ /* 0x000fe8000800000d */
[----:B0-----:R-:W3:Y:S01]  /*d6f0*/  LDL.LU R193, [R1+0xc] ;  /* 0x00000c0001c17983 */ /* 0x001ee20000300800 */
[----:B-1----:R-:W-:-:S03]  /*d700*/  LOP3.LUT R126, R223, 0x30, RZ, 0x3c, !PT ;  /* 0x00000030df7e7812 */ /* 0x002fc600078e3cff */
[----:B------:R-:W-:Y:S04]  /*d710*/  STS.U8 [R127+UR13+0x4d00], R205 ;  /* 0x004d00cd7f007988 */ /* 0x000fe8000800000d */
[----:B------:R-:W-:Y:S04]  /*d720*/  STS.U8 [R127+UR13+0x5100], R188 ;  /* 0x005100bc7f007988 */ /* 0x000fe8000800000d */
[----:B------:R-:W-:Y:S04]  /*d730*/  STS.U8 [R127+UR13+0x5500], R173 ;  /* 0x005500ad7f007988 */ /* 0x000fe8000800000d */
[----:B------:R-:W-:Y:S04]  /*d740*/  STS.U8 [R127+UR13+0x5900], R157 ;  /* 0x0059009d7f007988 */ /* 0x000fe8000800000d */
[----:B------:R-:W-:Y:S04]  /*d750*/  STS.U8 [R127+UR13+0x5d00], R140 ;  /* 0x005d008c7f007988 */ /* 0x000fe8000800000d */
[----:B------:R-:W-:Y:S04]  /*d760*/  STS.U8 [R126+UR13+0x4180], R176 ;  /* 0x004180b07e007988 */ /* 0x000fe8000800000d */
[----:B------:R0:W-:Y:S04]  /*d770*/  STS.U8 [R126+UR13+0x4580], R0 ;  /* 0x004580007e007988 */ /* 0x0001e8000800000d */
[----:B0-----:R-:W3:Y:S01]  /*d780*/  LDL.LU R0, [R1+0x228] ;  /* 0x0002280001007983 */ /* 0x001ee20000300800 */
[----:B------:R-:W0:Y:S03]  /*d790*/  S2R R176, SR_TID.X ;  /* 0x0000000000b07919 */ /* 0x000e260000002100 */
[----:B------:R-:W-:Y:S04]  /*d7a0*/  STS.U8 [R126+UR13+0x4980], R217 ;  /* 0x004980d97e007988 */ /* 0x000fe8000800000d */
[----:B------:R-:W-:Y:S04]  /*d7b0*/  STS.U8 [R126+UR13+0x4d80], R203 ;  /* 0x004d80cb7e007988 */ /* 0x000fe8000800000d */
[----:B------:R-:W-:Y:S04]  /*d7c0*/  STS.U8 [R126+UR13+0x5180], R187 ;  /* 0x005180bb7e007988 */ /* 0x000fe8000800000d */
[----:B------:R-:W-:Y:S04]  /*d7d0*/  STS.U8 [R126+UR13+0x5580], R170 ;  /* 0x005580aa7e007988 */ /* 0x000fe8000800000d */
[----:B------:R-:W-:Y:S04]  /*d7e0*/  STS.U8 [R126+UR13+0x5980], R155 ;  /* 0x0059809b7e007988 */ /* 0x000fe8000800000d */
[----:B------:R-:W-:Y:S01]  /*d7f0*/  STS.U8 [R126+UR13+0x5d80], R139 ;  /* 0x005d808b7e007988 */ /* 0x000fe2000800000d */
[----:B0-----:R-:W-:-:S04]  /*d800*/  LOP3.LUT R176, R176, 0x7f, RZ, 0xc0, !PT ;  /* 0x0000007fb0b07812 */ /* 0x001fc800078ec0ff */
[----:B------:R-:W-:-:S05]  /*d810*/  LOP3.LUT R161, R176, 0x40, RZ, 0x3c, !PT ;  /* 0x00000040b0a17812 */ /* 0x000fca00078e3cff */
[----:B----4-:R0:W-:Y:S04]  /*d820*/  STS.U8 [R161+UR13+0x4200], R145 ;  /* 0x00420091a1007988 */ /* 0x0101e8000800000d */
[----:B------:R-:W-:Y:S04]  /*d830*/  STS.U8 [R161+UR13+0x4600], R251 ;  /* 0x004600fba1007988 */ /* 0x000fe8000800000d */
[----:B------:R-:W-:Y:S01]  /*d840*/  STS.U8 [R161+UR13+0x4a00], R215 ;  /* 0x004a00d7a1007988 */ /* 0x000fe2000800000d */
[----:B0-----:R-:W-:-:S03]  /*d850*/  LOP3.LUT R145, R176, 0x50, RZ, 0x3c, !PT ;  /* 0x00000050b0917812 */ /* 0x001fc600078e3cff */
[----:B------:R-:W-:Y:S04]  /*d860*/  STS.U8 [R161+UR13+0x4e00], R200 ;  /* 0x004e00c8a1007988 */ /* 0x000fe8000800000d */
[----:B------:R-:W-:Y:S04]  /*d870*/  STS.U8 [R161+UR13+0x5200], R185 ;  /* 0x005200b9a1007988 */ /* 0x000fe8000800000d */
[----:B------:R-:W-:Y:S04]  /*d880*/  STS.U8 [R161+UR13+0x5600], R169 ;  /* 0x005600a9a1007988 */ /* 0x000fe8000800000d */
[----:B------:R-:W-:Y:S04]  /*d890*/  STS.U8 [R161+UR13+0x5a00], R152 ;  /* 0x005a0098a1007988 */ /* 0x000fe8000800000d */
[----:B------:R-:W-:Y:S04]  /*d8a0*/  STS.U8 [R161+UR13+0x5e00], R137 ;  /* 0x005e0089a1007988 */ /* 0x000fe8000800000d */
[----:B--2---:R0:W-:Y:S02]  /*d8b0*/  STS.U8 [R145+UR13+0x4280], R209 ;  /* 0x004280d191007988 */ /* 0x0041e4000800000d */
[----:B0-----:R-:W0:Y:S02]  /*d8c0*/  S2R R209, SR_TID.X ;  /* 0x0000000000d17919 */ /* 0x001e240000002100 */
[----:B------:R-:W-:Y:S04]  /*d8d0*/  STS.U8 [R145+UR13+0x4680], R249 ;  /* 0x004680f991007988 */ /* 0x000fe8000800000d */
[----:B------:R-:W-:Y:S04]  /*d8e0*/  STS.U8 [R145+UR13+0x4a80], R213 ;  /* 0x004a80d591007988 */ /* 0x000fe8000800000d */
[----:B------:R-:W-:Y:S04]  /*d8f0*/  STS.U8 [R145+UR13+0x4e80], R199 ;  /* 0x004e80c791007988 */ /* 0x000fe8000800000d */
[----:B------:R-:W-:Y:S04]  /*d900*/  STS.U8 [R145+UR13+0x5280], R182 ;  /* 0x005280b691007988 */ /* 0x000fe8000800000d */
[----:B------:R-:W-:Y:S04]  /*d910*/  STS.U8 [R145+UR13+0x5680], R167 ;  /* 0x005680a791007988 */ /* 0x000fe8000800000d */
[----:B------:R-:W-:Y:S01]  /*d920*/  STS.U8 [R145+UR13+0x5a80], R151 ;  /* 0x005a809791007988 */ /* 0x000fe2000800000d */
[----:B0-----:R-:W-:-:S04]  /*d930*/  LOP3.LUT R209, R209, 0x7f, RZ, 0xc0, !PT ;  /* 0x0000007fd1d17812 */ /* 0x001fc800078ec0ff */
[C---:B------:R-:W-:Y:S01]  /*d940*/  LOP3.LUT R143, R209.reuse, 0x60, RZ, 0x3c, !PT ;  /* 0x00000060d18f7812 */ /* 0x040fe200078e3cff */
[----:B------:R-:W-:Y:S01]  /*d950*/  STS.U8 [R145+UR13+0x5e80], R134 ;  /* 0x005e808691007988 */ /* 0x000fe2000800000d */
[----:B------:R-:W-:-:S03]  /*d960*/  LOP3.LUT R140, R209, 0x70, RZ, 0x3c, !PT ;  /* 0x00000070d18c7812 */ /* 0x000fc600078e3cff */
[----:B---3--:R-:W-:Y:S04]  /*d970*/  STS.U8 [R143+UR13+0x4300], R193 ;  /* 0x004300c18f007988 */ /* 0x008fe8000800000d */
[----:B------:R-:W-:Y:S04]  /*d980*/  STS.U8 [R143+UR13+0x4700], R247 ;  /* 0x004700f78f007988 */ /* 0x000fe8000800000d */
[----:B------:R-:W-:Y:S04]  /*d990*/  STS.U8 [R143+UR13+0x4b00], R211 ;  /* 0x004b00d38f007988 */ /* 0x000fe8000800000d */
[----:B------:R-:W-:Y:S04]  /*d9a0*/  STS.U8 [R143+UR13+0x4f00], R197 ;  /* 0x004f00c58f007988 */ /* 0x000fe8000800000d */
[----:B------:R-:W-:Y:S04]  /*d9b0*/  STS.U8 [R143+UR13+0x5300], R181 ;  /* 0x005300b58f007988 */ /* 0x000fe8000800000d */
[----:B------:R-:W-:Y:S04]  /*d9c0*/  STS.U8 [R143+UR13+0x5700], R164 ;  /* 0x005700a48f007988 */ /* 0x000fe8000800000d */
[----:B------:R-:W-:Y:S04]  /*d9d0*/  STS.U8 [R143+UR13+0x5b00], R149 ;  /* 0x005b00958f007988 */ /* 0x000fe8000800000d */
[----:B------:R-:W-:Y:S04]  /*d9e0*/  STS.U8 [R143+UR13+0x5f00], R133 ;  /* 0x005f00858f007988 */ /* 0x000fe8000800000d */
[----:B------:R0:W-:Y:S04]  /*d9f0*/  STS.U8 [R140+UR13+0x4380], R0 ;  /* 0x004380008c007988 */ /* 0x0001e8000800000d */
[----:B0-----:R0:W5:Y:S04]  /*da00*/  LDL.LU R0, [R1+0x224] ;  /* 0x0002240001007983 */ /* 0x0011680000300800 */
[----:B------:R0:W-:Y:S04]  /*da10*/  STS.U8 [R140+UR13+0x4780], R245 ;  /* 0x004780f58c007988 */ /* 0x0001e8000800000d */
        /* <DEDUP_REMOVED lines=69> */
[----:B------:R0:W-:Y:S01]  /*de70*/  STS.U8 [R126+UR13+0x7d80], R252 ;  /* 0x007d80fc7e007988 */ /* 0x0001e2000800000d */
[----:B------:R1:W-:Y:S06]  /*de80*/  MEMBAR.ALL.CTA ;  /* 0x0000000000007992 */ /* 0x0003ec0000008000 */
[----:B-1----:R-:W1:Y:S01]  /*de90*/  FENCE.VIEW.ASYNC.S ;  /* 0x00000000000073c6 */ /* 0x002e620000000000 */
[----:B------:R-:W-:Y:S01]  /*dea0*/  ULEA UR10, UR15, UR13, 0x3 ;  /* 0x0000000d0f0a7291 */ /* 0x000fe2000f8e18ff */
[----:B------:R-:W-:-:S03]  /*deb0*/  UMOV UR4, UR5 ;  /* 0x0000000500047c82 */ /* 0x000fc60008000000 */
[----:B------:R-:W-:Y:S01]  /*dec0*/  UIADD3 UR10, UPT, UPT, UR10, 0x8000, URZ ;  /* 0x000080000a0a7890 */ /* 0x000fe2000fffe0ff */
[----:B-1----:R-:W-:Y:S06]  /*ded0*/  BAR.SYNC.DEFER_BLOCKING 0x0 ;  /* 0x0000000000007b1d */ /* 0x002fec0000010000 */
[----:B0-----:R-:W-:Y:S05]  /*dee0*/  @P0 BRA `(.L_x_9) ;  /* 0x0000000000380947 */ /* 0x001fea0003800000 */
[----:B------:R-:W-:Y:S01]  /*def0*/  UMOV UR20, UR6 ;  /* 0x0000000600147c82 */ /* 0x000fe20008000000 */
[----:B------:R-:W-:Y:S01]  /*df00*/  UMOV UR21, 0x40004040 ;  /* 0x4000404000157882 */ /* 0x000fe20000000000 */
[----:B------:R-:W-:Y:S01]  /*df10*/  UMOV UR22, UR8 ;  /* 0x0000000800167c82 */ /* 0x000fe20008000000 */
[----:B------:R-:W-:Y:S01]  /*df20*/  UMOV UR23, 0x80004020 ;  /* 0x8000402000177882 */ /* 0x000fe20000000000 */
[----:B------:R-:W-:Y:S01]  /*df30*/  UMOV UR24, 0x0 ;  /* 0x0000000000187882 */ /* 0x000fe20000000000 */
[----:B------:R-:W-:Y:S01]  /*df40*/  UMOV UR25, 0x8208490 ;  /* 0x0820849000197882 */ /* 0x000fe20000000000 */
[----:B------:R-:W-:Y:S01]  /*df50*/  UMOV UR11, URZ ;  /* 0x000000ff000b7c82 */ /* 0x000fe20008000000 */
[----:B------:R-:W-:Y:S01]  /*df60*/  UMOV UR30, 0x0 ;  /* 0x00000000001e7882 */ /* 0x000fe20000000000 */
[----:B------:R-:W-:Y:S01]  /*df70*/  UMOV UR31, 0x8208490 ;  /* 0x08208490001f7882 */ /* 0x000fe20000000000 */
[----:B------:R0:W-:Y:S01]  /*df80*/  UTCQMMA gdesc[UR20], gdesc[UR22], tmem[UR12], tmem[UR24], idesc[UR25], UPT ;  /* 0x00ff1816140075ea */ /* 0x0001e2000b80030c */
[----:B------:R-:W-:Y:S01]  /*df90*/  UMOV UR5, UR10 ;  /* 0x0000000a00057c82 */ /* 0x000fe20008000000 */
[----:B------:R0:W-:Y:S01]  /*dfa0*/  UTCQMMA gdesc[UR16], gdesc[UR18], tmem[UR12], tmem[UR30], idesc[UR31], UPT ;  /* 0x00ff1e12100075ea */ /* 0x0001e2000b80030c */
[----:B------:R0:W-:Y:S01]  /*dfb0*/  UTCBAR [UR5], URZ ;  /* 0x000000ff050073e9 */ /* 0x0001e200080000ff */
[----:B------:R-:W-:-:S02]  /*dfc0*/  NOP ;  /* 0x0000000000007918 */ /* 0x000fc40000000000 */
.L_x_9:
[----:B------:R-:W2:Y:S04]  /*dfd0*/  LDL R125, [R1+0x24] ;  /* 0x00002400017d7983 */ /* 0x000ea80000100800 */
[----:B------:R-:W3:Y:S01]  /*dfe0*/  LDL R124, [R1+0x128] ;  /* 0x00012800017c7983 */ /* 0x000ee20000100800 */
[----:B------:R-:W-:Y:S01]  /*dff0*/  UIADD3 UR15, UPT, UPT, UR15, 0x1, URZ ;  /* 0x000000010f0f7890 */ /* 0x000fe2000fffe0ff */
[----:B------:R-:W-:Y:S01]  /*e000*/  VIADD R117, R117, 0xffffffc0 ;  /* 0xffffffc075757836 */ /* 0x000fe20000000000 */
[----:B------:R-:W-:Y:S01]  /*e010*/  UIADD3 UR28, UPT, UPT, UR28, -0x1, URZ ;  /* 0xffffffff1c1c7890 */ /* 0x000fe2000fffe0ff */
[----:B------:R-:W-:Y:S01]  /*e020*/  IMAD.U32 R126, RZ, RZ, UR4 ;  /* 0x00000004ff7e7e24 */ /* 0x000fe2000f8e00ff */
[----:B------:R-:W-:-:S04]  /*e030*/  UISETP.GT.AND UP1, UPT, UR15, 0x1, UPT ;  /* 0x000000010f00788c */ /* 0x000fc8000bf24270 */
[----:B0-----:R-:W-:Y:S02]  /*e040*/  USEL UR5, URZ, 0x1, !UP1 ;  /* 0x00000001ff057887 */ /* 0x001fe4000c800000 */
[----:B------:R-:W-:Y:S02]  /*e050*/  USEL UR15, UR15, URZ, !UP1 ;  /* 0x000000ff0f0f7287 */ /* 0x000fe4000c800000 */
[----:B------:R-:W-:Y:S02]  /*e060*/  UISETP.NE.U32.AND UP1, UPT, UR28, URZ, UPT ;  /* 0x000000ff1c00728c */ /* 0x000fe4000bf25070 */
[----:B------:R-:W-:Y:S01]  /*e070*/  ULOP3.LUT UR5, UR4, UR5, URZ, 0x3c, !UPT ;  /* 0x0000000504057292 */ /* 0x000fe2000f8e3cff */
[----:B--2---:R-:W-:-:S05]  /*e080*/  IADD3 R121, P1, PT, R125, R121, RZ ;  /* 0x000000797d797210 */ /* 0x004fca0007f3e0ff */
[----:B---3--:R-:W-:Y:S01]  /*e090*/  IMAD.X R122, R124, 0x1, R122, P1 ;  /* 0x000000017c7a7824 */ /* 0x008fe200008e067a */
[----:B------:R-:W-:Y:S07]  /*e0a0*/  BRA.U UP1, `(.L_x_10) ;  /* 0xffffffbd016c7547 */ /* 0x000fee000b83ffff */
.L_x_7:
[----:B------:R-:W1:Y:S01]  /*e0b0*/  LDC R124, c[0x0][0x3a0] ;  /* 0x0000e800ff7c7b82 */ /* 0x000e620000000800 */
[----:B------:R-:W2:Y:S01]  /*e0c0*/  LDCU UR5, c[0x0][0x3b8] ;  /* 0x00007700ff0577ac */ /* 0x000ea20008000800 */
[----:B------:R-:W3:Y:S01]  /*e0d0*/  LDCU UR6, c[0x0][0x3b4] ;  /* 0x00007680ff0677ac */ /* 0x000ee20008000800 */
[----:B------:R-:W4:Y:S01]  /*e0e0*/  LDCU.128 UR16, c[0x0][0x390] ;  /* 0x00007200ff1077ac */ /* 0x000f220008000c00 */
[----:B--2--5:R-:W-:-:S04]  /*e0f0*/  IMAD R133, R0, UR5, RZ ;  /* 0x0000000500857c24 */ /* 0x024fc8000f8e02ff */
[----:B------:R-:W-:Y:S02]  /*e100*/  VIADD R135, R133, UR5 ;  /* 0x0000000585877c36 */ /* 0x000fe40008000000 */
[----:B-1----:R-:W-:Y:S02]  /*e110*/  VIADD R124, R124, 0x3f ;  /* 0x0000003f7c7c7836 */ /* 0x002fe40000000000 */
[----:B------:R-:W-:-:S03]  /*e120*/  VIADD R137, R135, UR5 ;  /* 0x0000000587897c36 */ /* 0x000fc60008000000 */
[----:B------:R-:W-:-:S13]  /*e130*/  ISETP.GE.AND P0, PT, R124, 0x40, PT ;  /* 0x000000407c00780c */ /* 0x000fda0003f06270 */
[----:B---34-:R-:W-:Y:S05]  /*e140*/  @!P0 BRA `(.L_x_11) ;  /* 0x0000000000108947 */ /* 0x018fea0003800000 */
[----:B------:R-:W-:-:S06]  /*e150*/  USHF.L.U32 UR4, UR4, 0x1f, URZ ;  /* 0x0000001f04047899 */ /* 0x000fcc00080006ff */
[----:B------:R-:W-:-:S04]  /*e160*/  IMAD.U32 R2, RZ, RZ, UR4 ;  /* 0x00000004ff027e24 */ /* 0x000fc8000f8e00ff */
[----:B------:R-:W1:Y:S02]  /*e170*/  SYNCS.PHASECHK.TRANS64.TRYWAIT P0, [UR10], R2 ;  /* 0x00000002ff0075a7 */ /* 0x000e64000800110a */
[----:B-1----:R-:W-:Y:S05]  /*e180*/  @!P0 BRA `(.L_x_12) ;  /* 0x0000004400ec8947 */ /* 0x002fea0003800000 */
.L_x_11:
[----:B------:R-:W2:Y:S01]  /*e190*/  LDL.LU R3, [R1+0x124] ;  /* 0x0001240001037983 */ /* 0x000ea20000300800 */
[----:B------:R-:W-:Y:S01]  /*e1a0*/  VIADD R139, R137, UR5 ;  /* 0x00000005898b7c36 */ /* 0x000fe20008000000 */
[----:B------:R-:W1:Y:S01]  /*e1b0*/  LDCU UR4, c[0x0][0x39c] ;  /* 0x00007380ff0477ac */ /* 0x000e620008000800 */
[C---:B------:R-:W-:Y:S01]  /*e1c0*/  VIADD R2, R0.reuse, 0x2 ;  /* 0x0000000200027836 */ /* 0x040fe20000000000 */
[----:B------:R-:W-:Y:S01]  /*e1d0*/  BAR.SYNC.DEFER_BLOCKING 0x0 ;  /* 0x0000000000007b1d */ /* 0x000fe20000010000 */
[----:B------:R-:W-:Y:S02]  /*e1e0*/  VIADD R140, R139, UR5 ;  /* 0x000000058b8c7c36 */ /* 0x000fe40008000000 */
[----:B------:R-:W-:Y:S02]  /*e1f0*/  VIADD R132, R0, 0x1 ;  /* 0x0000000100847836 */ /* 0x000fe40000000000 */
[----:B------:R-:W-:Y:S01]  /*e200*/  VIADD R141, R140, UR5 ;  /* 0x000000058c8d7c36 */ /* 0x000fe20008000000 */
[----:B------:R-:W3:Y:S01]  /*e210*/  LDCU UR7, c[0x0][0x39c] ;  /* 0x00007380ff0777ac */ /* 0x000ee20008000800 */
[----:B------:R-:W-:-:S02]  /*e220*/  VIADD R195, R0, 0x4 ;  /* 0x0000000400c37836 */ /* 0x000fc40000000000 */
[----:B------:R-:W-:Y:S02]  /*e230*/  VIADD R143, R141, UR5 ;  /* 0x000000058d8f7c36 */ /* 0x000fe40008000000 */
[----:B------:R-:W-:Y:S02]  /*e240*/  VIADD R194, R0, 0x5 ;  /* 0x0000000500c27836 */ /* 0x000fe40000000000 */
[----:B------:R-:W-:-:S04]  /*e250*/  VIADD R146, R143, UR5 ;  /* 0x000000058f927c36 */ /* 0x000fc80008000000 */
[----:B------:R-:W-:-:S04]  /*e260*/  VIADD R147, R146, UR5 ;  /* 0x0000000592937c36 */ /* 0x000fc80008000000 */
[----:B------:R-:W-:Y:S01]  /*e270*/  VIADD R149, R147, UR5 ;  /* 0x0000000593957c36 */ /* 0x000fe20008000000 */
[----:B------:R-:W4:Y:S02]  /*e280*/  @!P3 SYNCS.CCTL.IV [UR13+0x8000] ;  /* 0x00800000ff00b9b1 */ /* 0x000f24000800000d */
[----:B----4-:R-:W-:Y:S01]  /*e290*/  BAR.SYNC.DEFER_BLOCKING 0x0 ;  /* 0x0000000000007b1d */ /* 0x010fe20000010000 */
[----:B------:R-:W-:-:S04]  /*e2a0*/  VIADD R150, R149, UR5 ;  /* 0x0000000595967c36 */ /* 0x000fc80008000000 */
[----:B------:R-:W-:Y:S01]  /*e2b0*/  VIADD R151, R150, UR5 ;  /* 0x0000000596977c36 */ /* 0x000fe20008000000 */
[----:B0-----:R-:W0:Y:S03]  /*e2c0*/  LDTM.x128 R4, tmem[UR14] ;  /* 0x0000000e000479ee */ /* 0x001e2600083c0000 */
[----:B------:R-:W-:-:S04]  /*e2d0*/  VIADD R155, R151, UR5 ;  /* 0x00000005979b7c36 */ /* 0x000fc80008000000 */
[----:B------:R-:W-:-:S04]  /*e2e0*/  VIADD R158, R155, UR5 ;  /* 0x000000059b9e7c36 */ /* 0x000fc80008000000 */
[----:B------:R-:W-:-:S04]  /*e2f0*/  VIADD R159, R158, UR5 ;  /* 0x000000059e9f7c36 */ /* 0x000fc80008000000 */
[----:B------:R-:W-:Y:S01]  /*e300*/  VIADD R161, R159, UR5 ;  /* 0x000000059fa17c36 */ /* 0x000fe20008000000 */
[----:B------:R-:W4:Y:S03]  /*e310*/  @!P3 SYNCS.CCTL.IV [UR13+0x8008] ;  /* 0x00800800ff00b9b1 */ /* 0x000f26000800000d */
[----:B------:R-:W-:Y:S01]  /*e320*/  VIADD R162, R161, UR5 ;  /* 0x00000005a1a27c36 */ /* 0x000fe20008000000 */
[----:B------:R-:W-:-:S03]  /*e330*/  NOP ;  /* 0x0000000000007918 */ /* 0x000fc60000000000 */
[----:B------:R-:W-:Y:S01]  /*e340*/  VIADD R163, R162, UR5 ;  /* 0x00000005a2a37c36 */ /* 0x000fe20008000000 */
[----:B0-----:R-:W-:-:S03]  /*e350*/  F2FP.SATFINITE.E5M2.F32.PACK_AB_MERGE_C R193, R5, R4, RZ ;  /* 0x0000000405c1723e */ /* 0x001fc600048060ff */
[----:B------:R-:W-:Y:S01]  /*e360*/  VIADD R167, R163, UR5 ;  /* 0x00000005a3a77c36 */ /* 0x000fe20008000000 */
[----:B------:R-:W-:Y:S01]  /*e370*/  F2FP.SATFINITE.E5M2.F32.PACK_AB_MERGE_C R7, R7, R6, RZ ;  /* 0x000000060707723e */ /* 0x000fe200048060ff */
[C---:B------:R-:W-:Y:S01]  /*e380*/  VIADD R6, R0.reuse, 0x6 ;  /* 0x0000000600067836 */ /* 0x040fe20000000000 */
[----:B------:R-:W-:Y:S01]  /*e390*/  F2FP.SATFINITE.E5M2.F32.PACK_AB_MERGE_C R9, R9, R8, RZ ;  /* 0x000000080909723e */ /* 0x000fe200048060ff */
[----:B------:R-:W-:Y:S01]  /*e3a0*/  VIADD R170, R167, UR5 ;  /* 0x00000005a7aa7c36 */ /* 0x000fe20008000000 */
[----:B------:R-:W-:Y:S01]  /*e3b0*/  F2FP.SATFINITE.E5M2.F32.PACK_AB_MERGE_C R11, R11, R10, RZ ;  /* 0x0000000a0b0b723e */ /* 0x000fe200048060ff */
[----:B------:R-:W-:Y:S01]  /*e3c0*/  VIADD R8, R0, 0x8 ;  /* 0x0000000800087836 */ /* 0x000fe20000000000 */
[----:B------:R-:W-:Y:S01]  /*e3d0*/  F2FP.SATFINITE.E5M2.F32.PACK_AB_MERGE_C R13, R13, R12, RZ ;  /* 0x0000000c0d0d723e */ /* 0x000fe200048060ff */
        /* <DEDUP_REMOVED lines=9> */
[----:B------:R-:W-:-:S02]  /*e470*/  F2FP.SATFINITE.E5M2.F32.PACK_AB_MERGE_C R23, R23, R22, RZ ;  /* 0x000000161717723e */ /* 0x000fc400048060ff */
[----:B------:R-:W-:Y:S01]  /*e480*/  F2FP.SATFINITE.E5M2.F32.PACK_AB_MERGE_C R25, R25, R24, RZ ;  /* 0x000000181919723e */ /* 0x000fe200048060ff */
[----:B------:R-:W-:Y:S01]  /*e490*/  VIADD R175, R174, UR5 ;  /* 0x00000005aeaf7c36 */ /* 0x000fe20008000000 */
[----:B------:R-:W-:Y:S02]  /*e4a0*/  F2FP.SATFINITE.E5M2.F32.PACK_AB_MERGE_C R27, R27, R26, RZ ;  /* 0x0000001a1b1b723e */ /* 0x000fe400048060ff */
[----:B------:R-:W-:Y:S01]  /*e4b0*/  F2FP.SATFINITE.E5M2.F32.PACK_AB_MERGE_C R29, R29, R28, RZ ;  /* 0x0000001c1d1d723e */ /* 0x000fe200048060ff */
[----:B------:R-:W-:Y:S01]  /*e4c0*/  VIADD R179, R175, UR5 ;  /* 0x00000005afb37c36 */ /* 0x000fe20008000000 */
[----:B------:R-:W-:Y:S02]  /*e4d0*/  F2FP.SATFINITE.E5M2.F32.PACK_AB_MERGE_C R31, R31, R30, RZ ;  /* 0x0000001e1f1f723e */ /* 0x000fe400048060ff */
[----:B------:R-:W-:Y:S01]  /*e4e0*/  F2FP.SATFINITE.E5M2.F32.PACK_AB_MERGE_C R33, R33, R32, RZ ;  /* 0x000000202121723e */ /* 0x000fe200048060ff */
[----:B------:R-:W-:Y:S01]  /*e4f0*/  VIADD R182, R179, UR5 ;  /* 0x00000005b3b67c36 */ /* 0x000fe20008000000 */
[----:B------:R-:W-:-:S02]  /*e500*/  F2FP.SATFINITE.E5M2.F32.PACK_AB_MERGE_C R35, R35, R34, RZ ;  /* 0x000000222323723e */ /* 0x000fc400048060ff */
[----:B------:R-:W-:Y:S01]  /*e510*/  F2FP.SATFINITE.E5M2.F32.PACK_AB_MERGE_C R37, R37, R36, RZ ;  /* 0x000000242525723e */ /* 0x000fe200048060ff */
[----:B------:R-:W-:Y:S01]  /*e520*/  VIADD R183, R182, UR5 ;  /* 0x00000005b6b77c36 */ /* 0x000fe20008000000 */
[----:B------:R-:W-:Y:S02]  /*e530*/  F2FP.SATFINITE.E5M2.F32.PACK_AB_MERGE_C R39, R39, R38, RZ ;  /* 0x000000262727723e */ /* 0x000fe400048060ff */
[----:B------:R-:W-:Y:S01]  /*e540*/  PRMT R12, R37, 0x9910, RZ ;  /* 0x00009910250c7816 */ /* 0x000fe200000000ff */
        /* <DEDUP_REMOVED lines=11> */
[----:B------:R-:W-:Y:S02]  /*e600*/  F2FP.SATFINITE.E5M2.F32.PACK_AB_MERGE_C R55, R55, R54, RZ ;  /* 0x000000363737723e */ /* 0x000fe400048060ff */
[----:B------:R-:W-:-:S02]  /*e610*/  F2FP.SATFINITE.E5M2.F32.PACK_AB_MERGE_C R57, R57, R56, RZ ;  /* 0x000000383939723e */ /* 0x000fc400048060ff */
[----:B------:R-:W-:Y:S02]  /*e620*/  F2FP.SATFINITE.E5M2.F32.PACK_AB_MERGE_C R59, R59, R58, RZ ;  /* 0x0000003a3b3b723e */ /* 0x000fe400048060ff */
[----:B------:R-:W-:Y:S02]  /*e630*/  F2FP.SATFINITE.E5M2.F32.PACK_AB_MERGE_C R61, R61, R60, RZ ;  /* 0x0000003c3d3d723e */ /* 0x000fe400048060ff */
[----:B------:R-:W-:Y:S02]  /*e640*/  F2FP.SATFINITE.E5M2.F32.PACK_AB_MERGE_C R63, R63, R62, RZ ;  /* 0x0000003e3f3f723e */ /* 0x000fe400048060ff */
        /* <DEDUP_REMOVED lines=34> */
[C---:B--2---:R-:W-:Y:S01]  /*e870*/  ISETP.GE.AND P0, PT, R3.reuse, UR18, PT ;  /* 0x0000001203007c0c */ /* 0x044fe2000bf06270 */
[----:B------:R-:W-:Y:S01]  /*e880*/  IMAD R3, R3, UR6, RZ ;  /* 0x0000000603037c24 */ /* 0x000fe2000f8e02ff */
[----:B------:R-:W0:Y:S02]  /*e890*/  LDCU UR6, c[0x0][0x39c] ;  /* 0x00007380ff0677ac */ /* 0x000e240008000800 */
[----:B------:R-:W-:Y:S02]  /*e8a0*/  ISETP.LT.AND P4, PT, R2, UR19, !P0 ;  /* 0x0000001302007c0c */ /* 0x000fe4000c781270 */
[C---:B------:R-:W-:Y:S02]  /*e8b0*/  IADD3 R2, P5, PT, R3.reuse, UR16, RZ ;  /* 0x0000001003027c10 */ /* 0x040fe4000ffbe0ff */
[----:B------:R-:W-:Y:S01]  /*e8c0*/  ISETP.LT.AND P2, PT, R132, UR19, !P0 ;  /* 0x0000001384007c0c */ /* 0x000fe2000c741270 */
[----:B------:R-:W-:Y:S01]  /*e8d0*/  VIADD R132, R0, 0x3 ;  /* 0x0000000300847836 */ /* 0x000fe20000000000 */
[----:B------:R-:W-:-:S02]  /*e8e0*/  LEA.HI.X.SX32 R3, R3, UR17, 0x1, P5 ;  /* 0x0000001103037c11 */ /* 0x000fc4000a8f0eff */
[-C--:B------:R-:W-:Y:S02]  /*e8f0*/  IADD3 R4, P5, PT, R133, R2.reuse, RZ ;  /* 0x0000000285047210 */ /* 0x080fe40007fbe0ff */
[----:B------:R-:W-:Y:S02]  /*e900*/  ISETP.LT.AND P1, PT, R132, UR19, !P0 ;  /* 0x0000001384007c0c */ /* 0x000fe4000c721270 */
[-C--:B------:R-:W-:Y:S02]  /*e910*/  IADD3 R132, P6, PT, R135, R2.reuse, RZ ;  /* 0x0000000287847210 */ /* 0x080fe40007fde0ff */
[-C--:B------:R-:W-:Y:S02]  /*e920*/  LEA.HI.X.SX32 R5, R133, R3.reuse, 0x1, P5 ;  /* 0x0000000385057211 */ /* 0x080fe400028f0eff */
[----:B------:R-:W-:Y:S02]  /*e930*/  IADD3 R134, P5, PT, R137, R2, RZ ;  /* 0x0000000289867210 */ /* 0x000fe40007fbe0ff */
[----:B------:R-:W-:-:S02]  /*e940*/  LEA.HI.X.SX32 R133, R135, R3, 0x1, P6 ;  /* 0x0000000387857211 */ /* 0x000fc400030f0eff */
[-C--:B------:R-:W-:Y:S02]  /*e950*/  IADD3 R136, P6, PT, R139, R2.reuse, RZ ;  /* 0x000000028b887210 */ /* 0x080fe40007fde0ff */
[-C--:B------:R-:W-:Y:S02]  /*e960*/  LEA.HI.X.SX32 R135, R137, R3.reuse, 0x1, P5 ;  /* 0x0000000389877211 */ /* 0x080fe400028f0eff */
[CC--:B------:R-:W-:Y:S02]  /*e970*/  IADD3 R138, P5, PT, R140.reuse, R2.reuse, RZ ;  /* 0x000000028c8a7210 */ /* 0x0c0fe40007fbe0ff */
[-C--:B------:R-:W-:Y:S02]  /*e980*/  LEA.HI.X.SX32 R137, R139, R3.reuse, 0x1, P6 ;  /* 0x000000038b897211 */ /* 0x080fe400030f0eff */
[----:B------:R-:W-:Y:S02]  /*e990*/  LEA.HI.X.SX32 R139, R140, R3, 0x1, P5 ;  /* 0x000000038c8b7211 */ /* 0x000fe400028f0eff */
[----:B------:R-:W-:-:S02]  /*e9a0*/  IADD3 R140, P3, PT, R141, R2, RZ ;  /* 0x000000028d8c7210 */ /* 0x000fc40007f7e0ff */
[-C--:B------:R-:W-:Y:S02]  /*e9b0*/  IADD3 R144, P5, PT, R143, R2.reuse, RZ ;  /* 0x000000028f907210 */ /* 0x080fe40007fbe0ff */
[CC--:B------:R-:W-:Y:S02]  /*e9c0*/  IADD3 R142, P6, PT, R146.reuse, R2.reuse, RZ ;  /* 0x00000002928e7210 */ /* 0x0c0fe40007fde0ff */
[-C--:B------:R-:W-:Y:S02]  /*e9d0*/  LEA.HI.X.SX32 R141, R141, R3.reuse, 0x1, P3 ;  /* 0x000000038d8d7211 */ /* 0x080fe400018f0eff */
        /* <DEDUP_REMOVED lines=40> */
[----:B------:R-:W-:Y:S02]  /*ec60*/  ISETP.LT.AND P6, PT, R0, UR19, !P0 ;  /* 0x0000001300007c0c */ /* 0x000fe4000c7c1270 */
[-C--:B------:R-:W-:Y:S02]  /*ec70*/  LEA.HI.X.SX32 R185, R183, R3.reuse, 0x1, P3 ;  /* 0x00000003b7b97211 */ /* 0x080fe400018f0eff */
[----:B------:R-:W-:Y:S02]  /*ec80*/  LEA.HI.X.SX32 R183, R186, R3, 0x1, P5 ;  /* 0x00000003bab77211 */ /* 0x000fe400028f0eff */
[-C--:B------:R-:W-:Y:S02]  /*ec90*/  IADD3 R188, P5, PT, R189, R2.reuse, RZ ;  /* 0x00000002bdbc7210 */ /* 0x080fe40007fbe0ff */
[----:B------:R-:W-:-:S02]  /*eca0*/  IADD3 R190, P3, PT, R187, R2, RZ ;  /* 0x00000002bbbe7210 */ /* 0x000fc40007f7e0ff */
[-C--:B------:R-:W-:Y:S02]  /*ecb0*/  LEA.HI.X.SX32 R189, R189, R3.reuse, 0x1, P5 ;  /* 0x00000003bdbd7211 */ /* 0x080fe400028f0eff */
[-C--:B------:R-:W-:Y:S01]  /*ecc0*/  LEA.HI.X.SX32 R191, R187, R3.reuse, 0x1, P3 ;  /* 0x00000003bbbf7211 */ /* 0x080fe200018f0eff */
[----:B------:R2:W-:Y:S01]  /*ecd0*/  @P6 STG.E.U8 desc[UR26][R4.64], R193 ;  /* 0x000000c104006986 */ /* 0x0005e2000c10111a */
[----:B------:R-:W-:Y:S02]  /*ece0*/  ISETP.LT.AND P5, PT, R195, UR19, !P0 ;  /* 0x00000013c3007c0c */ /* 0x000fe4000c7a1270 */
[C---:B------:R-:W-:Y:S02]  /*ecf0*/  IADD3 R186, P3, PT, R192.reuse, R2, RZ ;  /* 0x00000002c0ba7210 */ /* 0x040fe40007f7e0ff */
[----:B------:R-:W-:Y:S02]  /*ed00*/  PRMT R195, R193, 0x9910, RZ ;  /* 0x00009910c1c37816 */ /* 0x000fe400000000ff */
[C---:B------:R-:W-:Y:S01]  /*ed10*/  LEA.HI.X.SX32 R187, R192.reuse, R3, 0x1, P3 ;  /* 0x00000003c0bb7211 */ /* 0x040fe200018f0eff */
[----:B------:R-:W-:Y:S01]  /*ed20*/  VIADD R192, R192, UR5 ;  /* 0x00000005c0c07c36 */ /* 0x000fe20008000000 */
[----:B------:R-:W-:-:S02]  /*ed30*/  SHF.R.S32.HI R195, RZ, 0x8, R195 ;  /* 0x00000008ffc37819 */ /* 0x000fc400000114c3 */
[----:B------:R-:W-:Y:S01]  /*ed40*/  ISETP.LT.AND P6, PT, R6, UR19, !P0 ;  /* 0x0000001306007c0c */ /* 0x000fe2000c7c1270 */
[----:B------:R-:W-:Y:S01]  /*ed50*/  VIADD R6, R0, 0x7 ;  /* 0x0000000700067836 */ /* 0x000fe20000000000 */
[----:B------:R-:W-:Y:S01]  /*ed60*/  ISETP.LT.AND P3, PT, R194, UR19, !P0 ;  /* 0x00000013c2007c0c */ /* 0x000fe2000c761270 */
[----:B------:R-:W-:Y:S01]  /*ed70*/  @P2 STG.E.U8 desc[UR26][R132.64], R195 ;  /* 0x000000c384002986 */ /* 0x000fe2000c10111a */
[----:B------:R-:W-:Y:S01]  /*ed80*/  PRMT R194, R7, 0x9910, RZ ;  /* 0x0000991007c27816 */ /* 0x000fe200000000ff */
[----:B--2---:R-:W-:Y:S01]  /*ed90*/  VIADD R4, R0, 0x9 ;  /* 0x0000000900047836 */ /* 0x004fe20000000000 */
[----:B------:R-:W-:Y:S01]  /*eda0*/  ISETP.LT.AND P2, PT, R6, UR19, !P0 ;  /* 0x0000001306007c0c */ /* 0x000fe2000c741270 */
[----:B------:R2:W-:Y:S01]  /*edb0*/  @P4 STG.E.U8 desc[UR26][R134.64], R7 ;  /* 0x0000000786004986 */ /* 0x0005e2000c10111a */
[----:B------:R-:W-:Y:S01]  /*edc0*/  ISETP.LT.AND P4, PT, R8, UR19, !P0 ;  /* 0x0000001308007c0c */ /* 0x000fe2000c781270 */
[----:B------:R-:W-:-:S05]  /*edd0*/  IMAD.MOV.U32 R6, RZ, RZ, R194 ;  /* 0x000000ffff067224 */ /* 0x000fca00078e00c2 */
[----:B------:R-:W-:Y:S02]  /*ede0*/  SHF.R.S32.HI R5, RZ, 0x8, R6 ;  /* 0x00000008ff057819 */ /* 0x000fe40000011406 */
[----:B------:R-:W-:-:S03]  /*edf0*/  PRMT R6, R9, 0x9910, RZ ;  /* 0x0000991009067816 */ /* 0x000fc600000000ff */
[----:B------:R5:W-:Y:S01]  /*ee00*/  @P1 STG.E.U8 desc[UR26][R136.64], R5 ;  /* 0x0000000588001986 */ /* 0x000be2000c10111a */
[----:B------:R-:W-:Y:S01]  /*ee10*/  ISETP.LT.AND P1, PT, R4, UR19, !P0 ;  /* 0x0000001304007c0c */ /* 0x000fe2000c721270 */
[----:B------:R-:W-:Y:S02]  /*ee20*/  IMAD.MOV.U32 R4, RZ, RZ, R6 ;  /* 0x000000ffff047224 */ /* 0x000fe400078e0006 */
[C---:B------:R-:W-:Y:S01]  /*ee30*/  VIADD R6, R0.reuse, 0xa ;  /* 0x0000000a00067836 */ /* 0x040fe20000000000 */
[----:B------:R-:W-:Y:S02]  /*ee40*/  @P5 STG.E.U8 desc[UR26][R138.64], R9 ;  /* 0x000000098a005986 */ /* 0x000fe4000c10111a */
[----:B--2---:R-:W-:Y:S01]  /*ee50*/  SHF.R.S32.HI R7, RZ, 0x8, R4 ;  /* 0x00000008ff077819 */ /* 0x004fe20000011404 */
[----:B------:R-:W-:Y:S01]  /*ee60*/  VIADD R4, R0, 0xb ;  /* 0x0000000b00047836 */ /* 0x000fe20000000000 */
[----:B------:R-:W-:Y:S02]  /*ee70*/  ISETP.LT.AND P5, PT, R6, UR19, !P0 ;  /* 0x0000001306007c0c */ /* 0x000fe4000c7a1270 */
[----:B------:R-:W-:Y:S01]  /*ee80*/  PRMT R6, R11, 0x9910, RZ ;  /* 0x000099100b067816 */ /* 0x000fe200000000ff */
[----:B------:R2:W-:Y:S01]  /*ee90*/  @P3 STG.E.U8 desc[UR26][R140.64], R7 ;  /* 0x000000078c003986 */ /* 0x0005e2000c10111a */
[----:B------:R-:W-:Y:S01]  /*eea0*/  ISETP.LT.AND P3, PT, R4, UR19, !P0 ;  /* 0x0000001304007c0c */ /* 0x000fe2000c761270 */
[----:B------:R-:W-:-:S02]  /*eeb0*/  VIADD R4, R0, 0xc ;  /* 0x0000000c00047836 */ /* 0x000fc40000000000 */
[----:B-----5:R-:W-:Y:S01]  /*eec0*/  IMAD.MOV.U32 R5, RZ, RZ, R6 ;  /* 0x000000ffff057224 */ /* 0x020fe200078e0006 */
[----:B------:R5:W-:Y:S01]  /*eed0*/  @P6 STG.E.U8 desc[UR26][R144.64], R11 ;  /* 0x0000000b90006986 */ /* 0x000be2000c10111a */
[----:B------:R-:W-:Y:S02]  /*eee0*/  PRMT R6, R13, 0x9910, RZ ;  /* 0x000099100d067816 */ /* 0x000fe400000000ff */
[----:B------:R-:W-:Y:S01]  /*eef0*/  ISETP.LT.AND P6, PT, R4, UR19, !P0 ;  /* 0x0000001304007c0c */ /* 0x000fe2000c7c1270 */
[----:B------:R-:W-:Y:S01]  /*ef00*/  VIADD R4, R0, 0xd ;  /* 0x0000000d00047836 */ /* 0x000fe20000000000 */
[----:B------:R-:W-:Y:S01]  /*ef10*/  SHF.R.S32.HI R5, RZ, 0x8, R5 ;  /* 0x00000008ff057819 */ /* 0x000fe20000011405 */
[----:B--2---:R-:W-:Y:S01]  /*ef20*/  IMAD.MOV.U32 R7, RZ, RZ, R6 ;  /* 0x000000ffff077224 */ /* 0x004fe200078e0006 */
[----:B------:R-:W-:-:S03]  /*ef30*/  PRMT R6, R15, 0x9910, RZ ;  /* 0x000099100f067816 */ /* 0x000fc600000000ff */
[----:B------:R2:W-:Y:S01]  /*ef40*/  @P2 STG.E.U8 desc[UR26][R142.64], R5 ;  /* 0x000000058e002986 */ /* 0x0005e2000c10111a */
[----:B------:R-:W-:Y:S01]  /*ef50*/  ISETP.LT.AND P2, PT, R4, UR19, !P0 ;  /* 0x0000001304007c0c */ /* 0x000fe2000c741270 */
[----:B------:R-:W-:Y:S01]  /*ef60*/  VIADD R4, R0, 0xe ;  /* 0x0000000e00047836 */ /* 0x000fe20000000000 */
[----:B------:R-:W-:Y:S01]  /*ef70*/  SHF.R.S32.HI R7, RZ, 0x8, R7 ;  /* 0x00000008ff077819 */ /* 0x000fe20000011407 */
[----:B------:R0:W-:Y:S01]  /*ef80*/  @P4 STG.E.U8 desc[UR26][R152.64], R13 ;  /* 0x0000000d98004986 */ /* 0x0001e2000c10111a */
[----:B-----5:R-:W-:Y:S02]  /*ef90*/  PRMT R11, R35, 0x9910, RZ ;  /* 0x00009910230b7816 */ /* 0x020fe400000000ff */
[----:B------:R-:W-:Y:S01]  /*efa0*/  ISETP.LT.AND P4, PT, R4, UR19, !P0 ;  /* 0x0000001304007c0c */ /* 0x000fe2000c781270 */
[----:B------:R-:W-:Y:S01]  /*efb0*/  VIADD R4, R0, 0xf ;  /* 0x0000000f00047836 */ /* 0x000fe20000000000 */
[----:B------:R5:W-:Y:S01]  /*efc0*/  @P1 STG.E.U8 desc[UR26][R148.64], R7 ;  /* 0x0000000794001986 */ /* 0x000be2000c10111a */
[----:B------:R-:W-:Y:S01]  /*efd0*/  SHF.R.S32.HI R11, RZ, 0x8, R11 ;  /* 0x00000008ff0b7819 */ /* 0x000fe2000001140b */
[----:B--2---:R-:W-:-:S02]  /*efe0*/  IMAD.MOV.U32 R5, RZ, RZ, R6 ;  /* 0x000000ffff057224 */ /* 0x004fc400078e0006 */
[----:B------:R-:W-:Y:S01]  /*eff0*/  ISETP.LT.AND P1, PT, R4, UR19, !P0 ;  /* 0x0000001304007c0c */ /* 0x000fe2000c721270 */
[C---:B------:R-:W-:Y:S01]  /*f000*/  VIADD R4, R0.reuse, 0x10 ;  /* 0x0000001000047836 */ /* 0x040fe20000000000 */
[----:B------:R-:W-:Y:S01]  /*f010*/  @P5 STG.E.U8 desc[UR26][R146.64], R15 ;  /* 0x0000000f92005986 */ /* 0x000fe2000c10111a */
[C---:B------:R-:W-:Y:S01]  /*f020*/  VIADD R6, R0.reuse, 0x24 ;  /* 0x0000002400067836 */ /* 0x040fe20000000000 */
[----:B------:R-:W-:Y:S01]  /*f030*/  SHF.R.S32.HI R5, RZ, 0x8, R5 ;  /* 0x00000008ff057819 */ /* 0x000fe20000011405 */
[----:B0-----:R-:W-:Y:S01]  /*f040*/  VIADD R13, R0, 0x25 ;  /* 0x00000025000d7836 */ /* 0x001fe20000000000 */
[----:B------:R-:W-:Y:S01]  /*f050*/  ISETP.LT.AND P5, PT, R4, UR19, !P0 ;  /* 0x0000001304007c0c */ /* 0x000fe2000c7a1270 */
[----:B------:R-:W-:Y:S01]  /*f060*/  VIADD R4, R0, 0x11 ;  /* 0x0000001100047836 */ /* 0x000fe20000000000 */
[----:B-----5:R-:W-:Y:S01]  /*f070*/  PRMT R7, R17, 0x9910, RZ ;  /* 0x0000991011077816 */ /* 0x020fe200000000ff */
[----:B------:R0:W-:Y:S03]  /*f080*/  @P3 STG.E.U8 desc[UR26][R156.64], R5 ;  /* 0x000000059c003986 */ /* 0x0001e6000c10111a */
[----:B------:R-:W-:Y:S01]  /*f090*/  ISETP.LT.AND P3, PT, R4, UR19, !P0 ;  /* 0x0000001304007c0c */ /* 0x000fe2000c761270 */
[----:B------:R-:W-:Y:S01]  /*f0a0*/  VIADD R4, R0, 0x12 ;  /* 0x0000001200047836 */ /* 0x000fe20000000000 */
[----:B------:R2:W-:Y:S01]  /*f0b0*/  @P6 STG.E.U8 desc[UR26][R154.64], R17 ;  /* 0x000000119a006986 */ /* 0x0005e2000c10111a */
[----:B------:R-:W-:-:S03]  /*f0c0*/  SHF.R.S32.HI R7, RZ, 0x8, R7 ;  /* 0x00000008ff077819 */ /* 0x000fc60000011407 */
[----:B-1----:R-:W-:Y:S01]  /*f0d0*/  ISETP.LT.AND P6, PT, R4, UR4, !P0 ;  /* 0x0000000404007c0c */ /* 0x002fe2000c7c1270 */
[----:B------:R-:W1:Y:S01]  /*f0e0*/  LDCU UR4, c[0x0][0x39c] ;  /* 0x00007380ff0477ac */ /* 0x000e620008000800 */
[----:B------:R-:W-:Y:S01]  /*f0f0*/  VIADD R4, R0, 0x13 ;  /* 0x0000001300047836 */ /* 0x000fe20000000000 */
[----:B------:R5:W-:Y:S01]  /*f100*/  @P2 STG.E.U8 desc[UR26][R150.64], R7 ;  /* 0x0000000796002986 */ /* 0x000be2000c10111a */
[----:B0-----:R-:W-:-:S03]  /*f110*/  PRMT R5, R19, 0x9910, RZ ;  /* 0x0000991013057816 */ /* 0x001fc600000000ff */
[----:B------:R-:W-:Y:S01]  /*f120*/  ISETP.LT.AND P2, PT, R4, UR6, !P0 ;  /* 0x0000000604007c0c */ /* 0x000fe2000c741270 */
[----:B------:R-:W0:Y:S01]  /*f130*/  LDCU UR6, c[0x0][0x39c] ;  /* 0x00007380ff0677ac */ /* 0x000e220008000800 */
[----:B------:R-:W-:Y:S01]  /*f140*/  VIADD R4, R0, 0x14 ;  /* 0x0000001400047836 */ /* 0x000fe20000000000 */
[----:B------:R0:W-:Y:S01]  /*f150*/  @P4 STG.E.U8 desc[UR26][R164.64], R19 ;  /* 0x00000013a4004986 */ /* 0x0001e2000c10111a */
[----:B------:R-:W-:Y:S02]  /*f160*/  SHF.R.S32.HI R5, RZ, 0x8, R5 ;  /* 0x00000008ff057819 */ /* 0x000fe40000011405 */
[----:B--2---:R-:W-:Y:S02]  /*f170*/  PRMT R17, R125, 0x9910, RZ ;  /* 0x000099107d117816 */ /* 0x004fe400000000ff */
[----:B---3--:R-:W-:Y:S01]  /*f180*/  ISETP.LT.AND P4, PT, R4, UR7, !P0 ;  /* 0x0000000704007c0c */ /* 0x008fe2000c781270 */
[----:B------:R-:W2:Y:S01]  /*f190*/  LDCU UR7, c[0x0][0x39c] ;  /* 0x00007380ff0777ac */ /* 0x000ea20008000800 */
[----:B------:R-:W-:Y:S01]  /*f1a0*/  VIADD R4, R0, 0x15 ;  /* 0x0000001500047836 */ /* 0x000fe20000000000 */
[----:B------:R3:W-:Y:S01]  /*f1b0*/  @P1 STG.E.U8 desc[UR26][R160.64], R5 ;  /* 0x00000005a0001986 */ /* 0x0007e2000c10111a */
[----:B-----5:R-:W-:-:S02]  /*f1c0*/  PRMT R7, R21, 0x9910, RZ ;  /* 0x0000991015077816 */ /* 0x020fc400000000ff */
[----:B------:R-:W-:Y:S01]  /*f1d0*/  SHF.R.S32.HI R17, RZ, 0x8, R17 ;  /* 0x00000008ff117819 */ /* 0x000fe20000011411 */
[----:B------:R-:W-:Y:S01]  /*f1e0*/  @P5 STG.E.U8 desc[UR26][R158.64], R21 ;  /* 0x000000159e005986 */ /* 0x000fe2000c10111a */
[----:B-1----:R-:W-:Y:S01]  /*f1f0*/  ISETP.LT.AND P1, PT, R4, UR4, !P0 ;  /* 0x0000000404007c0c */ /* 0x002fe2000c721270 */
[----:B------:R-:W1:Y:S01]  /*f200*/  LDCU UR4, c[0x0][0x39c] ;  /* 0x00007380ff0477ac */ /* 0x000e620008000800 */
[----:B------:R-:W-:Y:S01]  /*f210*/  VIADD R4, R0, 0x16 ;  /* 0x0000001600047836 */ /* 0x000fe20000000000 */
[----:B------:R-:W-:Y:S02]  /*f220*/  SHF.R.S32.HI R7, RZ, 0x8, R7 ;  /* 0x00000008ff077819 */ /* 0x000fe40000011407 */
[----:B0-----:R-:W-:Y:S02]  /*f230*/  PRMT R19, R131, 0x9910, RZ ;  /* 0x0000991083137816 */ /* 0x001fe400000000ff */
[----:B------:R-:W-:Y:S01]  /*f240*/  ISETP.LT.AND P5, PT, R4, UR6, !P0 ;  /* 0x0000000604007c0c */ /* 0x000fe2000c7a1270 */
[----:B------:R-:W0:Y:S01]  /*f250*/  LDCU UR6, c[0x0][0x39c] ;  /* 0x00007380ff0677ac */ /* 0x000e220008000800 */
[----:B------:R-:W-:Y:S01]  /*f260*/  VIADD R4, R0, 0x17 ;  /* 0x0000001700047836 */ /* 0x000fe20000000000 */
[----:B------:R5:W-:Y:S01]  /*f270*/  @P3 STG.E.U8 desc[UR26][R168.64], R7 ;  /* 0x00000007a8003986 */ /* 0x000be2000c10111a */
[----:B---3--:R-:W-:-:S02]  /*f280*/  PRMT R5, R23, 0x9910, RZ ;  /* 0x0000991017057816 */ /* 0x008fc400000000ff */
[----:B------:R-:W-:Y:S01]  /*f290*/  SHF.R.S32.HI R19, RZ, 0x8, R19 ;  /* 0x00000008ff137819 */ /* 0x000fe20000011413 */
[----:B------:R-:W-:Y:S01]  /*f2a0*/  @P6 STG.E.U8 desc[UR26][R166.64], R23 ;  /* 0x00000017a6006986 */ /* 0x000fe2000c10111a */
[----:B--2---:R-:W-:Y:S01]  /*f2b0*/  ISETP.LT.AND P3, PT, R4, UR7, !P0 ;  /* 0x0000000704007c0c */ /* 0x004fe2000c761270 */
[----:B------:R-:W2:Y:S01]  /*f2c0*/  LDCU UR7, c[0x0][0x39c] ;  /* 0x00007380ff0777ac */ /* 0x000ea20008000800 */
[----:B------:R-:W-:Y:S01]  /*f2d0*/  VIADD R4, R0, 0x18 ;  /* 0x0000001800047836 */ /* 0x000fe20000000000 */
[----:B------:R-:W-:-:S04]  /*f2e0*/  SHF.R.S32.HI R5, RZ, 0x8, R5 ;  /* 0x00000008ff057819 */ /* 0x000fc80000011405 */
[----:B-1----:R-:W-:Y:S01]  /*f2f0*/  ISETP.LT.AND P6, PT, R4, UR4, !P0 ;  /* 0x0000000404007c0c */ /* 0x002fe2000c7c1270 */
[----:B------:R-:W1:Y:S01]  /*f300*/  LDCU UR4, c[0x0][0x39c] ;  /* 0x00007380ff0477ac */ /* 0x000e620008000800 */
[----:B------:R-:W-:Y:S01]  /*f310*/  VIADD R4, R0, 0x19 ;  /* 0x0000001900047836 */ /* 0x000fe20000000000 */
[----:B------:R3:W-:Y:S01]  /*f320*/  @P2 STG.E.U8 desc[UR26][R162.64], R5 ;  /* 0x00000005a2002986 */ /* 0x0007e2000c10111a */
[----:B-----5:R-:W-:-:S03]  /*f330*/  PRMT R7, R25, 0x9910, RZ ;  /* 0x0000991019077816 */ /* 0x020fc600000000ff */
[----:B0-----:R-:W-:Y:S01]  /*f340*/  ISETP.LT.AND P2, PT, R4, UR6, !P0 ;  /* 0x0000000604007c0c */ /* 0x001fe2000c741270 */
[----:B------:R-:W0:Y:S01]  /*f350*/  LDCU UR6, c[0x0][0x39c] ;  /* 0x00007380ff0677ac */ /* 0x000e220008000800 */
[----:B------:R-:W-:Y:S01]  /*f360*/  VIADD R4, R0, 0x1a ;  /* 0x0000001a00047836 */ /* 0x000fe20000000000 */
[----:B------:R-:W-:Y:S01]  /*f370*/  @P4 STG.E.U8 desc[UR26][R176.64], R25 ;  /* 0x00000019b0004986 */ /* 0x000fe2000c10111a */
[----:B------:R-:W-:-:S03]  /*f380*/  SHF.R.S32.HI R7, RZ, 0x8, R7 ;  /* 0x00000008ff077819 */ /* 0x000fc60000011407 */
[----:B--2---:R-:W-:Y:S01]  /*f390*/  ISETP.LT.AND P4, PT, R4, UR7, !P0 ;  /* 0x0000000704007c0c */ /* 0x004fe2000c781270 */
[----:B------:R-:W2:Y:S01]  /*f3a0*/  LDCU UR7, c[0x0][0x39c] ;  /* 0x00007380ff0777ac */ /* 0x000ea20008000800 */
[----:B------:R-:W-:Y:S01]  /*f3b0*/  VIADD R4, R0, 0x1b ;  /* 0x0000001b00047836 */ /* 0x000fe20000000000 */
[----:B------:R5:W-:Y:S01]  /*f3c0*/  @P1 STG.E.U8 desc[UR26][R172.64], R7 ;  /* 0x00000007ac001986 */ /* 0x000be2000c10111a */
[----:B---3--:R-:W-:-:S03]  /*f3d0*/  PRMT R5, R27, 0x9910, RZ ;  /* 0x000099101b057816 */ /* 0x008fc600000000ff */
[----:B-1----:R-:W-:Y:S01]  /*f3e0*/  ISETP.LT.AND P1, PT, R4, UR4, !P0 ;  /* 0x0000000404007c0c */ /* 0x002fe2000c721270 */
[----:B------:R-:W1:Y:S01]  /*f3f0*/  LDCU UR4, c[0x0][0x39c] ;  /* 0x00007380ff0477ac */ /* 0x000e620008000800 */
[----:B------:R-:W-:Y:S01]  /*f400*/  VIADD R4, R0, 0x1c ;  /* 0x0000001c00047836 */ /* 0x000fe20000000000 */
[----:B------:R-:W-:Y:S01]  /*f410*/  @P5 STG.E.U8 desc[UR26][R170.64], R27 ;  /* 0x0000001baa005986 */ /* 0x000fe2000c10111a */
[----:B------:R-:W-:-:S03]  /*f420*/  SHF.R.S32.HI R5, RZ, 0x8, R5 ;  /* 0x00000008ff057819 */ /* 0x000fc60000011405 */
[----:B0-----:R-:W-:Y:S01]  /*f430*/  ISETP.LT.AND P5, PT, R4, UR6, !P0 ;  /* 0x0000000604007c0c */ /* 0x001fe2000c7a1270 */
[----:B------:R-:W0:Y:S01]  /*f440*/  LDCU UR6, c[0x0][0x39c] ;  /* 0x00007380ff0677ac */ /* 0x000e220008000800 */
[----:B------:R-:W-:Y:S01]  /*f450*/  VIADD R4, R0, 0x1d ;  /* 0x0000001d00047836 */ /* 0x000fe20000000000 */
[----:B------:R3:W-:Y:S01]  /*f460*/  @P3 STG.E.U8 desc[UR26][R180.64], R5 ;  /* 0x00000005b4003986 */ /* 0x0007e2000c10111a */
[----:B-----5:R-:W-:-:S03]  /*f470*/  PRMT R7, R29, 0x9910, RZ ;  /* 0x000099101d077816 */ /* 0x020fc600000000ff */
[----:B--2---:R-:W-:Y:S01]  /*f480*/  ISETP.LT.AND P3, PT, R4, UR7, !P0 ;  /* 0x0000000704007c0c */ /* 0x004fe2000c761270 */
[----:B------:R-:W2:Y:S01]  /*f490*/  LDCU UR7, c[0x0][0x39c] ;  /* 0x00007380ff0777ac */ /* 0x000ea20008000800 */
[----:B------:R-:W-:Y:S01]  /*f4a0*/  VIADD R4, R0, 0x1e ;  /* 0x0000001e00047836 */ /* 0x000fe20000000000 */
[----:B------:R-:W-:Y:S01]  /*f4b0*/  @P6 STG.E.U8 desc[UR26][R178.64], R29 ;  /* 0x0000001db2006986 */ /* 0x000fe2000c10111a */
[----:B------:R-:W-:-:S03]  /*f4c0*/  SHF.R.S32.HI R7, RZ, 0x8, R7 ;  /* 0x00000008ff077819 */ /* 0x000fc60000011407 */
[----:B-1----:R-:W-:Y:S01]  /*f4d0*/  ISETP.LT.AND P6, PT, R4, UR4, !P0 ;  /* 0x0000000404007c0c */ /* 0x002fe2000c7c1270 */
[----:B------:R-:W1:Y:S01]  /*f4e0*/  LDCU UR4, c[0x0][0x39c] ;  /* 0x00007380ff0477ac */ /* 0x000e620008000800 */
[----:B------:R-:W-:Y:S01]  /*f4f0*/  VIADD R4, R0, 0x1f ;  /* 0x0000001f00047836 */ /* 0x000fe20000000000 */
[----:B------:R5:W-:Y:S01]  /*f500*/  @P2 STG.E.U8 desc[UR26][R174.64], R7 ;  /* 0x00000007ae002986 */ /* 0x000be2000c10111a */
[----:B---3--:R-:W-:-:S03]  /*f510*/  PRMT R5, R31, 0x9910, RZ ;  /* 0x000099101f057816 */ /* 0x008fc600000000ff */
[----:B0-----:R-:W-:Y:S01]  /*f520*/  ISETP.LT.AND P2, PT, R4, UR6, !P0 ;  /* 0x0000000604007c0c */ /* 0x001fe2000c741270 */
[----:B------:R-:W-:Y:S01]  /*f530*/  VIADD R4, R0, 0x20 ;  /* 0x0000002000047836 */ /* 0x000fe20000000000 */
[----:B------:R-:W0:Y:S01]  /*f540*/  LDCU UR6, c[0x0][0x39c] ;  /* 0x00007380ff0677ac */ /* 0x000e220008000800 */
[----:B------:R-:W-:Y:S01]  /*f550*/  @P4 STG.E.U8 desc[UR26][R184.64], R31 ;  /* 0x0000001fb8004986 */ /* 0x000fe2000c10111a */
[----:B------:R-:W-:Y:S02]  /*f560*/  SHF.R.S32.HI R5, RZ, 0x8, R5 ;  /* 0x00000008ff057819 */ /* 0x000fe40000011405 */
[----:B--2---:R-:W-:Y:S01]  /*f570*/  ISETP.LT.AND P4, PT, R4, UR7, !P0 ;  /* 0x0000000704007c0c */ /* 0x004fe2000c781270 */
[----:B------:R-:W2:Y:S01]  /*f580*/  LDCU UR7, c[0x0][0x39c] ;  /* 0x00007380ff0777ac */ /* 0x000ea20008000800 */
[----:B------:R-:W-:Y:S01]  /*f590*/  VIADD R4, R0, 0x21 ;  /* 0x0000002100047836 */ /* 0x000fe20000000000 */
[----:B------:R3:W-:Y:S01]  /*f5a0*/  @P1 STG.E.U8 desc[UR26][R182.64], R5 ;  /* 0x00000005b6001986 */ /* 0x0007e2000c10111a */
[----:B-----5:R-:W-:-:S03]  /*f5b0*/  PRMT R7, R33, 0x9910, RZ ;  /* 0x0000991021077816 */ /* 0x020fc600000000ff */
[----:B-1----:R-:W-:Y:S01]  /*f5c0*/  ISETP.LT.AND P1, PT, R4, UR4, !P0 ;  /* 0x0000000404007c0c */ /* 0x002fe2000c721270 */
[----:B------:R-:W1:Y:S01]  /*f5d0*/  LDCU UR4, c[0x0][0x39c] ;  /* 0x00007380ff0477ac */ /* 0x000e620008000800 */
[----:B------:R-:W-:Y:S01]  /*f5e0*/  VIADD R4, R0, 0x22 ;  /* 0x0000002200047836 */ /* 0x000fe20000000000 */
[----:B------:R-:W-:Y:S01]  /*f5f0*/  SHF.R.S32.HI R7, RZ, 0x8, R7 ;  /* 0x00000008ff077819 */ /* 0x000fe20000011407 */
[----:B------:R-:W-:Y:S03]  /*f600*/  @P5 STG.E.U8 desc[UR26][R190.64], R33 ;  /* 0x00000021be005986 */ /* 0x000fe6000c10111a */
[----:B0-----:R-:W-:Y:S01]  /*f610*/  ISETP.LT.AND P5, PT, R4, UR6, !P0 ;  /* 0x0000000604007c0c */ /* 0x001fe2000c7a1270 */
[----:B---3--:R-:W-:Y:S01]  /*f620*/  VIADD R5, R0, 0x23 ;  /* 0x0000002300057836 */ /* 0x008fe20000000000 */
[----:B------:R0:W-:Y:S01]  /*f630*/  @P3 STG.E.U8 desc[UR26][R188.64], R7 ;  /* 0x00000007bc003986 */ /* 0x0001e2000c10111a */
[CC--:B------:R-:W-:Y:S01]  /*f640*/  IADD3 R4, P3, PT, R192.reuse, R2.reuse, RZ ;  /* 0x00000002c0047210 */ /* 0x0c0fe20007f7e0ff */
[----:B------:R-:W3:Y:S02]  /*f650*/  LDCU UR6, c[0x0][0x39c] ;  /* 0x00007380ff0677ac */ /* 0x000ee40008000800 */
[----:B------:R-:W-:Y:S01]  /*f660*/  @P6 STG.E.U8 desc[UR26][R186.64], R35 ;  /* 0x00000023ba006986 */ /* 0x000fe2000c10111a */
[----:B--2---:R-:W-:Y:S01]  /*f670*/  ISETP.LT.AND P6, PT, R5, UR7, !P0 ;  /* 0x0000000705007c0c */ /* 0x004fe2000c7c1270 */
[----:B------:R-:W2:Y:S01]  /*f680*/  LDCU UR7, c[0x0][0x39c] ;  /* 0x00007380ff0777ac */ /* 0x000ea20008000800 */
[C---:B------:R-:W-:Y:S01]  /*f690*/  LEA.HI.X.SX32 R5, R192.reuse, R3, 0x1, P3 ;  /* 0x00000003c0057211 */ /* 0x040fe200018f0eff */
[----:B------:R-:W-:Y:S01]  /*f6a0*/  VIADD R192, R192, UR5 ;  /* 0x00000005c0c07c36 */ /* 0x000fe20008000000 */
[----:B-1----:R-:W-:Y:S01]  /*f6b0*/  ISETP.LT.AND P3, PT, R6, UR4, !P0 ;  /* 0x0000000406007c0c */ /* 0x002fe2000c761270 */
[----:B------:R-:W1:Y:S02]  /*f6c0*/  LDCU UR4, c[0x0][0x39c] ;  /* 0x00007380ff0477ac */ /* 0x000e640008000800 */
[----:B------:R5:W-:Y:S01]  /*f6d0*/  @P2 STG.E.U8 desc[UR26][R4.64], R11 ;  /* 0x0000000b04002986 */ /* 0x000be2000c10111a */
[C---:B------:R-:W-:Y:S01]  /*f6e0*/  IADD3 R6, P2, PT, R192.reuse, R2, RZ ;  /* 0x00000002c0067210 */ /* 0x040fe20007f5e0ff */
[----:B------:R-:W-:-:S03]  /*f6f0*/  VIADD R10, R192, UR5 ;  /* 0x00000005c00a7c36 */ /* 0x000fc60008000000 */
[----:B0-----:R-:W-:Y:S02]  /*f700*/  LEA.HI.X.SX32 R7, R192, R3, 0x1, P2 ;  /* 0x00000003c0077211 */ /* 0x001fe400010f0eff */
[----:B------:R-:W-:-:S03]  /*f710*/  IADD3 R8, P2, PT, R10, R2, RZ ;  /* 0x000000020a087210 */ /* 0x000fc60007f5e0ff */
[----:B------:R0:W-:Y:S01]  /*f720*/  @P4 STG.E.U8 desc[UR26][R6.64], R37 ;  /* 0x0000002506004986 */ /* 0x0001e2000c10111a */
[C---:B------:R-:W-:Y:S01]  /*f730*/  LEA.HI.X.SX32 R9, R10.reuse, R3, 0x1, P2 ;  /* 0x000000030a097211 */ /* 0x040fe200010f0eff */
[----:B------:R-:W-:Y:S01]  /*f740*/  VIADD R10, R10, UR5 ;  /* 0x000000050a0a7c36 */ /* 0x000fe20008000000 */
[----:B-----5:R-:W-:Y:S01]  /*f750*/  SHF.R.S32.HI R11, RZ, 0x8, R12 ;  /* 0x00000008ff0b7819 */ /* 0x020fe2000001140c */
[C---:B------:R-:W-:Y:S02]  /*f760*/  VIADD R5, R0.reuse, 0x26 ;  /* 0x0000002600057836 */ /* 0x040fe40000000000 */
[----:B------:R-:W-:Y:S01]  /*f770*/  VIADD R12, R0, 0x27 ;  /* 0x00000027000c7836 */ /* 0x000fe20000000000 */
[----:B-1----:R-:W-:Y:S01]  /*f780*/  ISETP.LT.AND P2, PT, R13, UR4, !P0 ;  /* 0x000000040d007c0c */ /* 0x002fe2000c741270 */
[----:B------:R1:W-:Y:S01]  /*f790*/  @P1 STG.E.U8 desc[UR26][R8.64], R11 ;  /* 0x0000000b08001986 */ /* 0x0003e2000c10111a */
[----:B------:R-:W-:Y:S01]  /*f7a0*/  IADD3 R4, P1, PT, R10, R2, RZ ;  /* 0x000000020a047210 */ /* 0x000fe20007f3e0ff */
[----:B------:R-:W5:Y:S01]  /*f7b0*/  LDCU UR4, c[0x0][0x39c] ;  /* 0x00007380ff0477ac */ /* 0x000f620008000800 */
[----:B---3--:R-:W-:-:S02]  /*f7c0*/  ISETP.LT.AND P4, PT, R5, UR6, !P0 ;  /* 0x0000000605007c0c */ /* 0x008fc4000c781270 */
[CC--:B------:R-:W-:Y:S01]  /*f7d0*/  LEA.HI.X.SX32 R5, R10.reuse, R3.reuse, 0x1, P1 ;  /* 0x000000030a057211 */ /* 0x0c0fe200008f0eff */
[----:B------:R-:W-:Y:S01]  /*f7e0*/  VIADD R10, R10, UR5 ;  /* 0x000000050a0a7c36 */ /* 0x000fe20008000000 */
[----:B------:R-:W-:Y:S01]  /*f7f0*/  PRMT R13, R39, 0x9910, RZ ;  /* 0x00009910270d7816 */ /* 0x000fe200000000ff */
[----:B------:R-:W3:Y:S01]  /*f800*/  LDCU UR6, c[0x0][0x39c] ;  /* 0x00007380ff0677ac */ /* 0x000ee20008000800 */
[----:B--2---:R-:W-:Y:S01]  /*f810*/  ISETP.LT.AND P1, PT, R12, UR7, !P0 ;  /* 0x000000070c007c0c */ /* 0x004fe2000c721270 */
[----:B------:R2:W-:Y:S01]  /*f820*/  @P5 STG.E.U8 desc[UR26][R4.64], R39 ;  /* 0x0000002704005986 */ /* 0x0005e2000c10111a */
[CC--:B0-----:R-:W-:Y:S01]  /*f830*/  IADD3 R6, P5, PT, R10.reuse, R2.reuse, RZ ;  /* 0x000000020a067210 */ /* 0x0c1fe20007fbe0ff */
[C---:B-1----:R-:W-:Y:S01]  /*f840*/  VIADD R11, R10.reuse, UR5 ;  /* 0x000000050a0b7c36 */ /* 0x042fe20008000000 */
[----:B------:R-:W-:Y:S01]  /*f850*/  SHF.R.S32.HI R13, RZ, 0x8, R13 ;  /* 0x00000008ff0d7819 */ /* 0x000fe2000001140d */
[----:B------:R-:W0:Y:S01]  /*f860*/  LDCU UR7, c[0x0][0x39c] ;  /* 0x00007380ff0777ac */ /* 0x000e220008000800 */
[----:B------:R-:W-:Y:S01]  /*f870*/  LEA.HI.X.SX32 R7, R10, R3, 0x1, P5 ;  /* 0x000000030a077211 */ /* 0x000fe200028f0eff */
[C---:B------:R-:W-:Y:S01]  /*f880*/  VIADD R10, R0.reuse, 0x28 ;  /* 0x00000028000a7836 */ /* 0x040fe20000000000 */
[----:B------:R-:W-:Y:S01]  /*f890*/  IADD3 R8, P5, PT, R11, R2, RZ ;  /* 0x000000020b087210 */ /* 0x000fe20007fbe0ff */
[----:B------:R-:W-:-:S02]  /*f8a0*/  VIADD R12, R0, 0x29 ;  /* 0x00000029000c7836 */ /* 0x000fc40000000000 */
[----:B------:R1:W-:Y:S01]  /*f8b0*/  @P6 STG.E.U8 desc[UR26][R6.64], R13 ;  /* 0x0000000d06006986 */ /* 0x0003e2000c10111a */
[C---:B------:R-:W-:Y:S01]  /*f8c0*/  LEA.HI.X.SX32 R9, R11.reuse, R3, 0x1, P5 ;  /* 0x000000030b097211 */ /* 0x040fe200028f0eff */
[----:B------:R-:W-:Y:S01]  /*f8d0*/  VIADD R11, R11, UR5 ;  /* 0x000000050b0b7c36 */ /* 0x000fe20008000000 */
[----:B-----5:R-:W-:Y:S01]  /*f8e0*/  ISETP.LT.AND P5, PT, R10, UR4, !P0 ;  /* 0x000000040a007c0c */ /* 0x020fe2000c7a1270 */
[----:B------:R-:W5:Y:S01]  /*f8f0*/  LDCU UR4, c[0x0][0x39c] ;  /* 0x00007380ff0477ac */ /* 0x000f620008000800 */
[----:B------:R-:W-:Y:S01]  /*f900*/  PRMT R10, R41, 0x9910, RZ ;  /* 0x00009910290a7816 */ /* 0x000fe200000000ff */
[----:B------:R0:W-:Y:S01]  /*f910*/  @P3 STG.E.U8 desc[UR26][R8.64], R41 ;  /* 0x0000002908003986 */ /* 0x0001e2000c10111a */
[----:B--2---:R-:W-:-:S04]  /*f920*/  IADD3 R4, P3, PT, R11, R2, RZ ;  /* 0x000000020b047210 */ /* 0x004fc80007f7e0ff */
[CC--:B------:R-:W-:Y:S01]  /*f930*/  LEA.HI.X.SX32 R5, R11.reuse, R3.reuse, 0x1, P3 ;  /* 0x000000030b057211 */ /* 0x0c0fe200018f0eff */
[----:B------:R-:W-:Y:S01]  /*f940*/  VIADD R11, R11, UR5 ;  /* 0x000000050b0b7c36 */ /* 0x000fe20008000000 */
[----:B-1----:R-:W-:Y:S02]  /*f950*/  SHF.R.S32.HI R13, RZ, 0x8, R10 ;  /* 0x00000008ff0d7819 */ /* 0x002fe4000001140a */
[----:B---3--:R-:W-:Y:S01]  /*f960*/  ISETP.LT.AND P3, PT, R12, UR6, !P0 ;  /* 0x000000060c007c0c */ /* 0x008fe2000c761270 */
[----:B------:R-:W1:Y:S01]  /*f970*/  LDCU UR6, c[0x0][0x39c] ;  /* 0x00007380ff0677ac */ /* 0x000e620008000800 */
[C---:B------:R-:W-:Y:S01]  /*f980*/  VIADD R10, R11.reuse, UR5 ;  /* 0x000000050b0a7c36 */ /* 0x040fe20008000000 */
[----:B------:R2:W-:Y:S01]  /*f990*/  @P2 STG.E.U8 desc[UR26][R4.64], R13 ;  /* 0x0000000d04002986 */ /* 0x0005e2000c10111a */
[----:B------:R-:W-:Y:S01]  /*f9a0*/  IADD3 R6, P2, PT, R11, R2, RZ ;  /* 0x000000020b067210 */ /* 0x000fe20007f5e0ff */
[C---:B0-----:R-:W-:Y:S01]  /*f9b0*/  VIADD R8, R0.reuse, 0x2a ;  /* 0x0000002a00087836 */ /* 0x041fe20000000000 */
[----:B------:R-:W-:Y:S01]  /*f9c0*/  PRMT R12, R43, 0x9910, RZ ;  /* 0x000099102b0c7816 */ /* 0x000fe200000000ff */
[----:B------:R-:W-:Y:S01]  /*f9d0*/  VIADD R9, R0, 0x2b ;  /* 0x0000002b00097836 */ /* 0x000fe20000000000 */
[----:B------:R-:W-:-:S02]  /*f9e0*/  LEA.HI.X.SX32 R7, R11, R3, 0x1, P2 ;  /* 0x000000030b077211 */ /* 0x000fc400010f0eff */
[----:B-----5:R-:W-:Y:S01]  /*f9f0*/  ISETP.LT.AND P2, PT, R8, UR4, !P0 ;  /* 0x0000000408007c0c */ /* 0x020fe2000c741270 */
[----:B------:R-:W-:Y:S01]  /*fa00*/  IMAD.MOV.U32 R11, RZ, RZ, R12 ;  /* 0x000000ffff0b7224 */ /* 0x000fe200078e000c */
[C---:B------:R-:W-:Y:S01]  /*fa10*/  IADD3 R8, P6, PT, R10.reuse, R2, RZ ;  /* 0x000000020a087210 */ /* 0x040fe20007fde0ff */
[----:B------:R0:W-:Y:S01]  /*fa20*/  @P4 STG.E.U8 desc[UR26][R6.64], R43 ;  /* 0x0000002b06004986 */ /* 0x0001e2000c10111a */
[----:B------:R-:W-:Y:S01]  /*fa30*/  ISETP.LT.AND P4, PT, R9, UR7, !P0 ;  /* 0x0000000709007c0c */ /* 0x000fe2000c781270 */
[----:B------:R-:W3:Y:S01]  /*fa40*/  LDCU UR4, c[0x0][0x39c] ;  /* 0x00007380ff0477ac */ /* 0x000ee20008000800 */
[C---:B------:R-:W-:Y:S01]  /*fa50*/  LEA.HI.X.SX32 R9, R10.reuse, R3, 0x1, P6 ;  /* 0x000000030a097211 */ /* 0x040fe200030f0eff */
[----:B------:R-:W-:Y:S01]  /*fa60*/  VIADD R10, R10, UR5 ;  /* 0x000000050a0a7c36 */ /* 0x000fe20008000000 */
[----:B------:R-:W-:Y:S01]  /*fa70*/  SHF.R.S32.HI R11, RZ, 0x8, R11 ;  /* 0x00000008ff0b7819 */ /* 0x000fe2000001140b */
[----:B--2---:R-:W-:Y:S01]  /*fa80*/  VIADD R5, R0, 0x2c ;  /* 0x0000002c00057836 */ /* 0x004fe20000000000 */
[----:B------:R-:W2:Y:S01]  /*fa90*/  LDCU UR7, c[0x0][0x39c] ;  /* 0x00007380ff0777ac */ /* 0x000ea20008000800 */
[----:B------:R-:W-:-:S02]  /*faa0*/  PRMT R13, R45, 0x9910, RZ ;  /* 0x000099102d0d7816 */ /* 0x000fc400000000ff */
[-C--:B------:R-:W-:Y:S01]  /*fab0*/  IADD3 R4, P6, PT, R10, R2.reuse, RZ ;  /* 0x000000020a047210 */ /* 0x080fe20007fde0ff */
[----:B------:R5:W-:Y:S01]  /*fac0*/  @P1 STG.E.U8 desc[UR26][R8.64], R11 ;  /* 0x0000000b08001986 */ /* 0x000be2000c10111a */
[----:B-1----:R-:W-:Y:S01]  /*fad0*/  ISETP.LT.AND P1, PT, R5, UR6, !P0 ;  /* 0x0000000605007c0c */ /* 0x002fe2000c721270 */
[----:B0-----:R-:W-:Y:S01]  /*fae0*/  VIADD R7, R0, 0x2d ;  /* 0x0000002d00077836 */ /* 0x001fe20000000000 */
[C---:B------:R-:W-:Y:S01]  /*faf0*/  LEA.HI.X.SX32 R5, R10.reuse, R3, 0x1, P6 ;  /* 0x000000030a057211 */ /* 0x040fe200030f0eff */
[----:B------:R-:W-:Y:S01]  /*fb00*/  VIADD R10, R10, UR5 ;  /* 0x000000050a0a7c36 */ /* 0x000fe20008000000 */
[----:B------:R-:W0:Y:S01]  /*fb10*/  LDCU UR6, c[0x0][0x39c] ;  /* 0x00007380ff0677ac */ /* 0x000e220008000800 */
[----:B------:R-:W-:Y:S02]  /*fb20*/  SHF.R.S32.HI R13, RZ, 0x8, R13 ;  /* 0x00000008ff0d7819 */ /* 0x000fe4000001140d */
[----:B------:R1:W-:Y:S01]  /*fb30*/  @P5 STG.E.U8 desc[UR26][R4.64], R45 ;  /* 0x0000002d04005986 */ /* 0x0003e2000c10111a */
[----:B------:R-:W-:-:S02]  /*fb40*/  IADD3 R6, P6, PT, R10, R2, RZ ;  /* 0x000000020a067210 */ /* 0x000fc40007fde0ff */
[----:B---3--:R-:W-:Y:S01]  /*fb50*/  ISETP.LT.AND P5, PT, R7, UR4, !P0 ;  /* 0x0000000407007c0c */ /* 0x008fe2000c7a1270 */
[C---:B-----5:R-:W-:Y:S01]  /*fb60*/  VIADD R11, R10.reuse, UR5 ;  /* 0x000000050a0b7c36 */ /* 0x060fe20008000000 */
[-C--:B------:R-:W-:Y:S01]  /*fb70*/  LEA.HI.X.SX32 R7, R10, R3.reuse, 0x1, P6 ;  /* 0x000000030a077211 */ /* 0x080fe200030f0eff */
[C---:B------:R-:W-:Y:S01]  /*fb80*/  VIADD R9, R0.reuse, 0x2e ;  /* 0x0000002e00097836 */ /* 0x040fe20000000000 */
[----:B------:R-:W3:Y:S01]  /*fb90*/  LDCU UR4, c[0x0][0x39c] ;  /* 0x00007380ff0477ac */ /* 0x000ee20008000800 */
[----:B------:R-:W-:Y:S01]  /*fba0*/  VIADD R10, R0, 0x2f ;  /* 0x0000002f000a7836 */ /* 0x000fe20000000000 */
[----:B------:R-:W-:Y:S01]  /*fbb0*/  IADD3 R8, P6, PT, R11, R2, RZ ;  /* 0x000000020b087210 */ /* 0x000fe20007fde0ff */
[----:B------:R5:W-:Y:S01]  /*fbc0*/  @P3 STG.E.U8 desc[UR26][R6.64], R13 ;  /* 0x0000000d06003986 */ /* 0x000be2000c10111a */
[----:B--2---:R-:W-:Y:S01]  /*fbd0*/  ISETP.LT.AND P3, PT, R9, UR7, !P0 ;  /* 0x0000000709007c0c */ /* 0x004fe2000c761270 */
[----:B------:R-:W2:Y:S01]  /*fbe0*/  LDCU UR7, c[0x0][0x39c] ;  /* 0x00007380ff0777ac */ /* 0x000ea20008000800 */
[C---:B------:R-:W-:Y:S01]  /*fbf0*/  LEA.HI.X.SX32 R9, R11.reuse, R3, 0x1, P6 ;  /* 0x000000030b097211 */ /* 0x040fe200030f0eff */
[----:B------:R-:W-:Y:S01]  /*fc00*/  VIADD R11, R11, UR5 ;  /* 0x000000050b0b7c36 */ /* 0x000fe20008000000 */
[----:B-1----:R-:W-:-:S02]  /*fc10*/  PRMT R5, R47, 0x9910, RZ ;  /* 0x000099102f057816 */ /* 0x002fc400000000ff */
[----:B0-----:R-:W-:Y:S01]  /*fc20*/  ISETP.LT.AND P6, PT, R10, UR6, !P0 ;  /* 0x000000060a007c0c */ /* 0x001fe2000c7c1270 */
[----:B------:R0:W-:Y:S01]  /*fc30*/  @P2 STG.E.U8 desc[UR26][R8.64], R47 ;  /* 0x0000002f08002986 */ /* 0x0001e2000c10111a */
[CC--:B------:R-:W-:Y:S01]  /*fc40*/  IADD3 R4, P2, PT, R11.reuse, R2.reuse, RZ ;  /* 0x000000020b047210 */ /* 0x0c0fe20007f5e0ff */
[C---:B------:R-:W-:Y:S01]  /*fc50*/  VIADD R10, R11.reuse, UR5 ;  /* 0x000000050b0a7c36 */ /* 0x040fe20008000000 */
[----:B------:R-:W1:Y:S01]  /*fc60*/  LDCU UR6, c[0x0][0x39c] ;  /* 0x00007380ff0677ac */ /* 0x000e620008000800 */
[----:B-----5:R-:W-:Y:S01]  /*fc70*/  IMAD.MOV.U32 R13, RZ, RZ, R5 ;  /* 0x000000ffff0d7224 */ /* 0x020fe200078e0005 */
[----:B------:R-:W-:Y:S01]  /*fc80*/  LEA.HI.X.SX32 R5, R11, R3, 0x1, P2 ;  /* 0x000000030b057211 */ /* 0x000fe200010f0eff */
[----:B------:R-:W-:Y:S01]  /*fc90*/  VIADD R11, R0, 0x30 ;  /* 0x00000030000b7836 */ /* 0x000fe20000000000 */
[----:B------:R-:W-:Y:S02]  /*fca0*/  IADD3 R6, P2, PT, R10, R2, RZ ;  /* 0x000000020a067210 */ /* 0x000fe40007f5e0ff */
[----:B------:R-:W-:-:S02]  /*fcb0*/  SHF.R.S32.HI R13, RZ, 0x8, R13 ;  /* 0x00000008ff0d7819 */ /* 0x000fc4000001140d */
[CC--:B------:R-:W-:Y:S01]  /*fcc0*/  LEA.HI.X.SX32 R7, R10.reuse, R3.reuse, 0x1, P2 ;  /* 0x000000030a077211 */ /* 0x0c0fe200010f0eff */
[----:B------:R-:W-:Y:S01]  /*fcd0*/  VIADD R10, R10, UR5 ;  /* 0x000000050a0a7c36 */ /* 0x000fe20008000000 */
[----:B------:R-:W-:Y:S01]  /*fce0*/  PRMT R12, R49, 0x9910, RZ ;  /* 0x00009910310c7816 */ /* 0x000fe200000000ff */
[----:B------:R5:W-:Y:S01]  /*fcf0*/  @P4 STG.E.U8 desc[UR26][R4.64], R13 ;  /* 0x0000000d04004986 */ /* 0x000be2000c10111a */
[----:B---3--:R-:W-:Y:S01]  /*fd00*/  ISETP.LT.AND P4, PT, R11, UR4, !P0 ;  /* 0x000000040b007c0c */ /* 0x008fe2000c781270 */
[----:B------:R-:W3:Y:S01]  /*fd10*/  LDCU UR4, c[0x0][0x39c] ;  /* 0x00007380ff0477ac */ /* 0x000ee20008000800 */
[C---:B------:R-:W-:Y:S01]  /*fd20*/  VIADD R11, R10.reuse, UR5 ;  /* 0x000000050a0b7c36 */ /* 0x040fe20008000000 */
[----:B------:R2:W-:Y:S01]  /*fd30*/  @P1 STG.E.U8 desc[UR26][R6.64], R49 ;  /* 0x0000003106001986 */ /* 0x0005e2000c10111a */
[-C--:B0-----:R-:W-:Y:S02]  /*fd40*/  IADD3 R8, P1, PT, R10, R2.reuse, RZ ;  /* 0x000000020a087210 */ /* 0x081fe40007f3e0ff */
[----:B-1----:R-:W-:Y:S01]  /*fd50*/  ISETP.LT.AND P2, PT, R14, UR6, !P0 ;  /* 0x000000060e007c0c */ /* 0x002fe2000c741270 */
[----:B------:R-:W0:Y:S01]  /*fd60*/  LDCU UR6, c[0x0][0x39c] ;  /* 0x00007380ff0677ac */ /* 0x000e220008000800 */
[-C--:B------:R-:W-:Y:S01]  /*fd70*/  LEA.HI.X.SX32 R9, R10, R3.reuse, 0x1, P1 ;  /* 0x000000030a097211 */ /* 0x080fe200008f0eff */
[C---:B------:R-:W-:Y:S01]  /*fd80*/  VIADD R14, R0.reuse, 0x43 ;  /* 0x00000043000e7836 */ /* 0x040fe20000000000 */
[----:B-----5:R-:W-:Y:S01]  /*fd90*/  SHF.R.S32.HI R13, RZ, 0x8, R12 ;  /* 0x00000008ff0d7819 */ /* 0x020fe2000001140c */
[C---:B------:R-:W-:Y:S01]  /*fda0*/  VIADD R5, R0.reuse, 0x32 ;  /* 0x0000003200057836 */ /* 0x040fe20000000000 */
[-C--:B------:R-:W-:Y:S01]  /*fdb0*/  IADD3 R4, P1, PT, R11, R2.reuse, RZ ;  /* 0x000000020b047210 */ /* 0x080fe20007f3e0ff */
[C---:B------:R-:W-:Y:S01]  /*fdc0*/  VIADD R12, R0.reuse, 0x36 ;  /* 0x00000036000c7836 */ /* 0x040fe20000000000 */
[----:B--2---:R-:W-:Y:S01]  /*fdd0*/  PRMT R7, R51, 0x9910, RZ ;  /* 0x0000991033077816 */ /* 0x004fe200000000ff */
[----:B------:R-:W-:Y:S01]  /*fde0*/  VIADD R6, R0, 0x33 ;  /* 0x0000003300067836 */ /* 0x000fe20000000000 */
[----:B------:R1:W-:Y:S01]  /*fdf0*/  @P5 STG.E.U8 desc[UR26][R8.64], R13 ;  /* 0x0000000d08005986 */ /* 0x0003e2000c10111a */
[----:B------:R-:W-:Y:S01]  /*fe00*/  ISETP.LT.AND P5, PT, R5, UR7, !P0 ;  /* 0x0000000705007c0c */ /* 0x000fe2000c7a1270 */
[----:B------:R-:W2:Y:S01]  /*fe10*/  LDCU UR7, c[0x0][0x39c] ;  /* 0x00007380ff0777ac */ /* 0x000ea20008000800 */
[C---:B------:R-:W-:Y:S01]  /*fe20*/  LEA.HI.X.SX32 R5, R11.reuse, R3, 0x1, P1 ;  /* 0x000000030b057211 */ /* 0x040fe200008f0eff */
[----:B------:R-:W-:Y:S01]  /*fe30*/  VIADD R11, R11, UR5 ;  /* 0x000000050b0b7c36 */ /* 0x000fe20008000000 */
[----:B---3--:R-:W-:Y:S01]  /*fe40*/  ISETP.LT.AND P1, PT, R6, UR4, !P0 ;  /* 0x0000000406007c0c */ /* 0x008fe2000c721270 */
[----:B------:R-:W3:Y:S02]  /*fe50*/  LDCU UR4, c[0x0][0x39c] ;  /* 0x00007380ff0477ac */ /* 0x000ee40008000800 */
[----:B------:R5:W-:Y:S01]  /*fe60*/  @P3 STG.E.U8 desc[UR26][R4.64], R51 ;  /* 0x0000003304003986 */ /* 0x000be2000c10111a */
[C---:B------:R-:W-:Y:S01]  /*fe70*/  IADD3 R6, P3, PT, R11.reuse, R2, RZ ;  /* 0x000000020b067210 */ /* 0x040fe20007f7e0ff */
[----:B------:R-:W-:-:S02]  /*fe80*/  VIADD R10, R11, UR5 ;  /* 0x000000050b0a7c36 */ /* 0x000fc40008000000 */
[----:B-1----:R-:W-:Y:S01]  /*fe90*/  IMAD.MOV.U32 R9, RZ, RZ, R7 ;  /* 0x000000ffff097224 */ /* 0x002fe200078e0007 */
[-C--:B------:R-:W-:Y:S02]  /*fea0*/  LEA.HI.X.SX32 R7, R11, R3.reuse, 0x1, P3 ;  /* 0x000000030b077211 */ /* 0x080fe400018f0eff */
[CC--:B------:R-:W-:Y:S02]  /*feb0*/  IADD3 R8, P3, PT, R10.reuse, R2.reuse, RZ ;  /* 0x000000020a087210 */ /* 0x0c0fe40007f7e0ff */
[----:B------:R-:W-:Y:S02]  /*fec0*/  SHF.R.S32.HI R11, RZ, 0x8, R9 ;  /* 0x00000008ff0b7819 */ /* 0x000fe40000011409 */
[----:B------:R-:W-:Y:S01]  /*fed0*/  LEA.HI.X.SX32 R9, R10, R3, 0x1, P3 ;  /* 0x000000030a097211 */ /* 0x000fe200018f0eff */
[----:B-----5:R-:W-:Y:S01]  /*fee0*/  VIADD R4, R0, 0x34 ;  /* 0x0000003400047836 */ /* 0x020fe20000000000 */
[----:B------:R-:W-:Y:S01]  /*fef0*/  PRMT R13, R53, 0x9910, RZ ;  /* 0x00009910350d7816 */ /* 0x000fe200000000ff */
[----:B------:R-:W-:Y:S01]  /*ff00*/  VIADD R10, R10, UR5 ;  /* 0x000000050a0a7c36 */ /* 0x000fe20008000000 */
[----:B------:R1:W-:Y:S01]  /*ff10*/  @P6 STG.E.U8 desc[UR26][R6.64], R11 ;  /* 0x0000000b06006986 */ /* 0x0003e2000c10111a */
[----:B------:R-:W-:Y:S01]  /*ff20*/  VIADD R5, R0, 0x35 ;  /* 0x0000003500057836 */ /* 0x000fe20000000000 */
[----:B---3--:R-:W-:Y:S01]  /*ff30*/  ISETP.LT.AND P3, PT, R4, UR4, !P0 ;  /* 0x0000000404007c0c */ /* 0x008fe2000c761270 */
[----:B------:R-:W3:Y:S01]  /*ff40*/  LDCU UR4, c[0x0][0x39c] ;  /* 0x00007380ff0477ac */ /* 0x000ee20008000800 */
[----:B------:R5:W-:Y:S01]  /*ff50*/  @P4 STG.E.U8 desc[UR26][R8.64], R53 ;  /* 0x0000003508004986 */ /* 0x000be2000c10111a */
[----:B------:R-:W-:-:S02]  /*ff60*/  IADD3 R4, P4, PT, R10, R2, RZ ;  /* 0x000000020a047210 */ /* 0x000fc40007f9e0ff */
[----:B0-----:R-:W-:Y:S01]  /*ff70*/  ISETP.LT.AND P6, PT, R5, UR6, !P0 ;  /* 0x0000000605007c0c */ /* 0x001fe2000c7c1270 */
[----:B------:R-:W0:Y:S01]  /*ff80*/  LDCU UR6, c[0x0][0x39c] ;  /* 0x00007380ff0677ac */ /* 0x000e220008000800 */
[C---:B------:R-:W-:Y:S01]  /*ff90*/  LEA.HI.X.SX32 R5, R10.reuse, R3, 0x1, P4 ;  /* 0x000000030a057211 */ /* 0x040fe200020f0eff */
[----:B------:R-:W-:Y:S01]  /*ffa0*/  VIADD R10, R10, UR5 ;  /* 0x000000050a0a7c36 */ /* 0x000fe20008000000 */
[----:B------:R-:W-:Y:S02]  /*ffb0*/  SHF.R.S32.HI R13, RZ, 0x8, R13 ;  /* 0x00000008ff0d7819 */ /* 0x000fe4000001140d */
[----:B--2---:R-:W-:Y:S01]  /*ffc0*/  ISETP.LT.AND P4, PT, R12, UR7, !P0 ;  /* 0x000000070c007c0c */ /* 0x004fe2000c781270 */
[C---:B-1----:R-:W-:Y:S01]  /*ffd0*/  VIADD R11, R10.reuse, UR5 ;  /* 0x000000050a0b7c36 */ /* 0x042fe20008000000 */
[----:B------:R-:W1:Y:S01]  /*ffe0*/  LDCU UR7, c[0x0][0x39c] ;  /* 0x00007380ff0777ac */ /* 0x000e620008000800 */
[----:B------:R2:W-:Y:S01]  /*fff0*/  @P2 STG.E.U8 desc[UR26][R4.64], R13 ;  /* 0x0000000d04002986 */ /* 0x0005e2000c10111a */
[----:B------:R-:W-:Y:S01]  /*10000*/  IADD3 R6, P2, PT, R10, R2, RZ ;  /* 0x000000020a067210 */ /* 0x000fe20007f5e0ff */
[----:B------:R-:W-:Y:S01]  /*10010*/  VIADD R12, R0, 0x37 ;  /* 0x00000037000c7836 */ /* 0x000fe20000000000 */
[----:B-----5:R-:W-:-:S02]  /*10020*/  PRMT R9, R55, 0x9910, RZ ;  /* 0x0000991037097816 */ /* 0x020fc400000000ff */
[-C--:B------:R-:W-:Y:S02]  /*10030*/  LEA.HI.X.SX32 R7, R10, R3.reuse, 0x1, P2 ;  /* 0x000000030a077211 */ /* 0x080fe400010f0eff */
[CC--:B------:R-:W-:Y:S01]  /*10040*/  IADD3 R8, P2, PT, R11.reuse, R2.reuse, RZ ;  /* 0x000000020b087210 */ /* 0x0c0fe20007f5e0ff */
[----:B------:R-:W-:Y:S02]  /*10050*/  IMAD.MOV.U32 R10, RZ, RZ, R9 ;  /* 0x000000ffff0a7224 */ /* 0x000fe400078e0009 */
[----:B------:R5:W-:Y:S01]  /*10060*/  @P5 STG.E.U8 desc[UR26][R6.64], R55 ;  /* 0x0000003706005986 */ /* 0x000be2000c10111a */
[CC--:B------:R-:W-:Y:S01]  /*10070*/  LEA.HI.X.SX32 R9, R11.reuse, R3.reuse, 0x1, P2 ;  /* 0x000000030b097211 */ /* 0x0c0fe200010f0eff */
[----:B------:R-:W-:Y:S01]  /*10080*/  VIADD R11, R11, UR5 ;  /* 0x000000050b0b7c36 */ /* 0x000fe20008000000 */
[----:B--2---:R-:W-:Y:S01]  /*10090*/  SHF.R.S32.HI R13, RZ, 0x8, R10 ;  /* 0x00000008ff0d7819 */ /* 0x004fe2000001140a */
[----:B------:R-:W-:Y:S01]  /*100a0*/  VIADD R5, R0, 0x38 ;  /* 0x0000003800057836 */ /* 0x000fe20000000000 */
[----:B---3--:R-:W-:Y:S01]  /*100b0*/  ISETP.LT.AND P2, PT, R12, UR4, !P0 ;  /* 0x000000040c007c0c */ /* 0x008fe2000c741270 */
[C---:B------:R-:W-:Y:S01]  /*100c0*/  VIADD R10, R0.reuse, 0x39 ;  /* 0x00000039000a7836 */ /* 0x040fe20000000000 */
[----:B------:R-:W2:Y:S01]  /*100d0*/  LDCU UR4, c[0x0][0x39c] ;  /* 0x00007380ff0477ac */ /* 0x000ea20008000800 */
[----:B------:R3:W-:Y:S01]  /*100e0*/  @P1 STG.E.U8 desc[UR26][R8.64], R13 ;  /* 0x0000000d08001986 */ /* 0x0007e2000c10111a */
[----:B------:R-:W-:Y:S01]  /*100f0*/  IADD3 R4, P1, PT, R11, R2, RZ ;  /* 0x000000020b047210 */ /* 0x000fe20007f3e0ff */
[----:B------:R-:W-:Y:S01]  /*10100*/  VIADD R12, R0, 0x3a ;  /* 0x0000003a000c7836 */ /* 0x000fe20000000000 */
[----:B0-----:R-:W-:Y:S01]  /*10110*/  ISETP.LT.AND P5, PT, R5, UR6, !P0 ;  /* 0x0000000605007c0c */ /* 0x001fe2000c7a1270 */
[----:B------:R-:W0:Y:S01]  /*10120*/  LDCU UR6, c[0x0][0x39c] ;  /* 0x00007380ff0677ac */ /* 0x000e220008000800 */
[C---:B------:R-:W-:Y:S01]  /*10130*/  LEA.HI.X.SX32 R5, R11.reuse, R3, 0x1, P1 ;  /* 0x000000030b057211 */ /* 0x040fe200008f0eff */
[----:B------:R-:W-:Y:S01]  /*10140*/  VIADD R11, R11, UR5 ;  /* 0x000000050b0b7c36 */ /* 0x000fe20008000000 */
[----:B-----5:R-:W-:-:S02]  /*10150*/  PRMT R7, R57, 0x9910, RZ ;  /* 0x0000991039077816 */ /* 0x020fc400000000ff */
[----:B-1----:R-:W-:Y:S01]  /*10160*/  ISETP.LT.AND P1, PT, R10, UR7, !P0 ;  /* 0x000000070a007c0c */ /* 0x002fe2000c721270 */
[----:B------:R1:W-:Y:S01]  /*10170*/  @P3 STG.E.U8 desc[UR26][R4.64], R57 ;  /* 0x0000003904003986 */ /* 0x0003e2000c10111a */
[-C--:B------:R-:W-:Y:S01]  /*10180*/  IADD3 R6, P3, PT, R11, R2.reuse, RZ ;  /* 0x000000020b067210 */ /* 0x080fe20007f7e0ff */
[----:B---3--:R-:W-:Y:S01]  /*10190*/  IMAD.MOV.U32 R8, RZ, RZ, R7 ;  /* 0x000000ffff087224 */ /* 0x008fe200078e0007 */
[----:B------:R-:W-:Y:S01]  /*101a0*/  PRMT R13, R59, 0x9910, RZ ;  /* 0x000099103b0d7816 */ /* 0x000fe200000000ff */
[C---:B------:R-:W-:Y:S01]  /*101b0*/  VIADD R10, R11.reuse, UR5 ;  /* 0x000000050b0a7c36 */ /* 0x040fe20008000000 */
[----:B------:R-:W-:Y:S01]  /*101c0*/  LEA.HI.X.SX32 R7, R11, R3, 0x1, P3 ;  /* 0x000000030b077211 */ /* 0x000fe200018f0eff */
[----:B------:R-:W3:Y:S01]  /*101d0*/  LDCU UR7, c[0x0][0x39c] ;  /* 0x00007380ff0777ac */ /* 0x000ee20008000800 */
[----:B------:R-:W-:Y:S02]  /*101e0*/  SHF.R.S32.HI R11, RZ, 0x8, R8 ;  /* 0x00000008ff0b7819 */ /* 0x000fe40000011408 */
[----:B------:R-:W-:-:S02]  /*101f0*/  IADD3 R8, P3, PT, R10, R2, RZ ;  /* 0x000000020a087210 */ /* 0x000fc40007f7e0ff */
[----:B------:R-:W-:Y:S01]  /*10200*/  SHF.R.S32.HI R13, RZ, 0x8, R13 ;  /* 0x00000008ff0d7819 */ /* 0x000fe2000001140d */
[----:B------:R5:W-:Y:S01]  /*10210*/  @P6 STG.E.U8 desc[UR26][R6.64], R11 ;  /* 0x0000000b06006986 */ /* 0x000be2000c10111a */
[C---:B------:R-:W-:Y:S01]  /*10220*/  LEA.HI.X.SX32 R9, R10.reuse, R3, 0x1, P3 ;  /* 0x000000030a097211 */ /* 0x040fe200018f0eff */
[----:B------:R-:W-:Y:S01]  /*10230*/  VIADD R10, R10, UR5 ;  /* 0x000000050a0a7c36 */ /* 0x000fe20008000000 */
[----:B--2---:R-:W-:Y:S01]  /*10240*/  ISETP.LT.AND P3, PT, R12, UR4, !P0 ;  /* 0x000000040c007c0c */ /* 0x004fe2000c761270 */
[----:B------:R-:W2:Y:S01]  /*10250*/  LDCU UR4, c[0x0][0x39c] ;  /* 0x00007380ff0477ac */ /* 0x000ea20008000800 */
[----:B------:R-:W-:Y:S01]  /*10260*/  VIADD R12, R0, 0x3b ;  /* 0x0000003b000c7836 */ /* 0x000fe20000000000 */
[----:B------:R3:W-:Y:S01]  /*10270*/  @P4 STG.E.U8 desc[UR26][R8.64], R59 ;  /* 0x0000003b08004986 */ /* 0x0007e2000c10111a */
[----:B-1----:R-:W-:-:S04]  /*10280*/  IADD3 R4, P4, PT, R10, R2, RZ ;  /* 0x000000020a047210 */ /* 0x002fc80007f9e0ff */
[CC--:B------:R-:W-:Y:S01]  /*10290*/  LEA.HI.X.SX32 R5, R10.reuse, R3.reuse, 0x1, P4 ;  /* 0x000000030a057211 */ /* 0x0c0fe200020f0eff */
[----:B------:R-:W-:Y:S01]  /*102a0*/  VIADD R10, R10, UR5 ;  /* 0x000000050a0a7c36 */ /* 0x000fe20008000000 */
[----:B0-----:R-:W-:Y:S01]  /*102b0*/  ISETP.LT.AND P4, PT, R12, UR6, !P0 ;  /* 0x000000060c007c0c */ /* 0x001fe2000c781270 */
[----:B------:R-:W0:Y:S01]  /*102c0*/  LDCU UR6, c[0x0][0x39c] ;  /* 0x00007380ff0677ac */ /* 0x000e220008000800 */
[----:B------:R-:W-:Y:S01]  /*102d0*/  PRMT R12, R61, 0x9910, RZ ;  /* 0x000099103d0c7816 */ /* 0x000fe200000000ff */
[----:B------:R1:W-:Y:S01]  /*102e0*/  @P2 STG.E.U8 desc[UR26][R4.64], R13 ;  /* 0x0000000d04002986 */ /* 0x0003e2000c10111a */
[-C--:B-----5:R-:W-:Y:S01]  /*102f0*/  IADD3 R6, P2, PT, R10, R2.reuse, RZ ;  /* 0x000000020a067210 */ /* 0x0a0fe20007f5e0ff */
[----:B---3--:R-:W-:Y:S02]  /*10300*/  VIADD R8, R0, 0x3c ;  /* 0x0000003c00087836 */ /* 0x008fe40000000000 */
[C---:B------:R-:W-:Y:S01]  /*10310*/  VIADD R11, R10.reuse, UR5 ;  /* 0x000000050a0b7c36 */ /* 0x040fe20008000000 */
[-C--:B------:R-:W-:Y:S01]  /*10320*/  LEA.HI.X.SX32 R7, R10, R3.reuse, 0x1, P2 ;  /* 0x000000030a077211 */ /* 0x080fe200010f0eff */
[----:B------:R-:W-:Y:S01]  /*10330*/  VIADD R9, R0, 0x3d ;  /* 0x0000003d00097836 */ /* 0x000fe20000000000 */
[----:B--2---:R-:W-:Y:S01]  /*10340*/  ISETP.LT.AND P2, PT, R8, UR4, !P0 ;  /* 0x0000000408007c0c */ /* 0x004fe2000c741270 */
[----:B------:R-:W-:Y:S01]  /*10350*/  IMAD.MOV.U32 R10, RZ, RZ, R12 ;  /* 0x000000ffff0a7224 */ /* 0x000fe200078e000c */
[-C--:B------:R-:W-:Y:S01]  /*10360*/  IADD3 R8, P6, PT, R11, R2.reuse, RZ ;  /* 0x000000020b087210 */ /* 0x080fe20007fde0ff */
[----:B------:R2:W-:Y:S01]  /*10370*/  @P5 STG.E.U8 desc[UR26][R6.64], R61 ;  /* 0x0000003d06005986 */ /* 0x0005e2000c10111a */
[----:B------:R-:W-:Y:S01]  /*10380*/  ISETP.LT.AND P5, PT, R9, UR7, !P0 ;  /* 0x0000000709007c0c */ /* 0x000fe2000c7a1270 */
[----:B------:R-:W3:Y:S01]  /*10390*/  LDCU UR4, c[0x0][0x39c] ;  /* 0x00007380ff0477ac */ /* 0x000ee20008000800 */
[CC--:B------:R-:W-:Y:S01]  /*103a0*/  LEA.HI.X.SX32 R9, R11.reuse, R3.reuse, 0x1, P6 ;  /* 0x000000030b097211 */ /* 0x0c0fe200030f0eff */
[----:B------:R-:W-:Y:S01]  /*103b0*/  VIADD R11, R11, UR5 ;  /* 0x000000050b0b7c36 */ /* 0x000fe20008000000 */
[----:B-1----:R-:W-:Y:S01]  /*103c0*/  SHF.R.S32.HI R13, RZ, 0x8, R10 ;  /* 0x00000008ff0d7819 */ /* 0x002fe2000001140a */
[C---:B------:R-:W-:Y:S01]  /*103d0*/  VIADD R5, R0.reuse, 0x3e ;  /* 0x0000003e00057836 */ /* 0x040fe20000000000 */
[----:B------:R-:W1:Y:S01]  /*103e0*/  LDCU UR7, c[0x0][0x39c] ;  /* 0x00007380ff0777ac */ /* 0x000e620008000800 */
[----:B------:R-:W-:Y:S01]  /*103f0*/  PRMT R10, R63, 0x9910, RZ ;  /* 0x000099103f0a7816 */ /* 0x000fe200000000ff */
[C---:B------:R-:W-:Y:S01]  /*10400*/  VIADD R12, R0.reuse, 0x41 ;  /* 0x00000041000c7836 */ /* 0x040fe20000000000 */
[-C--:B------:R-:W-:Y:S01]  /*10410*/  IADD3 R4, P6, PT, R11, R2.reuse, RZ ;  /* 0x000000020b047210 */ /* 0x080fe20007fde0ff */
[----:B------:R5:W-:Y:S01]  /*10420*/  @P1 STG.E.U8 desc[UR26][R8.64], R13 ;  /* 0x0000000d08001986 */ /* 0x000be2000c10111a */
[----:B0-----:R-:W-:Y:S01]  /*10430*/  ISETP.LT.AND P1, PT, R5, UR6, !P0 ;  /* 0x0000000605007c0c */ /* 0x001fe2000c721270 */
[----:B--2---:R-:W-:Y:S01]  /*10440*/  VIADD R7, R0, 0x3f ;  /* 0x0000003f00077836 */ /* 0x004fe20000000000 */
[C---:B------:R-:W-:Y:S01]  /*10450*/  LEA.HI.X.SX32 R5, R11.reuse, R3, 0x1, P6 ;  /* 0x000000030b057211 */ /* 0x040fe200030f0eff */
[----:B------:R-:W-:Y:S01]  /*10460*/  VIADD R11, R11, UR5 ;  /* 0x000000050b0b7c36 */ /* 0x000fe20008000000 */
[----:B------:R-:W0:Y:S03]  /*10470*/  LDCU UR6, c[0x0][0x39c] ;  /* 0x00007380ff0677ac */ /* 0x000e260008000800 */
[----:B------:R2:W-:Y:S01]  /*10480*/  @P3 STG.E.U8 desc[UR26][R4.64], R63 ;  /* 0x0000003f04003986 */ /* 0x0005e2000c10111a */
[----:B------:R-:W-:-:S02]  /*10490*/  IADD3 R6, P6, PT, R11, R2, RZ ;  /* 0x000000020b067210 */ /* 0x000fc40007fde0ff */
[----:B---3--:R-:W-:Y:S01]  /*104a0*/  ISETP.LT.AND P3, PT, R7, UR4, !P0 ;  /* 0x0000000407007c0c */ /* 0x008fe2000c761270 */
[----:B-----5:R-:W-:Y:S01]  /*104b0*/  IMAD.MOV.U32 R8, RZ, RZ, R10 ;  /* 0x000000ffff087224 */ /* 0x020fe200078e000a */
[CC--:B------:R-:W-:Y:S01]  /*104c0*/  LEA.HI.X.SX32 R7, R11.reuse, R3.reuse, 0x1, P6 ;  /* 0x000000030b077211 */ /* 0x0c0fe200030f0eff */
[----:B------:R-:W-:Y:S01]  /*104d0*/  VIADD R10, R11, UR5 ;  /* 0x000000050b0a7c36 */ /* 0x000fe20008000000 */
[----:B------:R-:W3:Y:S01]  /*104e0*/  LDCU UR4, c[0x0][0x39c] ;  /* 0x00007380ff0477ac */ /* 0x000ee20008000800 */
[----:B------:R-:W-:Y:S01]  /*104f0*/  VIADD R9, R0, 0x40 ;  /* 0x0000004000097836 */ /* 0x000fe20000000000 */
[----:B------:R-:W-:Y:S02]  /*10500*/  SHF.R.S32.HI R11, RZ, 0x8, R8 ;  /* 0x00000008ff0b7819 */ /* 0x000fe40000011408 */
[C---:B------:R-:W-:Y:S02]  /*10510*/  IADD3 R8, P6, PT, R10.reuse, R2, RZ ;  /* 0x000000020a087210 */ /* 0x040fe40007fde0ff */
[----:B------:R-:W-:Y:S01]  /*10520*/  PRMT R13, R65, 0x9910, RZ ;  /* 0x00009910410d7816 */ /* 0x000fe200000000ff */
[----:B------:R5:W-:Y:S01]  /*10530*/  @P4 STG.E.U8 desc[UR26][R6.64], R11 ;  /* 0x0000000b06004986 */ /* 0x000be2000c10111a */
[----:B-1----:R-:W-:Y:S01]  /*10540*/  ISETP.LT.AND P4, PT, R9, UR7, !P0 ;  /* 0x0000000709007c0c */ /* 0x002fe2000c781270 */
[----:B------:R-:W1:Y:S01]  /*10550*/  LDCU UR7, c[0x0][0x39c] ;  /* 0x00007380ff0777ac */ /* 0x000e620008000800 */
[C---:B------:R-:W-:Y:S01]  /*10560*/  LEA.HI.X.SX32 R9, R10.reuse, R3, 0x1, P6 ;  /* 0x000000030a097211 */ /* 0x040fe200030f0eff */
[----:B------:R-:W-:Y:S01]  /*10570*/  VIADD R10, R10, UR5 ;  /* 0x000000050a0a7c36 */ /* 0x000fe20008000000 */
[----:B------:R-:W-:-:S02]  /*10580*/  SHF.R.S32.HI R13, RZ, 0x8, R13 ;  /* 0x00000008ff0d7819 */ /* 0x000fc4000001140d */
[----:B0-----:R-:W-:Y:S01]  /*10590*/  ISETP.LT.AND P6, PT, R12, UR6, !P0 ;  /* 0x000000060c007c0c */ /* 0x001fe2000c7c1270 */
[----:B------:R0:W-:Y:S01]  /*105a0*/  @P2 STG.E.U8 desc[UR26][R8.64], R65 ;  /* 0x0000004108002986 */ /* 0x0001e2000c10111a */
[C---:B--2---:R-:W-:Y:S01]  /*105b0*/  IADD3 R4, P2, PT, R10.reuse, R2, RZ ;  /* 0x000000020a047210 */ /* 0x044fe20007f5e0ff */
[----:B------:R-:W2:Y:S01]  /*105c0*/  LDCU UR6, c[0x0][0x39c] ;  /* 0x00007380ff0677ac */ /* 0x000ea20008000800 */
[----:B------:R-:W-:Y:S01]  /*105d0*/  PRMT R12, R67, 0x9910, RZ ;  /* 0x00009910430c7816 */ /* 0x000fe200000000ff */
[C---:B-----5:R-:W-:Y:S01]  /*105e0*/  VIADD R11, R10.reuse, UR5 ;  /* 0x000000050a0b7c36 */ /* 0x060fe20008000000 */
[----:B------:R-:W-:Y:S01]  /*105f0*/  LEA.HI.X.SX32 R5, R10, R3, 0x1, P2 ;  /* 0x000000030a057211 */ /* 0x000fe200010f0eff */
[----:B------:R-:W-:-:S03]  /*10600*/  VIADD R10, R0, 0x42 ;  /* 0x00000042000a7836 */ /* 0x000fc60000000000 */
[C---:B------:R-:W-:Y:S01]  /*10610*/  IADD3 R6, P2, PT, R11.reuse, R2, RZ ;  /* 0x000000020b067210 */ /* 0x040fe20007f5e0ff */
[----:B------:R5:W-:Y:S01]  /*10620*/  @P5 STG.E.U8 desc[UR26][R4.64], R13 ;  /* 0x0000000d04005986 */ /* 0x000be2000c10111a */
[----:B---3--:R-:W-:Y:S01]  /*10630*/  ISETP.LT.AND P5, PT, R10, UR4, !P0 ;  /* 0x000000040a007c0c */ /* 0x008fe2000c7a1270 */
[----:B------:R-:W3:Y:S01]  /*10640*/  LDCU UR4, c[0x0][0x39c] ;  /* 0x00007380ff0477ac */ /* 0x000ee20008000800 */
[C---:B------:R-:W-:Y:S01]  /*10650*/  LEA.HI.X.SX32 R7, R11.reuse, R3, 0x1, P2 ;  /* 0x000000030b077211 */ /* 0x040fe200010f0eff */
[----:B------:R-:W-:-:S04]  /*10660*/  VIADD R11, R11, UR5 ;  /* 0x000000050b0b7c36 */ /* 0x000fc80008000000 */
[----:B------:R1:W-:Y:S01]  /*10670*/  @P1 STG.E.U8 desc[UR26][R6.64], R67 ;  /* 0x0000004306001986 */ /* 0x0003e2000c10111a */
[CC--:B0-----:R-:W-:Y:S01]  /*10680*/  IADD3 R8, P1, PT, R11.reuse, R2.reuse, RZ ;  /* 0x000000020b087210 */ /* 0x0c1fe20007f3e0ff */
[C---:B------:R-:W-:Y:S01]  /*10690*/  VIADD R10, R11.reuse, UR5 ;  /* 0x000000050b0a7c36 */ /* 0x040fe20008000000 */
[----:B--2---:R-:W-:Y:S01]  /*106a0*/  ISETP.LT.AND P2, PT, R14, UR6, !P0 ;  /* 0x000000060e007c0c */ /* 0x004fe2000c741270 */
[C---:B-----5:R-:W-:Y:S01]  /*106b0*/  VIADD R5, R0.reuse, 0x44 ;  /* 0x0000004400057836 */ /* 0x060fe20000000000 */
[-C--:B------:R-:W-:Y:S01]  /*106c0*/  LEA.HI.X.SX32 R9, R11, R3.reuse, 0x1, P1 ;  /* 0x000000030b097211 */ /* 0x080fe200008f0eff */
[----:B------:R-:W0:Y:S01]  /*106d0*/  LDCU UR6, c[0x0][0x39c] ;  /* 0x00007380ff0677ac */ /* 0x000e220008000800 */
[----:B------:R-:W-:Y:S01]  /*106e0*/  SHF.R.S32.HI R11, RZ, 0x8, R12 ;  /* 0x00000008ff0b7819 */ /* 0x000fe2000001140c */
[----:B------:R-:W-:Y:S01]  /*106f0*/  VIADD R12, R0, 0x48 ;  /* 0x00000048000c7836 */ /* 0x000fe20000000000 */
[-C--:B------:R-:W-:Y:S01]  /*10700*/  IADD3 R4, P1, PT, R10, R2.reuse, RZ ;  /* 0x000000020a047210 */ /* 0x080fe20007f3e0ff */
[C---:B------:R-:W-:Y:S01]  /*10710*/  VIADD R14, R0.reuse, 0x55 ;  /* 0x00000055000e7836 */ /* 0x040fe20000000000 */
[----:B------:R-:W-:Y:S01]  /*10720*/  PRMT R13, R69, 0x9910, RZ ;  /* 0x00009910450d7816 */ /* 0x000fe200000000ff */
[----:B-1----:R-:W-:Y:S01]  /*10730*/  VIADD R6, R0, 0x45 ;  /* 0x0000004500067836 */ /* 0x002fe20000000000 */
[----:B------:R1:W-:Y:S01]  /*10740*/  @P3 STG.E.U8 desc[UR26][R8.64], R11 ;  /* 0x0000000b08003986 */ /* 0x0003e2000c10111a */
[----:B------:R-:W-:Y:S01]  /*10750*/  ISETP.LT.AND P3, PT, R5, UR7, !P0 ;  /* 0x0000000705007c0c */ /* 0x000fe2000c761270 */
[----:B------:R-:W2:Y:S01]  /*10760*/  LDCU UR7, c[0x0][0x39c] ;  /* 0x00007380ff0777ac */ /* 0x000ea20008000800 */
[C---:B------:R-:W-:Y:S01]  /*10770*/  LEA.HI.X.SX32 R5, R10.reuse, R3, 0x1, P1 ;  /* 0x000000030a057211 */ /* 0x040fe200008f0eff */
[----:B------:R-:W-:Y:S01]  /*10780*/  VIADD R10, R10, UR5 ;  /* 0x000000050a0a7c36 */ /* 0x000fe20008000000 */
[----:B---3--:R-:W-:Y:S01]  /*10790*/  ISETP.LT.AND P1, PT, R6, UR4, !P0 ;  /* 0x0000000406007c0c */ /* 0x008fe2000c721270 */
[----:B------:R-:W3:Y:S01]  /*107a0*/  LDCU UR4, c[0x0][0x39c] ;  /* 0x00007380ff0477ac */ /* 0x000ee20008000800 */
[----:B------:R-:W-:Y:S01]  /*107b0*/  SHF.R.S32.HI R13, RZ, 0x8, R13 ;  /* 0x00000008ff0d7819 */ /* 0x000fe2000001140d */
[----:B------:R5:W-:Y:S01]  /*107c0*/  @P4 STG.E.U8 desc[UR26][R4.64], R69 ;  /* 0x0000004504004986 */ /* 0x000be2000c10111a */
[C---:B------:R-:W-:Y:S01]  /*107d0*/  IADD3 R6, P4, PT, R10.reuse, R2, RZ ;  /* 0x000000020a067210 */ /* 0x040fe20007f9e0ff */
[----:B-1----:R-:W-:-:S03]  /*107e0*/  VIADD R11, R10, UR5 ;  /* 0x000000050a0b7c36 */ /* 0x002fc60008000000 */
[-C--:B------:R-:W-:Y:S02]  /*107f0*/  LEA.HI.X.SX32 R7, R10, R3.reuse, 0x1, P4 ;  /* 0x000000030a077211 */ /* 0x080fe400020f0eff */
[----:B------:R-:W-:Y:S02]  /*10800*/  PRMT R10, R71, 0x9910, RZ ;  /* 0x00009910470a7816 */ /* 0x000fe400000000ff */
[CC--:B------:R-:W-:Y:S01]  /*10810*/  IADD3 R8, P4, PT, R11.reuse, R2.reuse, RZ ;  /* 0x000000020b087210 */ /* 0x0c0fe20007f9e0ff */
[----:B------:R1:W-:Y:S01]  /*10820*/  @P6 STG.E.U8 desc[UR26][R6.64], R13 ;  /* 0x0000000d06006986 */ /* 0x0003e2000c10111a */
[C---:B-----5:R-:W-:Y:S02]  /*10830*/  VIADD R4, R0.reuse, 0x46 ;  /* 0x0000004600047836 */ /* 0x060fe40000000000 */
[C---:B------:R-:W-:Y:S01]  /*10840*/  LEA.HI.X.SX32 R9, R11.reuse, R3, 0x1, P4 ;  /* 0x000000030b097211 */ /* 0x040fe200020f0eff */
[----:B------:R-:W-:Y:S02]  /*10850*/  VIADD R11, R11, UR5 ;  /* 0x000000050b0b7c36 */ /* 0x000fe40008000000 */
[----:B------:R-:W-:Y:S01]  /*10860*/  VIADD R5, R0, 0x47 ;  /* 0x0000004700057836 */ /* 0x000fe20000000000 */
[----:B---3--:R-:W-:Y:S01]  /*10870*/  ISETP.LT.AND P4, PT, R4, UR4, !P0 ;  /* 0x0000000404007c0c */ /* 0x008fe2000c781270 */
[----:B------:R3:W-:Y:S01]  /*10880*/  @P5 STG.E.U8 desc[UR26][R8.64], R71 ;  /* 0x0000004708005986 */ /* 0x0007e2000c10111a */
[----:B------:R-:W-:Y:S01]  /*10890*/  IADD3 R4, P5, PT, R11, R2, RZ ;  /* 0x000000020b047210 */ /* 0x000fe20007fbe0ff */
[----:B------:R-:W5:Y:S01]  /*108a0*/  LDCU UR4, c[0x0][0x39c] ;  /* 0x00007380ff0477ac */ /* 0x000f620008000800 */
[----:B0-----:R-:W-:-:S02]  /*108b0*/  ISETP.LT.AND P6, PT, R5, UR6, !P0 ;  /* 0x0000000605007c0c */ /* 0x001fc4000c7c1270 */
[CC--:B------:R-:W-:Y:S01]  /*108c0*/  LEA.HI.X.SX32 R5, R11.reuse, R3.reuse, 0x1, P5 ;  /* 0x000000030b057211 */ /* 0x0c0fe200028f0eff */
[----:B------:R-:W-:Y:S01]  /*108d0*/  VIADD R11, R11, UR5 ;  /* 0x000000050b0b7c36 */ /* 0x000fe20008000000 */
[----:B-1----:R-:W-:Y:S01]  /*108e0*/  SHF.R.S32.HI R13, RZ, 0x8, R10 ;  /* 0x00000008ff0d7819 */ /* 0x002fe2000001140a */
[----:B------:R-:W0:Y:S01]  /*108f0*/  LDCU UR6, c[0x0][0x39c] ;  /* 0x00007380ff0677ac */ /* 0x000e220008000800 */
[----:B--2---:R-:W-:Y:S01]  /*10900*/  ISETP.LT.AND P5, PT, R12, UR7, !P0 ;  /* 0x000000070c007c0c */ /* 0x004fe2000c7a1270 */
[C---:B------:R-:W-:Y:S02]  /*10910*/  VIADD R10, R11.reuse, UR5 ;  /* 0x000000050b0a7c36 */ /* 0x040fe40008000000 */
[----:B------:R1:W-:Y:S01]  /*10920*/  @P2 STG.E.U8 desc[UR26][R4.64], R13 ;  /* 0x0000000d04002986 */ /* 0x0003e2000c10111a */
[----:B------:R-:W-:Y:S01]  /*10930*/  IADD3 R6, P2, PT, R11, R2, RZ ;  /* 0x000000020b067210 */ /* 0x000fe20007f5e0ff */
[----:B------:R-:W-:Y:S01]  /*10940*/  VIADD R12, R0, 0x49 ;  /* 0x00000049000c7836 */ /* 0x000fe20000000000 */
[----:B---3--:R-:W-:Y:S01]  /*10950*/  PRMT R9, R73, 0x9910, RZ ;  /* 0x0000991049097816 */ /* 0x008fe200000000ff */
[----:B------:R-:W2:Y:S01]  /*10960*/  LDCU UR7, c[0x0][0x39c] ;  /* 0x00007380ff0777ac */ /* 0x000ea20008000800 */
[----:B------:R-:W-:-:S02]  /*10970*/  LEA.HI.X.SX32 R7, R11, R3, 0x1, P2 ;  /* 0x000000030b077211 */ /* 0x000fc400010f0eff */
[CC--:B------:R-:W-:Y:S01]  /*10980*/  IADD3 R8, P2, PT, R10.reuse, R2.reuse, RZ ;  /* 0x000000020a087210 */ /* 0x0c0fe20007f5e0ff */
[----:B------:R-:W-:Y:S02]  /*10990*/  IMAD.MOV.U32 R11, RZ, RZ, R9 ;  /* 0x000000ffff0b7224 */ /* 0x000fe400078e0009 */
[----:B------:R3:W-:Y:S01]  /*109a0*/  @P3 STG.E.U8 desc[UR26][R6.64], R73 ;  /* 0x0000004906003986 */ /* 0x0007e2000c10111a */
[CC--:B------:R-:W-:Y:S01]  /*109b0*/  LEA.HI.X.SX32 R9, R10.reuse, R3.reuse, 0x1, P2 ;  /* 0x000000030a097211 */ /* 0x0c0fe200010f0eff */
[----:B------:R-:W-:Y:S01]  /*109c0*/  VIADD R10, R10, UR5 ;  /* 0x000000050a0a7c36 */ /* 0x000fe20008000000 */
[----:B------:R-:W-:Y:S01]  /*109d0*/  SHF.R.S32.HI R11, RZ, 0x8, R11 ;  /* 0x00000008ff0b7819 */ /* 0x000fe2000001140b */
[----:B-1----:R-:W-:Y:S01]  /*109e0*/  VIADD R5, R0, 0x4a ;  /* 0x0000004a00057836 */ /* 0x002fe20000000000 */
[----:B-----5:R-:W-:Y:S01]  /*109f0*/  ISETP.LT.AND P2, PT, R12, UR4, !P0 ;  /* 0x000000040c007c0c */ /* 0x020fe2000c741270 */
[----:B------:R-:W1:Y:S01]  /*10a00*/  LDCU UR4, c[0x0][0x39c] ;  /* 0x00007380ff0477ac */ /* 0x000e620008000800 */
[----:B------:R-:W-:Y:S01]  /*10a10*/  PRMT R13, R75, 0x9910, RZ ;  /* 0x000099104b0d7816 */ /* 0x000fe200000000ff */
[----:B------:R5:W-:Y:S01]  /*10a20*/  @P1 STG.E.U8 desc[UR26][R8.64], R11 ;  /* 0x0000000b08001986 */ /* 0x000be2000c10111a */
[----:B------:R-:W-:Y:S01]  /*10a30*/  IADD3 R4, P1, PT, R10, R2, RZ ;  /* 0x000000020a047210 */ /* 0x000fe20007f3e0ff */
[----:B------:R-:W-:Y:S01]  /*10a40*/  VIADD R12, R0, 0x4b ;  /* 0x0000004b000c7836 */ /* 0x000fe20000000000 */
[----:B0-----:R-:W-:Y:S01]  /*10a50*/  ISETP.LT.AND P3, PT, R5, UR6, !P0 ;  /* 0x0000000605007c0c */ /* 0x001fe2000c761270 */
[----:B------:R-:W0:Y:S01]  /*10a60*/  LDCU UR6, c[0x0][0x39c] ;  /* 0x00007380ff0677ac */ /* 0x000e220008000800 */
[C---:B------:R-:W-:Y:S01]  /*10a70*/  LEA.HI.X.SX32 R5, R10.reuse, R3, 0x1, P1 ;  /* 0x000000030a057211 */ /* 0x040fe200008f0eff */
[----:B------:R-:W-:Y:S01]  /*10a80*/  VIADD R10, R10, UR5 ;  /* 0x000000050a0a7c36 */ /* 0x000fe20008000000 */
[----:B------:R-:W-:-:S02]  /*10a90*/  SHF.R.S32.HI R13, RZ, 0x8, R13 ;  /* 0x00000008ff0d7819 */ /* 0x000fc4000001140d */
[----:B--2---:R-:W-:Y:S01]  /*10aa0*/  ISETP.LT.AND P1, PT, R12, UR7, !P0 ;  /* 0x000000070c007c0c */ /* 0x004fe2000c721270 */
[----:B------:R2:W-:Y:S01]  /*10ab0*/  @P4 STG.E.U8 desc[UR26][R4.64], R75 ;  /* 0x0000004b04004986 */ /* 0x0005e2000c10111a */
[CC--:B---3--:R-:W-:Y:S01]  /*10ac0*/  IADD3 R6, P4, PT, R10.reuse, R2.reuse, RZ ;  /* 0x000000020a067210 */ /* 0x0c8fe20007f9e0ff */
[----:B-----5:R-:W-:Y:S01]  /*10ad0*/  VIADD R11, R10, UR5 ;  /* 0x000000050a0b7c36 */ /* 0x020fe20008000000 */
[----:B------:R-:W3:Y:S01]  /*10ae0*/  LDCU UR7, c[0x0][0x39c] ;  /* 0x00007380ff0777ac */ /* 0x000ee20008000800 */
[----:B------:R-:W-:Y:S01]  /*10af0*/  VIADD R12, R0, 0x4d ;  /* 0x0000004d000c7836 */ /* 0x000fe20000000000 */
[----:B------:R-:W-:Y:S01]  /*10b00*/  LEA.HI.X.SX32 R7, R10, R3, 0x1, P4 ;  /* 0x000000030a077211 */ /* 0x000fe200020f0eff */
[----:B------:R-:W-:Y:S01]  /*10b10*/  VIADD R10, R0, 0x4c ;  /* 0x0000004c000a7836 */ /* 0x000fe20000000000 */
[----:B------:R-:W-:-:S03]  /*10b20*/  IADD3 R8, P4, PT, R11, R2, RZ ;  /* 0x000000020b087210 */ /* 0x000fc60007f9e0ff */
[----:B------:R5:W-:Y:S01]  /*10b30*/  @P6 STG.E.U8 desc[UR26][R6.64], R13 ;  /* 0x0000000d06006986 */ /* 0x000be2000c10111a */
[C---:B------:R-:W-:Y:S01]  /*10b40*/  LEA.HI.X.SX32 R9, R11.reuse, R3, 0x1, P4 ;  /* 0x000000030b097211 */ /* 0x040fe200020f0eff */
[----:B------:R-:W-:Y:S01]  /*10b50*/  VIADD R11, R11, UR5 ;  /* 0x000000050b0b7c36 */ /* 0x000fe20008000000 */
[----:B-1----:R-:W-:Y:S01]  /*10b60*/  ISETP.LT.AND P4, PT, R10, UR4, !P0 ;  /* 0x000000040a007c0c */ /* 0x002fe2000c781270 */
[----:B------:R-:W1:Y:S01]  /*10b70*/  LDCU UR4, c[0x0][0x39c] ;  /* 0x00007380ff0477ac */ /* 0x000e620008000800 */
[----:B------:R-:W-:Y:S01]  /*10b80*/  PRMT R10, R77, 0x9910, RZ ;  /* 0x000099104d0a7816 */ /* 0x000fe200000000ff */
[----:B------:R3:W-:Y:S01]  /*10b90*/  @P5 STG.E.U8 desc[UR26][R8.64], R77 ;  /* 0x0000004d08005986 */ /* 0x0007e2000c10111a */
[----:B--2---:R-:W-:-:S04]  /*10ba0*/  IADD3 R4, P5, PT, R11, R2, RZ ;  /* 0x000000020b047210 */ /* 0x004fc80007fbe0ff */
[CC--:B------:R-:W-:Y:S01]  /*10bb0*/  LEA.HI.X.SX32 R5, R11.reuse, R3.reuse, 0x1, P5 ;  /* 0x000000030b057211 */ /* 0x0c0fe200028f0eff */
[----:B------:R-:W-:Y:S01]  /*10bc0*/  VIADD R11, R11, UR5 ;  /* 0x000000050b0b7c36 */ /* 0x000fe20008000000 */
[----:B-----5:R-:W-:Y:S02]  /*10bd0*/  SHF.R.S32.HI R13, RZ, 0x8, R10 ;  /* 0x00000008ff0d7819 */ /* 0x020fe4000001140a */
[----:B0-----:R-:W-:Y:S01]  /*10be0*/  ISETP.LT.AND P5, PT, R12, UR6, !P0 ;  /* 0x000000060c007c0c */ /* 0x001fe2000c7a1270 */
[----:B------:R-:W0:Y:S01]  /*10bf0*/  LDCU UR6, c[0x0][0x39c] ;  /* 0x00007380ff0677ac */ /* 0x000e220008000800 */
[C---:B------:R-:W-:Y:S01]  /*10c00*/  VIADD R10, R11.reuse, UR5 ;  /* 0x000000050b0a7c36 */ /* 0x040fe20008000000 */
[----:B------:R2:W-:Y:S01]  /*10c10*/  @P2 STG.E.U8 desc[UR26][R4.64], R13 ;  /* 0x0000000d04002986 */ /* 0x0005e2000c10111a */
[----:B------:R-:W-:Y:S01]  /*10c20*/  IADD3 R6, P2, PT, R11, R2, RZ ;  /* 0x000000020b067210 */ /* 0x000fe20007f5e0ff */
[C---:B---3--:R-:W-:Y:S01]  /*10c30*/  VIADD R8, R0.reuse, 0x4e ;  /* 0x0000004e00087836 */ /* 0x048fe20000000000 */
[----:B------:R-:W-:Y:S01]  /*10c40*/  PRMT R12, R79, 0x9910, RZ ;  /* 0x000099104f0c7816 */ /* 0x000fe200000000ff */
[----:B------:R-:W-:Y:S01]  /*10c50*/  VIADD R9, R0, 0x4f ;  /* 0x0000004f00097836 */ /* 0x000fe20000000000 */
[----:B------:R-:W-:-:S02]  /*10c60*/  LEA.HI.X.SX32 R7, R11, R3, 0x1, P2 ;  /* 0x000000030b077211 */ /* 0x000fc400010f0eff */
[----:B-1----:R-:W-:Y:S01]  /*10c70*/  ISETP.LT.AND P2, PT, R8, UR4, !P0 ;  /* 0x0000000408007c0c */ /* 0x002fe2000c741270 */
        /* <DEDUP_REMOVED lines=13> */
[----:B0-----:R-:W-:Y:S01]  /*10d50*/  ISETP.LT.AND P1, PT, R5, UR6, !P0 ;  /* 0x0000000605007c0c */ /* 0x001fe2000c721270 */
[----:B-1----:R-:W-:Y:S01]  /*10d60*/  VIADD R7, R0, 0x51 ;  /* 0x0000005100077836 */ /* 0x002fe20000000000 */
        /* <DEDUP_REMOVED lines=178> */
[CC--:B------:R-:W-:Y:S01]  /*11890*/  IADD3 R6, P2, PT, R11.reuse, R2.reuse, RZ ;  /* 0x000000020b067210 */ /* 0x0c0fe20007f5e0ff */
[----:B------:R5:W-:Y:S03]  /*118a0*/  @P4 STG.E.U8 desc[UR26][R4.64], R13 ;  /* 0x0000000d04004986 */ /* 0x000be6000c10111a */
[C---:B------:R-:W-:Y:S01]  /*118b0*/  LEA.HI.X.SX32 R7, R11.reuse, R3, 0x1, P2 ;  /* 0x000000030b077211 */ /* 0x040fe200010f0eff */
[----:B------:R-:W-:Y:S01]  /*118c0*/  VIADD R11, R11, UR5 ;  /* 0x000000050b0b7c36 */ /* 0x000fe20008000000 */
[----:B---3--:R-:W-:Y:S01]  /*118d0*/  ISETP.LT.AND P2, PT, R10, UR4, !P0 ;  /* 0x000000040a007c0c */ /* 0x008fe2000c741270 */
[----:B------:R-:W3:Y:S02]  /*118e0*/  LDCU UR4, c[0x0][0x39c] ;  /* 0x00007380ff0477ac */ /* 0x000ee40008000800 */
[----:B------:R1:W-:Y:S01]  /*118f0*/  @P1 STG.E.U8 desc[UR26][R6.64], R103 ;  /* 0x0000006706001986 */ /* 0x0003e2000c10111a */
[C---:B0-----:R-:W-:Y:S01]  /*11900*/  IADD3 R8, P1, PT, R11.reuse, R2, RZ ;  /* 0x000000020b087210 */ /* 0x041fe20007f3e0ff */
[----:B------:R-:W-:-:S02]  /*11910*/  VIADD R10, R11, UR5 ;  /* 0x000000050b0a7c36 */ /* 0x000fc40008000000 */
[C---:B-----5:R-:W-:Y:S01]  /*11920*/  VIADD R5, R0.reuse, 0x68 ;  /* 0x0000006800057836 */ /* 0x060fe20000000000 */
[-C--:B------:R-:W-:Y:S02]  /*11930*/  LEA.HI.X.SX32 R9, R11, R3.reuse, 0x1, P1 ;  /* 0x000000030b097211 */ /* 0x080fe400008f0eff */
[----:B------:R-:W-:Y:S01]  /*11940*/  SHF.R.S32.HI R11, RZ, 0x8, R12 ;  /* 0x00000008ff0b7819 */ /* 0x000fe2000001140c */
[----:B------:R-:W-:Y:S01]  /*11950*/  VIADD R12, R0, 0x6c ;  /* 0x0000006c000c7836 */ /* 0x000fe20000000000 */
[-C--:B------:R-:W-:Y:S02]  /*11960*/  IADD3 R4, P4, PT, R10, R2.reuse, RZ ;  /* 0x000000020a047210 */ /* 0x080fe40007f9e0ff */
[----:B--2---:R-:W-:Y:S01]  /*11970*/  ISETP.LT.AND P1, PT, R14, UR6, !P0 ;  /* 0x000000060e007c0c */ /* 0x004fe2000c721270 */
[----:B-1----:R-:W-:Y:S01]  /*11980*/  VIADD R6, R0, 0x69 ;  /* 0x0000006900067836 */ /* 0x002fe20000000000 */
[----:B------:R0:W-:Y:S01]  /*11990*/  @P6 STG.E.U8 desc[UR26][R8.64], R11 ;  /* 0x0000000b08006986 */ /* 0x0001e2000c10111a */
[----:B------:R-:W-:Y:S01]  /*119a0*/  ISETP.LT.AND P6, PT, R5, UR7, !P0 ;  /* 0x0000000705007c0c */ /* 0x000fe2000c7c1270 */
[----:B------:R-:W1:Y:S01]  /*119b0*/  LDCU UR6, c[0x0][0x39c] ;  /* 0x00007380ff0677ac */ /* 0x000e620008000800 */
[CC--:B------:R-:W-:Y:S01]  /*119c0*/  LEA.HI.X.SX32 R5, R10.reuse, R3.reuse, 0x1, P4 ;  /* 0x000000030a057211 */ /* 0x0c0fe200020f0eff */
[----:B------:R-:W-:Y:S01]  /*119d0*/  VIADD R10, R10, UR5 ;  /* 0x000000050a0a7c36 */ /* 0x000fe20008000000 */
[----:B---3--:R-:W-:Y:S01]  /*119e0*/  ISETP.LT.AND P4, PT, R6, UR4, !P0 ;  /* 0x0000000406007c0c */ /* 0x008fe2000c781270 */
[----:B------:R-:W2:Y:S01]  /*119f0*/  LDCU UR4, c[0x0][0x39c] ;  /* 0x00007380ff0477ac */ /* 0x000ea20008000800 */
[----:B------:R-:W-:Y:S01]  /*11a00*/  PRMT R13, R105, 0x9910, RZ ;  /* 0x00009910690d7816 */ /* 0x000fe200000000ff */
[----:B------:R3:W-:Y:S01]  /*11a10*/  @P3 STG.E.U8 desc[UR26][R4.64], R105 ;  /* 0x0000006904003986 */ /* 0x0007e2000c10111a */
[C---:B------:R-:W-:Y:S01]  /*11a20*/  IADD3 R6, P3, PT, R10.reuse, R2, RZ ;  /* 0x000000020a067210 */ /* 0x040fe20007f7e0ff */
[----:B------:R-:W5:Y:S01]  /*11a30*/  LDCU UR7, c[0x0][0x39c] ;  /* 0x00007380ff0777ac */ /* 0x000f620008000800 */
[----:B------:R-:W-:Y:S01]  /*11a40*/  SHF.R.S32.HI R13, RZ, 0x8, R13 ;  /* 0x00000008ff0d7819 */ /* 0x000fe2000001140d */
[C---:B0-----:R-:W-:Y:S01]  /*11a50*/  VIADD R11, R10.reuse, UR5 ;  /* 0x000000050a0b7c36 */ /* 0x041fe20008000000 */
[----:B------:R-:W-:Y:S01]  /*11a60*/  LEA.HI.X.SX32 R7, R10, R3, 0x1, P3 ;  /* 0x000000030a077211 */ /* 0x000fe200018f0eff */
[----:B------:R-:W-:Y:S01]  /*11a70*/  VIADD R14, R0, 0x79 ;  /* 0x00000079000e7836 */ /* 0x000fe20000000000 */
[----:B------:R-:W-:-:S02]  /*11a80*/  PRMT R10, R107, 0x9910, RZ ;  /* 0x000099106b0a7816 */ /* 0x000fc400000000ff */
[CC--:B------:R-:W-:Y:S01]  /*11a90*/  IADD3 R8, P3, PT, R11.reuse, R2.reuse, RZ ;  /* 0x000000020b087210 */ /* 0x0c0fe20007f7e0ff */
[----:B------:R0:W-:Y:S01]  /*11aa0*/  @P5 STG.E.U8 desc[UR26][R6.64], R13 ;  /* 0x0000000d06005986 */ /* 0x0001e2000c10111a */
[C---:B---3--:R-:W-:Y:S02]  /*11ab0*/  VIADD R4, R0.reuse, 0x6a ;  /* 0x0000006a00047836 */ /* 0x048fe40000000000 */
[C---:B------:R-:W-:Y:S01]  /*11ac0*/  LEA.HI.X.SX32 R9, R11.reuse, R3, 0x1, P3 ;  /* 0x000000030b097211 */ /* 0x040fe200018f0eff */
[----:B------:R-:W-:Y:S02]  /*11ad0*/  VIADD R11, R11, UR5 ;  /* 0x000000050b0b7c36 */ /* 0x000fe40008000000 */
[----:B------:R-:W-:Y:S01]  /*11ae0*/  VIADD R5, R0, 0x6b ;  /* 0x0000006b00057836 */ /* 0x000fe20000000000 */
[----:B--2---:R-:W-:Y:S01]  /*11af0*/  ISETP.LT.AND P3, PT, R4, UR4, !P0 ;  /* 0x0000000404007c0c */ /* 0x004fe2000c761270 */
[----:B------:R2:W-:Y:S01]  /*11b00*/  @P2 STG.E.U8 desc[UR26][R8.64], R107 ;  /* 0x0000006b08002986 */ /* 0x0005e2000c10111a */
[----:B------:R-:W-:Y:S01]  /*11b10*/  IADD3 R4, P2, PT, R11, R2, RZ ;  /* 0x000000020b047210 */ /* 0x000fe20007f5e0ff */
[----:B------:R-:W3:Y:S01]  /*11b20*/  LDCU UR4, c[0x0][0x39c] ;  /* 0x00007380ff0477ac */ /* 0x000ee20008000800 */
[----:B-1----:R-:W-:-:S02]  /*11b30*/  ISETP.LT.AND P5, PT, R5, UR6, !P0 ;  /* 0x0000000605007c0c */ /* 0x002fc4000c7a1270 */
[CC--:B------:R-:W-:Y:S01]  /*11b40*/  LEA.HI.X.SX32 R5, R11.reuse, R3.reuse, 0x1, P2 ;  /* 0x000000030b057211 */ /* 0x0c0fe200010f0eff */
[----:B------:R-:W-:Y:S01]  /*11b50*/  VIADD R11, R11, UR5 ;  /* 0x000000050b0b7c36 */ /* 0x000fe20008000000 */
[----:B0-----:R-:W-:Y:S01]  /*11b60*/  SHF.R.S32.HI R13, RZ, 0x8, R10 ;  /* 0x00000008ff0d7819 */ /* 0x001fe2000001140a */
[----:B------:R-:W0:Y:S01]  /*11b70*/  LDCU UR6, c[0x0][0x39c] ;  /* 0x00007380ff0677ac */ /* 0x000e220008000800 */
[----:B-----5:R-:W-:Y:S01]  /*11b80*/  ISETP.LT.AND P2, PT, R12, UR7, !P0 ;  /* 0x000000070c007c0c */ /* 0x020fe2000c741270 */
[C---:B------:R-:W-:Y:S02]  /*11b90*/  VIADD R10, R11.reuse, UR5 ;  /* 0x000000050b0a7c36 */ /* 0x040fe40008000000 */
[----:B------:R1:W-:Y:S01]  /*11ba0*/  @P1 STG.E.U8 desc[UR26][R4.64], R13 ;  /* 0x0000000d04001986 */ /* 0x0003e2000c10111a */
[----:B------:R-:W-:Y:S01]  /*11bb0*/  IADD3 R6, P1, PT, R11, R2, RZ ;  /* 0x000000020b067210 */ /* 0x000fe20007f3e0ff */
[----:B------:R-:W-:Y:S01]  /*11bc0*/  VIADD R12, R0, 0x6d ;  /* 0x0000006d000c7836 */ /* 0x000fe20000000000 */
[----:B--2---:R-:W-:Y:S01]  /*11bd0*/  PRMT R9, R109, 0x9910, RZ ;  /* 0x000099106d097816 */ /* 0x004fe200000000ff */
        /* <DEDUP_REMOVED lines=9> */
[----:B---3--:R-:W-:Y:S01]  /*11c70*/  ISETP.LT.AND P1, PT, R12, UR4, !P0 ;  /* 0x000000040c007c0c */ /* 0x008fe2000c721270 */
        /* <DEDUP_REMOVED lines=12> */
[CC--:B-----5:R-:W-:Y:S01]  /*11d40*/  IADD3 R6, P3, PT, R10.reuse, R2.reuse, RZ ;  /* 0x000000020a067210 */ /* 0x0e0fe20007f7e0ff */
[----:B---3--:R-:W-:Y:S01]  /*11d50*/  VIADD R11, R10, UR5 ;  /* 0x000000050a0b7c36 */ /* 0x008fe20008000000 */
        /* <DEDUP_REMOVED lines=18> */
[----:B------:R-:W-:Y:S01]  /*11e80*/  PRMT R12, R115, 0x9910, RZ ;  /* 0x00009910730c7816 */ /* 0x000fe200000000ff */
[----:B------:R2:W-:Y:S01]  /*11e90*/  @P1 STG.E.U8 desc[UR26][R4.64], R13 ;  /* 0x0000000d04001986 */ /* 0x0005e2000c10111a */
[CC--:B------:R-:W-:Y:S01]  /*11ea0*/  IADD3 R6, P1, PT, R11.reuse, R2.reuse, RZ ;  /* 0x000000020b067210 */ /* 0x0c0fe20007f3e0ff */
[C---:B---3--:R-:W-:Y:S02]  /*11eb0*/  VIADD R8, R0.reuse, 0x72 ;  /* 0x0000007200087836 */ /* 0x048fe40000000000 */
[C---:B------:R-:W-:Y:S01]  /*11ec0*/  VIADD R10, R11.reuse, UR5 ;  /* 0x000000050b0a7c36 */ /* 0x040fe20008000000 */
[-C--:B------:R-:W-:Y:S01]  /*11ed0*/  LEA.HI.X.SX32 R7, R11, R3.reuse, 0x1, P1 ;  /* 0x000000030b077211 */ /* 0x080fe200008f0eff */
[----:B------:R-:W-:Y:S01]  /*11ee0*/  VIADD R9, R0, 0x73 ;  /* 0x0000007300097836 */ /* 0x000fe20000000000 */
[----:B-1----:R-:W-:Y:S01]  /*11ef0*/  ISETP.LT.AND P1, PT, R8, UR4, !P0 ;  /* 0x0000000408007c0c */ /* 0x002fe2000c721270 */
[----:B------:R-:W-:Y:S01]  /*11f00*/  IMAD.MOV.U32 R11, RZ, RZ, R12 ;  /* 0x000000ffff0b7224 */ /* 0x000fe200078e000c */
[CC--:B------:R-:W-:Y:S01]  /*11f10*/  IADD3 R8, P5, PT, R10.reuse, R2.reuse, RZ ;  /* 0x000000020a087210 */ /* 0x0c0fe20007fbe0ff */
[----:B------:R1:W-:Y:S01]  /*11f20*/  @P6 STG.E.U8 desc[UR26][R6.64], R115 ;  /* 0x0000007306006986 */ /* 0x0003e2000c10111a */
[----:B------:R-:W-:Y:S01]  /*11f30*/  ISETP.LT.AND P6, PT, R9, UR7, !P0 ;  /* 0x0000000709007c0c */ /* 0x000fe2000c7c1270 */
[----:B------:R-:W3:Y:S01]  /*11f40*/  LDCU UR4, c[0x0][0x39c] ;  /* 0x00007380ff0477ac */ /* 0x000ee20008000800 */
[CC--:B------:R-:W-:Y:S01]  /*11f50*/  LEA.HI.X.SX32 R9, R10.reuse, R3.reuse, 0x1, P5 ;  /* 0x000000030a097211 */ /* 0x0c0fe200028f0eff */
[----:B------:R-:W-:Y:S01]  /*11f60*/  VIADD R10, R10, UR5 ;  /* 0x000000050a0a7c36 */ /* 0x000fe20008000000 */
[----:B------:R-:W-:Y:S01]  /*11f70*/  SHF.R.S32.HI R11, RZ, 0x8, R11 ;  /* 0x00000008ff0b7819 */ /* 0x000fe2000001140b */
[C---:B--2---:R-:W-:Y:S01]  /*11f80*/  VIADD R5, R0.reuse, 0x74 ;  /* 0x0000007400057836 */ /* 0x044fe20000000000 */
[----:B------:R-:W2:Y:S01]  /*11f90*/  LDCU UR7, c[0x0][0x39c] ;  /* 0x00007380ff0777ac */ /* 0x000ea20008000800 */
[----:B------:R-:W-:Y:S01]  /*11fa0*/  PRMT R13, R117, 0x9910, RZ ;  /* 0x00009910750d7816 */ /* 0x000fe200000000ff */
[----:B------:R-:W-:Y:S01]  /*11fb0*/  VIADD R12, R0, 0x78 ;  /* 0x00000078000c7836 */ /* 0x000fe20000000000 */
[----:B------:R5:W-:Y:S01]  /*11fc0*/  @P4 STG.E.U8 desc[UR26][R8.64], R11 ;  /* 0x0000000b08004986 */ /* 0x000be2000c10111a */
[----:B------:R-:W-:Y:S01]  /*11fd0*/  IADD3 R4, P4, PT, R10, R2, RZ ;  /* 0x000000020a047210 */ /* 0x000fe20007f9e0ff */
[----:B-1----:R-:W-:Y:S01]  /*11fe0*/  VIADD R7, R0, 0x75 ;  /* 0x0000007500077836 */ /* 0x002fe20000000000 */
[----:B0-----:R-:W-:Y:S01]  /*11ff0*/  ISETP.LT.AND P5, PT, R5, UR6, !P0 ;  /* 0x0000000605007c0c */ /* 0x001fe2000c7a1270 */
[----:B------:R-:W0:Y:S01]  /*12000*/  LDCU UR6, c[0x0][0x39c] ;  /* 0x00007380ff0677ac */ /* 0x000e220008000800 */
[C---:B------:R-:W-:Y:S01]  /*12010*/  LEA.HI.X.SX32 R5, R10.reuse, R3, 0x1, P4 ;  /* 0x000000030a057211 */ /* 0x040fe200020f0eff */
[----:B------:R-:W-:Y:S01]  /*12020*/  VIADD R10, R10, UR5 ;  /* 0x000000050a0a7c36 */ /* 0x000fe20008000000 */
[----:B------:R-:W-:-:S03]  /*12030*/  SHF.R.S32.HI R13, RZ, 0x8, R13 ;  /* 0x00000008ff0d7819 */ /* 0x000fc6000001140d */
[----:B------:R1:W-:Y:S01]  /*12040*/  @P3 STG.E.U8 desc[UR26][R4.64], R117 ;  /* 0x0000007504003986 */ /* 0x0003e2000c10111a */
[CC--:B------:R-:W-:Y:S01]  /*12050*/  IADD3 R6, P3, PT, R10.reuse, R2.reuse, RZ ;  /* 0x000000020a067210 */ /* 0x0c0fe20007f7e0ff */
[----:B-----5:R-:W-:Y:S01]  /*12060*/  VIADD R11, R10, UR5 ;  /* 0x000000050a0b7c36 */ /* 0x020fe20008000000 */
[----:B---3--:R-:W-:Y:S01]  /*12070*/  ISETP.LT.AND P4, PT, R7, UR4, !P0 ;  /* 0x0000000407007c0c */ /* 0x008fe2000c781270 */
[----:B------:R-:W-:Y:S01]  /*12080*/  VIADD R9, R0, 0x76 ;  /* 0x0000007600097836 */ /* 0x000fe20000000000 */
[-C--:B------:R-:W-:Y:S01]  /*12090*/  LEA.HI.X.SX32 R7, R10, R3.reuse, 0x1, P3 ;  /* 0x000000030a077211 */ /* 0x080fe200018f0eff */
[----:B------:R-:W-:Y:S01]  /*120a0*/  VIADD R10, R0, 0x77 ;  /* 0x00000077000a7836 */ /* 0x000fe20000000000 */
[----:B------:R-:W-:Y:S01]  /*120b0*/  IADD3 R8, P3, PT, R11, R2, RZ ;  /* 0x000000020b087210 */ /* 0x000fe20007f7e0ff */
[----:B------:R-:W3:Y:S02]  /*120c0*/  LDCU UR4, c[0x0][0x39c] ;  /* 0x00007380ff0477ac */ /* 0x000ee40008000800 */
        /* <DEDUP_REMOVED lines=8> */
[C---:B------:R-:W-:Y:S01]  /*12150*/  IADD3 R4, P1, PT, R11.reuse, R2, RZ ;  /* 0x000000020b047210 */ /* 0x040fe20007f3e0ff */
[C---:B------:R-:W-:Y:S01]  /*12160*/  VIADD R10, R11.reuse, UR5 ;  /* 0x000000050b0a7c36 */ /* 0x040fe20008000000 */
[----:B------:R-:W1:Y:S01]  /*12170*/  LDCU UR6, c[0x0][0x39c] ;  /* 0x00007380ff0677ac */ /* 0x000e620008000800 */
[----:B-----5:R-:W-:Y:S01]  /*12180*/  IMAD.MOV.U32 R6, RZ, RZ, R5 ;  /* 0x000000ffff067224 */ /* 0x020fe200078e0005 */
[----:B------:R-:W-:Y:S01]  /*12190*/  LEA.HI.X.SX32 R5, R11, R3, 0x1, P1 ;  /* 0x000000030b057211 */ /* 0x000fe200008f0eff */
[----:B------:R-:W-:-:S03]  /*121a0*/  VIADD R13, R0, 0x7a ;  /* 0x0000007a000d7836 */ /* 0x000fc60000000000 */
[----:B------:R-:W-:Y:S02]  /*121b0*/  SHF.R.S32.HI R11, RZ, 0x8, R6 ;  /* 0x00000008ff0b7819 */ /* 0x000fe40000011406 */
[----:B------:R-:W-:-:S03]  /*121c0*/  IADD3 R6, P1, PT, R10, R2, RZ ;  /* 0x000000020a067210 */ /* 0x000fc60007f3e0ff */
[----:B------:R5:W-:Y:S01]  /*121d0*/  @P6 STG.E.U8 desc[UR26][R4.64], R11 ;  /* 0x0000000b04006986 */ /* 0x000be2000c10111a */
[CC--:B------:R-:W-:Y:S01]  /*121e0*/  LEA.HI.X.SX32 R7, R10.reuse, R3.reuse, 0x1, P1 ;  /* 0x000000030a077211 */ /* 0x0c0fe200008f0eff */
[----:B------:R-:W-:Y:S01]  /*121f0*/  VIADD R10, R10, UR5 ;  /* 0x000000050a0a7c36 */ /* 0x000fe20008000000 */
[----:B---3--:R-:W-:Y:S01]  /*12200*/  ISETP.LT.AND P1, PT, R12, UR4, !P0 ;  /* 0x000000040c007c0c */ /* 0x008fe2000c721270 */
[----:B------:R-:W3:Y:S01]  /*12210*/  LDCU UR4, c[0x0][0x39c] ;  /* 0x00007380ff0477ac */ /* 0x000ee20008000800 */
[----:B------:R-:W-:Y:S01]  /*12220*/  PRMT R12, R121, 0x9910, RZ ;  /* 0x00009910790c7816 */ /* 0x000fe200000000ff */
[----:B------:R4:W-:Y:S01]  /*12230*/  @P5 STG.E.U8 desc[UR26][R6.64], R121 ;  /* 0x0000007906005986 */ /* 0x0009e2000c10111a */
[----:B0-----:R-:W-:Y:S02]  /*12240*/  IADD3 R8, P5, PT, R10, R2, RZ ;  /* 0x000000020a087210 */ /* 0x001fe40007fbe0ff */
[----:B-1----:R-:W-:Y:S01]  /*12250*/  ISETP.LT.AND P6, PT, R14, UR6, !P0 ;  /* 0x000000060e007c0c */ /* 0x002fe2000c7c1270 */
[----:B------:R-:W0:Y:S01]  /*12260*/  LDCU UR6, c[0x0][0x39c] ;  /* 0x00007380ff0677ac */ /* 0x000e220008000800 */
[C---:B------:R-:W-:Y:S01]  /*12270*/  LEA.HI.X.SX32 R9, R10.reuse, R3, 0x1, P5 ;  /* 0x000000030a097211 */ /* 0x040fe200028f0eff */
[----:B------:R-:W-:Y:S01]  /*12280*/  VIADD R10, R10, UR5 ;  /* 0x000000050a0a7c36 */ /* 0x000fe20008000000 */
[----:B-----5:R-:W-:Y:S01]  /*12290*/  SHF.R.S32.HI R11, RZ, 0x8, R12 ;  /* 0x00000008ff0b7819 */ /* 0x020fe2000001140c */
[----:B------:R-:W-:Y:S01]  /*122a0*/  VIADD R12, R0, 0x7c ;  /* 0x0000007c000c7836 */ /* 0x000fe20000000000 */
[----:B--2---:R-:W-:-:S02]  /*122b0*/  ISETP.LT.AND P5, PT, R13, UR7, !P0 ;  /* 0x000000070d007c0c */ /* 0x004fc4000c7a1270 */
[----:B------:R-:W-:Y:S01]  /*122c0*/  PRMT R13, R123, 0x9910, RZ ;  /* 0x000099107b0d7816 */ /* 0x000fe200000000ff */
[----:B------:R1:W-:Y:S01]  /*122d0*/  @P4 STG.E.U8 desc[UR26][R8.64], R11 ;  /* 0x0000000b08004986 */ /* 0x0003e2000c10111a */
[-C--:B------:R-:W-:Y:S01]  /*122e0*/  IADD3 R4, P4, PT, R10, R2.reuse, RZ ;  /* 0x000000020a047210 */ /* 0x080fe20007f9e0ff */
[----:B----4-:R-:W-:Y:S01]  /*122f0*/  VIADD R6, R0, 0x7b ;  /* 0x0000007b00067836 */ /* 0x010fe20000000000 */
[----:B------:R-:W-:Y:S02]  /*12300*/  SHF.R.S32.HI R13, RZ, 0x8, R13 ;  /* 0x00000008ff0d7819 */ /* 0x000fe4000001140d */
[C---:B------:R-:W-:Y:S01]  /*12310*/  LEA.HI.X.SX32 R5, R10.reuse, R3, 0x1, P4 ;  /* 0x000000030a057211 */ /* 0x040fe200020f0eff */
[----:B------:R-:W-:Y:S01]  /*12320*/  VIADD R10, R10, UR5 ;  /* 0x000000050a0a7c36 */ /* 0x000fe20008000000 */
[----:B---3--:R-:W-:Y:S01]  /*12330*/  ISETP.LT.AND P4, PT, R6, UR4, !P0 ;  /* 0x0000000406007c0c */ /* 0x008fe2000c781270 */
[----:B------:R-:W2:Y:S02]  /*12340*/  LDCU UR4, c[0x0][0x39c] ;  /* 0x00007380ff0477ac */ /* 0x000ea40008000800 */
[----:B------:R3:W-:Y:S01]  /*12350*/  @P2 STG.E.U8 desc[UR26][R4.64], R123 ;  /* 0x0000007b04002986 */ /* 0x0007e2000c10111a */
[C---:B------:R-:W-:Y:S01]  /*12360*/  IADD3 R6, P2, PT, R10.reuse, R2, RZ ;  /* 0x000000020a067210 */ /* 0x040fe20007f5e0ff */
[----:B-1----:R-:W-:-:S03]  /*12370*/  VIADD R11, R10, UR5 ;  /* 0x000000050a0b7c36 */ /* 0x002fc60008000000 */
[-C--:B------:R-:W-:Y:S01]  /*12380*/  LEA.HI.X.SX32 R7, R10, R3.reuse, 0x1, P2 ;  /* 0x000000030a077211 */ /* 0x080fe200010f0eff */
[C---:B------:R-:W-:Y:S01]  /*12390*/  VIADD R10, R0.reuse, 0x7d ;  /* 0x0000007d000a7836 */ /* 0x040fe20000000000 */
[CC--:B------:R-:W-:Y:S01]  /*123a0*/  IADD3 R8, P2, PT, R11.reuse, R2.reuse, RZ ;  /* 0x000000020b087210 */ /* 0x0c0fe20007f5e0ff */
[----:B------:R-:W-:Y:S02]  /*123b0*/  VIADD R0, R0, 0x7f ;  /* 0x0000007f00007836 */ /* 0x000fe40000000000 */
[----:B------:R1:W-:Y:S01]  /*123c0*/  @P3 STG.E.U8 desc[UR26][R6.64], R13 ;  /* 0x0000000d06003986 */ /* 0x0003e2000c10111a */
[CC--:B------:R-:W-:Y:S01]  /*123d0*/  LEA.HI.X.SX32 R9, R11.reuse, R3.reuse, 0x1, P2 ;  /* 0x000000030b097211 */ /* 0x0c0fe200010f0eff */
[----:B------:R-:W-:Y:S01]  /*123e0*/  VIADD R11, R11, UR5 ;  /* 0x000000050b0b7c36 */ /* 0x000fe20008000000 */
[----:B0-----:R-:W-:Y:S01]  /*123f0*/  ISETP.LT.AND P3, PT, R12, UR6, !P0 ;  /* 0x000000060c007c0c */ /* 0x001fe2000c761270 */
[----:B------:R-:W0:Y:S02]  /*12400*/  LDCU UR6, c[0x0][0x39c] ;  /* 0x00007380ff0677ac */ /* 0x000e240008000800 */
[----:B------:R4:W-:Y:S01]  /*12410*/  @P1 STG.E.U8 desc[UR26][R8.64], R125 ;  /* 0x0000007d08001986 */ /* 0x0009e2000c10111a */
[----:B--2---:R-:W-:Y:S01]  /*12420*/  ISETP.LT.AND P2, PT, R10, UR4, !P0 ;  /* 0x000000040a007c0c */ /* 0x004fe2000c741270 */
[C---:B------:R-:W-:Y:S01]  /*12430*/  VIADD R10, R11.reuse, UR5 ;  /* 0x000000050b0a7c36 */ /* 0x040fe20008000000 */
[CC--:B---3--:R-:W-:Y:S01]  /*12440*/  IADD3 R4, P1, PT, R11.reuse, R2.reuse, RZ ;  /* 0x000000020b047210 */ /* 0x0c8fe20007f3e0ff */
[----:B------:R-:W2:Y:S03]  /*12450*/  LDCU UR4, c[0x0][0x39c] ;  /* 0x00007380ff0477ac */ /* 0x000ea60008000800 */
[----:B------:R-:W-:Y:S01]  /*12460*/  LEA.HI.X.SX32 R5, R11, R3, 0x1, P1 ;  /* 0x000000030b057211 */ /* 0x000fe200008f0eff */
[C---:B------:R-:W-:Y:S01]  /*12470*/  VIADD R11, R10.reuse, UR5 ;  /* 0x000000050a0b7c36 */ /* 0x040fe20008000000 */
[----:B-1----:R-:W-:-:S03]  /*12480*/  IADD3 R6, P1, PT, R10, R2, RZ ;  /* 0x000000020a067210 */ /* 0x002fc60007f3e0ff */
[C---:B------:R-:W-:Y:S01]  /*12490*/  VIADD R13, R11.reuse, UR5 ;  /* 0x000000050b0d7c36 */ /* 0x040fe20008000000 */
[----:B------:R1:W-:Y:S01]  /*124a0*/  @P6 STG.E.U8 desc[UR26][R4.64], R17 ;  /* 0x0000001104006986 */ /* 0x0003e2000c10111a */
[-C--:B----4-:R-:W-:Y:S02]  /*124b0*/  IADD3 R8, P6, PT, R11, R2.reuse, RZ ;  /* 0x000000020b087210 */ /* 0x090fe40007fde0ff */
[----:B------:R-:W-:Y:S01]  /*124c0*/  VIADD R14, R13, UR5 ;  /* 0x000000050d0e7c36 */ /* 0x000fe20008000000 */
[-C--:B------:R-:W-:Y:S02]  /*124d0*/  LEA.HI.X.SX32 R7, R10, R3.reuse, 0x1, P1 ;  /* 0x000000030a077211 */ /* 0x080fe400008f0eff */
[-C--:B------:R-:W-:Y:S01]  /*124e0*/  LEA.HI.X.SX32 R9, R11, R3.reuse, 0x1, P6 ;  /* 0x000000030b097211 */ /* 0x080fe200030f0eff */
[C---:B------:R-:W-:Y:S01]  /*124f0*/  VIADD R15, R14.reuse, UR5 ;  /* 0x000000050e0f7c36 */ /* 0x040fe20008000000 */
[-C--:B------:R-:W-:Y:S01]  /*12500*/  IADD3 R10, P1, PT, R13, R2.reuse, RZ ;  /* 0x000000020d0a7210 */ /* 0x080fe20007f3e0ff */
[----:B------:R3:W-:Y:S01]  /*12510*/  @P5 STG.E.U8 desc[UR26][R6.64], R127 ;  /* 0x0000007f06005986 */ /* 0x0007e2000c10111a */
[----:B------:R-:W-:Y:S01]  /*12520*/  IADD3 R12, P6, PT, R14, R2, RZ ;  /* 0x000000020e0c7210 */ /* 0x000fe20007fde0ff */
[----:B------:R-:W-:Y:S01]  /*12530*/  VIADD R16, R15, UR5 ;  /* 0x000000050f107c36 */ /* 0x000fe20008000000 */
[----:B------:R-:W-:-:S02]  /*12540*/  LEA.HI.X.SX32 R11, R13, R3, 0x1, P1 ;  /* 0x000000030d0b7211 */ /* 0x000fc400008f0eff */
[-C--:B------:R-:W-:Y:S02]  /*12550*/  LEA.HI.X.SX32 R13, R14, R3.reuse, 0x1, P6 ;  /* 0x000000030e0d7211 */ /* 0x080fe400030f0eff */
[-C--:B-1----:R-:W-:Y:S02]  /*12560*/  IADD3 R4, P6, PT, R16, R2.reuse, RZ ;  /* 0x0000000210047210 */ /* 0x082fe40007fde0ff */
[----:B--2---:R-:W-:Y:S02]  /*12570*/  ISETP.LT.AND P1, PT, R18, UR4, !P0 ;  /* 0x0000000412007c0c */ /* 0x004fe4000c721270 */
[----:B------:R-:W-:Y:S02]  /*12580*/  LEA.HI.X.SX32 R5, R16, R3, 0x1, P6 ;  /* 0x0000000310057211 */ /* 0x000fe400030f0eff */
[----:B0-----:R-:W-:Y:S02]  /*12590*/  ISETP.LT.AND P0, PT, R0, UR6, !P0 ;  /* 0x0000000600007c0c */ /* 0x001fe4000c701270 */
[----:B------:R-:W-:-:S02]  /*125a0*/  IADD3 R2, P6, PT, R15, R2, RZ ;  /* 0x000000020f027210 */ /* 0x000fc40007fde0ff */
[----:B------:R-:W-:Y:S02]  /*125b0*/  PRMT R0, R127, 0x9910, RZ ;  /* 0x000099107f007816 */ /* 0x000fe400000000ff */
[----:B------:R-:W-:Y:S02]  /*125c0*/  PRMT R17, R129, 0x9910, RZ ;  /* 0x0000991081117816 */ /* 0x000fe400000000ff */
[----:B------:R-:W-:Y:S02]  /*125d0*/  LEA.HI.X.SX32 R3, R15, R3, 0x1, P6 ;  /* 0x000000030f037211 */ /* 0x000fe400030f0eff */
[----:B------:R-:W-:Y:S02]  /*125e0*/  SHF.R.S32.HI R15, RZ, 0x8, R0 ;  /* 0x00000008ff0f7819 */ /* 0x000fe40000011400 */
[----:B------:R-:W-:-:S03]  /*125f0*/  SHF.R.S32.HI R17, RZ, 0x8, R17 ;  /* 0x00000008ff117819 */ /* 0x000fc60000011411 */
[----:B------:R3:W-:Y:S04]  /*12600*/  @P4 STG.E.U8 desc[UR26][R8.64], R15 ;  /* 0x0000000f08004986 */ /* 0x0007e8000c10111a */
[----:B------:R3:W-:Y:S04]  /*12610*/  @P3 STG.E.U8 desc[UR26][R10.64], R129 ;  /* 0x000000810a003986 */ /* 0x0007e8000c10111a */
[----:B------:R3:W-:Y:S04]  /*12620*/  @P2 STG.E.U8 desc[UR26][R12.64], R17 ;  /* 0x000000110c002986 */ /* 0x0007e8000c10111a */
[----:B------:R3:W-:Y:S04]  /*12630*/  @P1 STG.E.U8 desc[UR26][R2.64], R131 ;  /* 0x0000008302001986 */ /* 0x0007e8000c10111a */
[----:B------:R3:W-:Y:S01]  /*12640*/  @P0 STG.E.U8 desc[UR26][R4.64], R19 ;  /* 0x0000001304000986 */ /* 0x0007e2000c10111a */
[----:B------:R-:W-:Y:S06]  /*12650*/  BAR.SYNC.DEFER_BLOCKING 0x0 ;  /* 0x0000000000007b1d */ /* 0x000fec0000010000 */
[----:B------:R-:W-:Y:S05]  /*12660*/  BRA.U UP0, `(.L_x_13) ;  /* 0x0000000100a07547 */ /* 0x000fea000b800000 */
[----:B------:R-:W0:Y:S01]  /*12670*/  S2UR UR5, SR_CgaCtaId ;  /* 0x00000000000579c3 */ /* 0x000e220000008800 */
[----:B------:R-:W-:Y:S01]  /*12680*/  NOP ;  /* 0x0000000000007918 */ /* 0x000fe20000000000 */
[----:B------:R-:W-:Y:S01]  /*12690*/  UMOV UR4, 0x50 ;  /* 0x0000005000047882 */ /* 0x000fe20000000000 */
[----:B------:R-:W-:Y:S02]  /*126a0*/  IMAD.U32 R0, RZ, RZ, UR12 ;  /* 0x0000000cff007e24 */ /* 0x000fe4000f8e00ff */
[----:B---3--:R-:W-:Y:S02]  /*126b0*/  IMAD.MOV.U32 R3, RZ, RZ, 0xf ;  /* 0x0000000fff037424 */ /* 0x008fe400078e00ff */
[----:B------:R-:W-:Y:S01]  /*126c0*/  IMAD.MOV.U32 R7, RZ, RZ, 0x1 ;  /* 0x00000001ff077424 */ /* 0x000fe200078e00ff */
[----:B------:R-:W-:-:S04]  /*126d0*/  LOP3.LUT R0, R0, 0xffff, RZ, 0xc0, !PT ;  /* 0x0000ffff00007812 */ /* 0x000fc800078ec0ff */
[----:B------:R-:W-:-:S05]  /*126e0*/  SHF.R.U32.HI R0, RZ, 0x5, R0 ;  /* 0x00000005ff007819 */ /* 0x000fca0000011600 */
[----:B------:R-:W-:Y:S01]  /*126f0*/  VIADD R2, R0, 0x10 ;  /* 0x0000001000027836 */ /* 0x000fe20000000000 */
[----:B------:R-:W-:Y:S01]  /*12700*/  SHF.L.U32 R0, R3, R0, RZ ;  /* 0x0000000003007219 */ /* 0x000fe200000006ff */
[----:B0-----:R-:W-:-:S03]  /*12710*/  ULEA UR6, UR5, UR4, 0x18 ;  /* 0x0000000405067291 */ /* 0x001fc6000f8ec0ff */
[----:B------:R-:W-:-:S04]  /*12720*/  SHF.L.U32 R3, R7, R2, RZ ;  /* 0x0000000207037219 */ /* 0x000fc800000006ff */
[----:B------:R-:W-:Y:S02]  /*12730*/  LOP3.LUT R0, R3, R0, RZ, 0xfc, !PT ;  /* 0x0000000003007212 */ /* 0x000fe400078efcff */
[----:B------:R-:W0:Y:S02]  /*12740*/  LDS R5, [UR6] ;  /* 0x00000006ff057984 */ /* 0x000e240008000800 */
[C---:B------:R-:W-:Y:S02]  /*12750*/  LOP3.LUT R2, R0.reuse, 0xffff, RZ, 0xc0, !PT ;  /* 0x0000ffff00027812 */ /* 0x040fe400078ec0ff */
[----:B0-----:R-:W-:-:S04]  /*12760*/  LOP3.LUT R3, R0, 0xffff, R5, 0x80, !PT ;  /* 0x0000ffff00037812 */ /* 0x001fc800078e8005 */
[----:B------:R-:W-:-:S13]  /*12770*/  ISETP.NE.AND P0, PT, R3, R2, PT ;  /* 0x000000020300720c */ /* 0x000fda0003f05270 */
[----:B------:R-:W-:Y:S05]  /*12780*/  @P0 BRA `(.L_x_14) ;  /* 0x0000000000500947 */ /* 0x000fea0003800000 */
[----:B------:R-:W-:Y:S02]  /*12790*/  SHF.R.U32.HI R5, RZ, 0x10, R5 ;  /* 0x00000010ff057819 */ /* 0x000fe40000011605 */
[----:B------:R-:W-:-:S04]  /*127a0*/  SHF.R.U32.HI R2, RZ, 0x10, R0 ;  /* 0x00000010ff027819 */ /* 0x000fc80000011600 */
[----:B------:R-:W-:-:S04]  /*127b0*/  LOP3.LUT R5, R5, R2, RZ, 0xc0, !PT ;  /* 0x0000000205057212 */ /* 0x000fc800078ec0ff */
[----:B------:R-:W-:-:S13]  /*127c0*/  ISETP.NE.AND P0, PT, R5, R2, PT ;  /* 0x000000020500720c */ /* 0x000fda0003f05270 */
[----:B------:R-:W-:Y:S05]  /*127d0*/  @P0 BRA `(.L_x_15) ;  /* 0x0000000000300947 */ /* 0x000fea0003800000 */
[----:B------:R-:W-:Y:S01]  /*127e0*/  R2UR UR4, R0 ;  /* 0x00000000000472ca */ /* 0x000fe200000e0000 */
[----:B------:R-:W-:Y:S01]  /*127f0*/  VOTEU.ANY UR5, UPT, PT ;  /* 0x0000000000057886 */ /* 0x000fe200038e0100 */
[----:B------:R-:W0:Y:S01]  /*12800*/  S2R R0, SR_LANEID ;  /* 0x0000000000007919 */ /* 0x000e220000000000 */
[----:B------:R-:W-:-:S10]  /*12810*/  UFLO.U32 UR5, UR5 ;  /* 0x00000005000572bd */ /* 0x000fd400080e0000 */
[----:B------:R-:W-:-:S06]  /*12820*/  ULOP3.LUT UR4, URZ, UR4, URZ, 0x33, !UPT ;  /* 0x00000004ff047292 */ /* 0x000fcc000f8e33ff */
[----:B------:R-:W-:-:S04]  /*12830*/  IMAD.U32 R2, RZ, RZ, UR4 ;  /* 0x00000004ff027e24 */ /* 0x000fc8000f8e00ff */
[----:B------:R-:W1:Y:S02]  /*12840*/  REDUX UR7, R2 ;  /* 0x00000000020773c4 */ /* 0x000e640000000000 */
[----:B------:R2:W-:Y:S01]  /*12850*/  UTCATOMSWS.AND URZ, UR4 ;  /* 0x0000000400ff79e3 */ /* 0x0005e20008000000 */
[----:B0-----:R-:W-:Y:S01]  /*12860*/  ISETP.EQ.U32.AND P0, PT, R0, UR5, PT ;  /* 0x0000000500007c0c */ /* 0x001fe2000bf02070 */
[----:B-1----:R-:W-:-:S12]  /*12870*/  IMAD.U32 R0, RZ, RZ, UR7 ;  /* 0x00000007ff007e24 */ /* 0x002fd8000f8e00ff */
[----:B------:R2:W-:Y:S01]  /*12880*/  @P0 ATOMS.AND RZ, [UR6], R0 ;  /* 0x00000000ffff098c */ /* 0x0005e2000a800006 */
[----:B------:R-:W-:Y:S05]  /*12890*/  BRA `(.L_x_13) ;  /* 0x0000000000147947 */ /* 0x000fea0003800000 */
.L_x_15:
[----:B------:R-:W-:-:S07]  /*128a0*/  MOV R2, 0x128c0 ;  /* 0x000128c000027802 */ /* 0x000fce0000000f00 */
[----:B------:R-:W-:Y:S05]  /*128b0*/  CALL.REL.NOINC `($__internal_0_$__cuda_sm10x_tcgen05_guardrail_trap_col_being_dealloced_not_returned_by_alloc) ;  /* 0x00000000002c7944 */ /* 0x000fea0003c00000 */
[----:B------:R-:W-:Y:S05]  /*128c0*/  BRA `(.L_x_13) ;  /* 0x0000000000087947 */ /* 0x000fea0003800000 */
.L_x_14:
[----:B------:R-:W-:-:S07]  /*128d0*/  MOV R2, 0x128f0 ;  /* 0x000128f000027802 */ /* 0x000fce0000000f00 */
[----:B------:R-:W-:Y:S05]  /*128e0*/  CALL.REL.NOINC `($__internal_2_$__cuda_sm10x_tcgen05_guardrail_trap_unallocated_columns_being_dealloced) ;  /* 0x0000000000387944 */ /* 0x000fea0003c00000 */
.L_x_13:
[----:B------:R-:W-:Y:S01]  /*128f0*/  NOP ;  /* 0x0000000000007918 */ /* 0x000fe20000000000 */
[----:B--2---:R-:W-:Y:S05]  /*12900*/  EXIT ;  /* 0x000000000000794d */ /* 0x004fea0003800000 */
.L_x_8:
[----:B------:R-:W0:Y:S02]  /*12910*/  SYNCS.PHASECHK.TRANS64.TRYWAIT P2, [UR10], R126 ;  /* 0x0000007eff0075a7 */ /* 0x000e24000804110a */
[----:B0-----:R-:W-:Y:S05]  /*12920*/  @!P2 BRA `(.L_x_8) ;  /* 0xfffffffc00f8a947 */ /* 0x001fea000383ffff */
[----:B------:R-:W-:Y:S05]  /*12930*/  BRA `(.L_x_16) ;  /* 0xffffff7400707947 */ /* 0x000fea000383ffff */
.L_x_12:
[----:B------:R-:W1:Y:S02]  /*12940*/  SYNCS.PHASECHK.TRANS64.TRYWAIT P0, [UR10], R2 ;  /* 0x00000002ff0075a7 */ /* 0x000e64000800110a */
[----:B-1----:R-:W-:Y:S05]  /*12950*/  @!P0 BRA `(.L_x_12) ;  /* 0xfffffffc00f88947 */ /* 0x002fea000383ffff */
[----:B------:R-:W-:Y:S05]  /*12960*/  BRA `(.L_x_11) ;  /* 0xffffffb800087947 */ /* 0x000fea000383ffff */
        .weak           $__internal_0_$__cuda_sm10x_tcgen05_guardrail_trap_col_being_dealloced_not_returned_by_alloc
        .type           $__internal_0_$__cuda_sm10x_tcgen05_guardrail_trap_col_being_dealloced_not_returned_by_alloc,@function
        .size           $__internal_0_$__cuda_sm10x_tcgen05_guardrail_trap_col_being_dealloced_not_returned_by_alloc,($__internal_1_$__cuda_sm10x_tcgen05_guardrail_trap_phase_invalid_during_alloc - $__internal_0_$__cuda_sm10x_tcgen05_guardrail_trap_col_being_dealloced_not_returned_by_alloc)
$__internal_0_$__cuda_sm10x_tcgen05_guardrail_trap_col_being_dealloced_not_returned_by_alloc:
[----:B------:R-:W-:Y:S05]  /*12970*/  BPT.TRAP 0x1 ;  /* 0x000000040000795c */ /* 0x000fea0000300000 */
[----:B------:R-:W-:-:S04]  /*12980*/  IMAD.MOV.U32 R3, RZ, RZ, 0x0 ;  /* 0x00000000ff037424 */ /* 0x000fc800078e00ff */
[----:B------:R-:W-:Y:S05]  /*12990*/  RET.REL.NODEC R2 `(matmul_kernel) ;  /* 0xfffffed402987950 */ /* 0x000fea0003c3ffff */
        .weak           $__internal_1_$__cuda_sm10x_tcgen05_guardrail_trap_phase_invalid_during_alloc
        .type           $__internal_1_$__cuda_sm10x_tcgen05_guardrail_trap_phase_invalid_during_alloc,@function
        .size           $__internal_1_$__cuda_sm10x_tcgen05_guardrail_trap_phase_invalid_during_alloc,($__internal_2_$__cuda_sm10x_tcgen05_guardrail_trap_unallocated_columns_being_dealloced - $__internal_1_$__cuda_sm10x_tcgen05_guardrail_trap_phase_invalid_during_alloc)
$__internal_1_$__cuda_sm10x_tcgen05_guardrail_trap_phase_invalid_during_alloc:
[----:B------:R-:W-:Y:S05]  /*129a0*/  BPT.TRAP 0x1 ;  /* 0x000000040000795c */ /* 0x000fea0000300000 */
[----:B------:R-:W-:-:S04]  /*129b0*/  IMAD.MOV.U32 R3, RZ, RZ, 0x0 ;  /* 0x00000000ff037424 */ /* 0x000fc800078e00ff */
[----:B------:R-:W-:Y:S05]  /*129c0*/  RET.REL.NODEC R2 `(matmul_kernel) ;  /* 0xfffffed4028c7950 */ /* 0x000fea0003c3ffff */
        .weak           $__internal_2_$__cuda_sm10x_tcgen05_guardrail_trap_unallocated_columns_being_dealloced
        .type           $__internal_2_$__cuda_sm10x_tcgen05_guardrail_trap_unallocated_columns_being_dealloced,@function
        .size           $__internal_2_$__cuda_sm10x_tcgen05_guardrail_trap_unallocated_columns_being_dealloced,(.L_x_20 - $__internal_2_$__cuda_sm10x_tcgen05_guardrail_trap_unallocated_columns_being_dealloced)
$__internal_2_$__cuda_sm10x_tcgen05_guardrail_trap_unallocated_columns_being_dealloced:
[----:B------:R-:W-:Y:S05]  /*129d0*/  BPT.TRAP 0x1 ;  /* 0x000000040000795c */ /* 0x000fea0000300000 */
[----:B------:R-:W-:-:S04]  /*129e0*/  IMAD.MOV.U32 R3, RZ, RZ, 0x0 ;  /* 0x00000000ff037424 */ /* 0x000fc800078e00ff */
[----:B------:R-:W-:Y:S05]  /*129f0*/  RET.REL.NODEC R2 `(matmul_kernel) ;  /* 0xfffffed402807950 */ /* 0x000fea0003c3ffff */
.L_x_17:
[----:B------:R-:W-:-:S00]  /*12a00*/  BRA `(.L_x_17) ;  /* 0xfffffffc00fc7947 */ /* 0x000fc0000383ffff */
[----:B------:R-:W-:-:S00]  /*12a10*/  NOP ;  /* 0x0000000000007918 */ /* 0x000fc00000000000 */
        /* <DEDUP_REMOVED lines=14> */
.L_x_20:


//--------------------- .nv.shared.matmul_kernel  --------------------------
	.section	.nv.shared.matmul_kernel,"aw",@nobits
	.sectionflags	@""
	.align	16
	.zero		1024


//--------------------- .nv.shared.reserved.0     --------------------------
	.section	.nv.shared.reserved.0,"aw",@nobits
	.align	8
	.weak		__nv_reservedSMEM_offset_0_alias
	.size		__nv_reservedSMEM_offset_0_alias, 0, 64
	.other		__nv_reservedSMEM_offset_0_alias,@"STO_CUDA_RESERVED_SHARED STV_DEFAULT"
__nv_reservedSMEM_offset_0_alias:
	.zero		0
.nv.shared.reserved.0:
	.zero		64
	.weak		__nv_reservedSMEM_allocation_phase
	.type		__nv_reservedSMEM_allocation_phase,@object
	.size		__nv_reservedSMEM_allocation_phase,(.L_0 - __nv_reservedSMEM_allocation_phase)
__nv_reservedSMEM_allocation_phase:
	.zero		1
.L_0:
	.zero		7
	.weak		__nv_reservedSMEM_devtool_atexit_pc
	.type		__nv_reservedSMEM_devtool_atexit_pc,@object
	.size		__nv_reservedSMEM_devtool_atexit_pc,(__nv_reservedSMEM_allocation_mask - __nv_reservedSMEM_devtool_atexit_pc)
__nv_reservedSMEM_devtool_atexit_pc:
	.zero		8
	.weak		__nv_reservedSMEM_allocation_mask
	.type		__nv_reservedSMEM_allocation_mask,@object
	.size		__nv_reservedSMEM_allocation_mask,(.L_2 - __nv_reservedSMEM_allocation_mask)
__nv_reservedSMEM_allocation_mask:
	.zero		4
.L_2:


//--------------------- .nv.constant0.matmul_kernel --------------------------
	.section	.nv.constant0.matmul_kernel,"a",@progbits
	.sectionflags	@""
	.align	4
.nv.constant0.matmul_kernel:
	.zero		976


//--------------------- SYMBOLS --------------------------

	.type		.nv.reservedSmem.offset0,@object
	.size		.nv.reservedSmem.offset0,0x4
	.type		.nv.reservedSmem.cap,@object
	.size		.nv.reservedSmem.cap,0x4
